// cutlass_sweep.examples — 81_blackwell_gemm_blockwise/81_blackwell_gemm_groupwise.cu @ arch=sm_100
// __CUTLASS_EXAMPLE_DIR__=81_blackwell_gemm_blockwise
/***************************************************************************************************
 * Copyright (c) 2025 - 2025 NVIDIA CORPORATION & AFFILIATES. All rights reserved.
 * SPDX-License-Identifier: BSD-3-Clause
 *
 * Redistribution and use in source and binary forms, with or without
 * modification, are permitted provided that the following conditions are met:
 *
 * 1. Redistributions of source code must retain the above copyright notice, this
 * list of conditions and the following disclaimer.
 *
 * 2. Redistributions in binary form must reproduce the above copyright notice,
 * this list of conditions and the following disclaimer in the documentation
 * and/or other materials provided with the distribution.
 *
 * 3. Neither the name of the copyright holder nor the names of its
 * contributors may be used to endorse or promote products derived from
 * this software without specific prior written permission.
 *
 * THIS SOFTWARE IS PROVIDED BY THE COPYRIGHT HOLDERS AND CONTRIBUTORS "AS IS"
 * AND ANY EXPRESS OR IMPLIED WARRANTIES, INCLUDING, BUT NOT LIMITED TO, THE
 * IMPLIED WARRANTIES OF MERCHANTABILITY AND FITNESS FOR A PARTICULAR PURPOSE ARE
 * DISCLAIMED. IN NO EVENT SHALL THE COPYRIGHT HOLDER OR CONTRIBUTORS BE LIABLE
 * FOR ANY DIRECT, INDIRECT, INCIDENTAL, SPECIAL, EXEMPLARY, OR CONSEQUENTIAL
 * DAMAGES (INCLUDING, BUT NOT LIMITED TO, PROCUREMENT OF SUBSTITUTE GOODS OR
 * SERVICES; LOSS OF USE, DATA, OR PROFITS; OR BUSINESS INTERRUPTION) HOWEVER
 * CAUSED AND ON ANY THEORY OF LIABILITY, WHETHER IN CONTRACT, STRICT LIABILITY,
 * OR TORT (INCLUDING NEGLIGENCE OR OTHERWISE) ARISING IN ANY WAY OUT OF THE USE
 * OF THIS SOFTWARE, EVEN IF ADVISED OF THE POSSIBILITY OF SUCH DAMAGE.
 *
 **************************************************************************************************/

/*! \file
    \brief An FP8 groupwise scaled GEMM example for the NVIDIA Blackwell SM100 architecture using CUTLASS.
*/

#include <iostream>

#include "cutlass/cutlass.h"

#include "cute/tensor.hpp"
#include "cutlass/tensor_ref.h"
#include "cutlass/epilogue/thread/activation.h"
#include "cutlass/gemm/dispatch_policy.hpp"
#include "cutlass/gemm/collective/collective_builder.hpp"
#include "cutlass/epilogue/dispatch_policy.hpp"
#include "cutlass/epilogue/collective/collective_builder.hpp"
#include "cutlass/gemm/device/gemm_universal_adapter.h"
#include "cutlass/gemm/kernel/gemm_universal.hpp"
#include "cutlass/gemm/kernel/tile_scheduler_params.h"

#include "cutlass/util/command_line.h"
#include "cutlass/util/distribution.h"
#include "cutlass/util/host_tensor.h"
#include "cutlass/util/packed_stride.hpp"
#include "cutlass/util/tensor_view_io.h"
#include "cutlass/util/reference/host/tensor_fill.h"
#include "cutlass/util/reference/host/tensor_copy.h"
#include "cutlass/util/reference/host/tensor_compare.h"
#include "cutlass/util/reference/host/tensor_norm.h"

#include "cutlass/util/reference/host/gett.hpp"

#include "helper.h"

using namespace cute;

#if defined(CUTLASS_ARCH_MMA_SM100_SUPPORTED)


/////////////////////////////////////////////////////////////////////////////////////////////////
/// GEMM kernel configurations
/////////////////////////////////////////////////////////////////////////////////////////////////
// A matrix configuration
using ElementA            = cutlass::float_e4m3_t;                          // Element type for A matrix operand
using LayoutA             = cutlass::layout::RowMajor;                      // Layout type for A matrix operand
constexpr int AlignmentA  = 128 / cutlass::sizeof_bits<ElementA>::value;    // Memory access granularity/alignment of A matrix in units of elements (up to 16 bytes)

// B matrix configuration
using ElementB            = cutlass::float_e4m3_t;                          // Element type for B matrix operand
using LayoutB             = cutlass::layout::ColumnMajor;                   // Layout type for B matrix operand
constexpr int AlignmentB  = 128 / cutlass::sizeof_bits<ElementB>::value;    // Memory access granularity/alignment of A matrix in units of elements (up to 16 bytes)

// C/D matrix configuration
using ElementC            = cutlass::float_e4m3_t;                          // Element type for C and D matrix operands
using LayoutC             = cutlass::layout::ColumnMajor;                   // Layout type for C and D matrix operands
constexpr int AlignmentC  = 128 / cutlass::sizeof_bits<ElementC>::value;    // Memory access granularity/alignment of A matrix in units of elements (up to 16 bytes)

using ElementD           = ElementC;
using LayoutD            = LayoutC;
constexpr int AlignmentD = AlignmentC;

// MMA type
using ElementAccumulator = float;                                           // Element Accumulator will also be our scale factor type
using ElementCompute = float;


// MMA and Cluster Tile Shapes
// Shape of the tile computed by tcgen05 MMA, could be across 2 SMs if Cluster Shape %2 == 0 
using MmaTileShape_MNK = Shape<_256,_128,_128>;                          
// Shape of the threadblocks in a cluster
using ClusterShape_MNK = Shape<_2,_1,_1>;
 
constexpr int ScaleGranularityM = 1;
constexpr int ScaleGranularityN = 128;
constexpr int ScaleGranularityK = 128;
using ScaleConfig = cutlass::detail::Sm100BlockwiseScaleConfig<ScaleGranularityM, ScaleGranularityN, ScaleGranularityK>;

// Note when we have multiple scale factors per tile (in this case 128 scales in M per tile), we will restrict up to a 
// 16B alignment if possible (i.e., we have at least 16B of scales in M).
// In this case the smallest M that can be executed is 16. To avoid this for smaller M, you can swap A and B
// and transpose A, B, C, and scales since B^T A^T = C^T.
using LayoutSFA             = decltype(ScaleConfig::deduce_layoutSFA());                     // Layout type for SFA matrix operand
using LayoutSFB             = decltype(ScaleConfig::deduce_layoutSFB());                     // Layout type for SFB matrix operand


using CollectiveEpilogue = typename cutlass::epilogue::collective::CollectiveBuilder<
    cutlass::arch::Sm100, cutlass::arch::OpClassTensorOp,
    MmaTileShape_MNK, ClusterShape_MNK,
    cutlass::epilogue::collective::EpilogueTileAuto,
    ElementAccumulator, ElementCompute,
    ElementC, LayoutC, AlignmentC,
    ElementD, LayoutC, AlignmentD,
    cutlass::epilogue::collective::EpilogueScheduleAuto
  >::CollectiveOp;

using CollectiveMainloop = typename cutlass::gemm::collective::CollectiveBuilder<
    cutlass::arch::Sm100, cutlass::arch::OpClassTensorOp,
    ElementA, cute::tuple<LayoutA, LayoutSFA>, AlignmentA,
    ElementB, cute::tuple<LayoutB, LayoutSFB>, AlignmentB,
    ElementAccumulator,
    MmaTileShape_MNK, ClusterShape_MNK,
    cutlass::gemm::collective::StageCountAutoCarveout<static_cast<int>(sizeof(typename CollectiveEpilogue::SharedStorage))>,
    cutlass::gemm::KernelScheduleSm100Blockwise
  >::CollectiveOp;

using GemmKernel = cutlass::gemm::kernel::GemmUniversal<
    Shape<int,int,int,int>,
    CollectiveMainloop,
    CollectiveEpilogue,
    void>;                // Default to ClusterLaunchControl (CLC) based tile scheduler

using Gemm = cutlass::gemm::device::GemmUniversalAdapter<GemmKernel>;

using StrideA = typename Gemm::GemmKernel::StrideA;
using StrideB = typename Gemm::GemmKernel::StrideB;
using StrideC = typename Gemm::GemmKernel::StrideC;
using StrideD = typename Gemm::GemmKernel::StrideD;

/// Initialization
StrideA stride_A;
StrideB stride_B;
StrideC stride_C;
StrideD stride_D;
// Strides just iterate over scalars and have no zeros
LayoutSFA layout_SFA;
LayoutSFB layout_SFB;
// Layouts are tiled to the problem size and the strides have zeros
uint64_t seed;

cutlass::HostTensor<ElementA          , LayoutA> tensor_A;
cutlass::HostTensor<ElementAccumulator, cutlass::layout::PackedVectorLayout> tensor_SFA;
cutlass::HostTensor<ElementB          , LayoutB> tensor_B;
cutlass::HostTensor<ElementAccumulator, cutlass::layout::PackedVectorLayout> tensor_SFB;
cutlass::HostTensor<ElementC          , LayoutC> tensor_C;
cutlass::HostTensor<ElementD          , LayoutD> tensor_D;
cutlass::HostTensor<ElementD          , LayoutD> tensor_ref_D;

#endif // defined(CUTLASS_ARCH_MMA_SM100_SUPPORTED)

/////////////////////////////////////////////////////////////////////////////////////////////////
/// Testbed utility types
/////////////////////////////////////////////////////////////////////////////////////////////////

// Command line options parsing
struct Options {

  bool help = false;
  bool skip_verification = false;

  float alpha = 1.f, beta = 0.f;
  int iterations = 1000;
  int m = 1024, n = 512, k = 1024, l = 1;

  // Parses the command line
  void parse(int argc, char const **args) {
    cutlass::CommandLine cmd(argc, args);

    if (cmd.check_cmd_line_flag("help")) {
      help = true;
      return;
    }

    if (cmd.check_cmd_line_flag("skip-verification")) {
      skip_verification = true;
    }

    cmd.get_cmd_line_argument("m", m);
    cmd.get_cmd_line_argument("n", n);
    cmd.get_cmd_line_argument("k", k);
    cmd.get_cmd_line_argument("l", l);
    cmd.get_cmd_line_argument("alpha", alpha, 1.f);
    cmd.get_cmd_line_argument("beta", beta, 0.f);
    cmd.get_cmd_line_argument("iterations", iterations);
  }

  /// Prints the usage statement.
  std::ostream & print_usage(std::ostream &out) const {

    out << "81_blackwell_gemm_groupwise\n\n"
      << "  Blackwell FP8 GEMM with Groupwise Scaling using a Warp Specialized kernel.\n\n"
      << "Options:\n\n"
      << "  --help                      If specified, displays this usage statement\n\n"
      << "  --m=<int>                   Sets the M extent of the GEMM\n"
      << "  --n=<int>                   Sets the N extent of the GEMM\n"
      << "  --k=<int>                   Sets the K extent of the GEMM\n"
      << "  --l=<int>                   Sets the l extent (batch) of the GEMM\n"
      << "  --alpha=<f32>               Epilogue scalar alpha\n"
      << "  --beta=<f32>                Epilogue scalar beta\n"
      << "  --iterations=<int>          Number of profiling iterations to perform.\n\n"
      << "  --skip-verification         Skip verification.\n\n";

    out
      << "\n\nExamples:\n\n"
      << "$ " << "81_blackwell_gemm_groupwise" << " --m=1024 --n=512 --k=1024 --alpha=2 --beta=0.707 \n\n";

    return out;
  }

  /// Compute performance in GFLOP/s
  double gflops(double runtime_s) const {
    // Two flops per multiply-add
    uint64_t flop = uint64_t(2) * m * n * k;
    double gflop = double(flop) / double(1.0e9);
    return gflop / runtime_s;
  }
};

/// Result structure
struct Result {
  double avg_runtime_ms;
  double gflops;
  cutlass::Status status;
  cudaError_t error;
  bool passed;

  Result(
    double avg_runtime_ms = 0,
    double gflops = 0,
    cutlass::Status status = cutlass::Status::kSuccess,
    cudaError_t error = cudaSuccess)
  :
    avg_runtime_ms(avg_runtime_ms), gflops(gflops), status(status), error(error), passed(false)
  {}

};

#if defined(CUTLASS_ARCH_MMA_SM100_SUPPORTED)

/////////////////////////////////////////////////////////////////////////////////////////////////
/// GEMM setup and evaluation
/////////////////////////////////////////////////////////////////////////////////////////////////

/// Helper to initialize a block of device data
template <typename Element, typename Layout>
bool initialize_tensor(
  cutlass::TensorView<Element, Layout> view,
  cutlass::Distribution::Kind dist_kind,
  uint64_t seed) {

  if (dist_kind == cutlass::Distribution::Uniform) {

    double scope_max, scope_min;
    int bits_input = cutlass::sizeof_bits<Element>::value;
    int bits_output = cutlass::sizeof_bits<Element>::value;

    if (bits_input == 1) {
      scope_max = 2;
      scope_min = 0;
    } 
    else if (bits_input <= 8) {
      scope_max = 2;
      scope_min = -2;
    } 
    else if (bits_output == 16) {
      scope_max = 5;
      scope_min = -5;
    } 
    else {
      scope_max = 8;
      scope_min = -8;
    }

    cutlass::reference::host::TensorFillRandomUniform(
      view, seed, scope_max, scope_min, 0);
  }
  else if (dist_kind == cutlass::Distribution::AllZeros) {
    cutlass::reference::host::TensorFill(view);
  }
  else if (dist_kind == cutlass::Distribution::Identity) {

    cutlass::reference::host::TensorFillIdentity(view);
  }
  else if (dist_kind == cutlass::Distribution::Gaussian) {

    cutlass::reference::host::TensorFillRandomGaussian(view, seed, 0, 0.5);
  }
  else if (dist_kind == cutlass::Distribution::Sequential) {
    cutlass::reference::host::BlockFillSequential(view.data(), view.capacity());
  }
  else {
    throw std::runtime_error("Not implementated.");
  }

  return true;
}

/// Helper to initialize a block of device data (scale_tensors)
template <typename Element, typename Layout>
bool initialize_scale_tensor(
  cutlass::TensorView<Element, Layout> view,
  cutlass::Distribution::Kind dist_kind,
  uint64_t seed) {

  if (dist_kind == cutlass::Distribution::Uniform) {

    double scope_max, scope_min;

    scope_min = -8;
    scope_max = 8;

    cutlass::reference::host::TensorFillRandomUniform(
      view, seed, scope_max, scope_min, 0);
  }
  else if (dist_kind == cutlass::Distribution::AllZeros) {
    cutlass::reference::host::TensorFill(view);
  }
  else if (dist_kind == cutlass::Distribution::Identity) {

    cutlass::reference::host::TensorFillIdentity(view);
  }
  else if (dist_kind == cutlass::Distribution::Gaussian) {

    cutlass::reference::host::TensorFillRandomGaussian(view, seed, 0, 0.5);
  }
  else if (dist_kind == cutlass::Distribution::Sequential) {
    cutlass::reference::host::BlockFillSequential(view.data(), view.capacity());
  }
  else {
    throw std::runtime_error("Not implementated.");
  }

  return true;
}

/// Initialize operands to be used in the GEMM and reference GEMM
void initialize(const Options &options) {
  using namespace cute;

  auto gemm_problem_shape = cute::make_shape(options.m, options.n, options.k);

  stride_A = cutlass::make_cute_packed_stride(StrideA{}, cute::make_shape(options.m, options.k, options.l));
  stride_B = cutlass::make_cute_packed_stride(StrideB{}, cute::make_shape(options.n, options.k, options.l));
  stride_C = cutlass::make_cute_packed_stride(StrideC{}, cute::make_shape(options.m, options.n, options.l));
  stride_D = cutlass::make_cute_packed_stride(StrideD{}, cute::make_shape(options.m, options.n, options.l));

  layout_SFA = ScaleConfig::tile_atom_to_shape_SFA(make_shape(options.m, options.n, options.k, options.l));
  layout_SFB = ScaleConfig::tile_atom_to_shape_SFB(make_shape(options.m, options.n, options.k, options.l));

  auto a_coord = cutlass::make_Coord(options.m * options.l, options.k);
  auto c_coord = cutlass::make_Coord(options.m * options.l, options.n);
  auto b_coord = cutlass::make_Coord(options.k, options.n * options.l);
  auto blockscale_a_coord = cutlass::make_Coord(size(filter_zeros(layout_SFA)));
  auto blockscale_b_coord = cutlass::make_Coord(size(filter_zeros(layout_SFB)));

  tensor_A.resize(a_coord);
  tensor_B.resize(b_coord);
  tensor_C.resize(c_coord);
  tensor_D.resize(c_coord);
  tensor_ref_D.resize(c_coord);
  tensor_SFA.resize(blockscale_a_coord);
  tensor_SFB.resize(blockscale_b_coord);

  initialize_tensor(tensor_A.host_view(), cutlass::Distribution::Uniform, seed + 2022);
  initialize_tensor(tensor_B.host_view(), cutlass::Distribution::Uniform, seed + 2023);
  initialize_tensor(tensor_C.host_view(), cutlass::Distribution::Uniform, seed + 2024);

  initialize_scale_tensor(tensor_SFA.host_view(), cutlass::Distribution::Uniform, seed + 2025);
  initialize_scale_tensor(tensor_SFB.host_view(), cutlass::Distribution::Uniform, seed + 2026);

  tensor_A.sync_device();
  tensor_B.sync_device();
  tensor_C.sync_device();
  tensor_D.sync_device();

  tensor_SFA.sync_device();
  tensor_SFB.sync_device();

}

/// Populates a Gemm::Arguments structure from the given commandline options
typename Gemm::Arguments args_from_options(const Options &options) {
  typename Gemm::Arguments arguments {
    cutlass::gemm::GemmUniversalMode::kGemm,
    {options.m, options.n, options.k, options.l},
    {tensor_A.device_data(), stride_A, 
     tensor_B.device_data(), stride_B,
     tensor_SFA.device_data(), layout_SFA,
     tensor_SFB.device_data(), layout_SFB},
    {
      {}, // epilogue.thread
      tensor_C.device_data(), stride_C,
      tensor_D.device_data(), stride_D
    }
  };

  auto &fusion_args = arguments.epilogue.thread;
  fusion_args.alpha = options.alpha;
  fusion_args.beta = options.beta;

  return arguments;
}

bool verify(const Options &options) {
  //
  // Compute reference output
  //

  // Create instantiation for device reference gemm kernel
  auto A = cute::make_tensor(tensor_A.host_data(),
      cute::make_layout(cute::make_shape(options.m, options.k, options.l), stride_A));
  auto B = cute::make_tensor(tensor_B.host_data(),
      cute::make_layout(cute::make_shape(options.n, options.k, options.l), stride_B));
  auto C = cute::make_tensor(tensor_C.host_data(),
      cute::make_layout(cute::make_shape(options.m, options.n, options.l), stride_C));
  auto D = cute::make_tensor(tensor_ref_D.host_data(),
      cute::make_layout(cute::make_shape(options.m, options.n, options.l), stride_D));
  auto SFA = cute::make_tensor(tensor_SFA.host_data(), layout_SFA);
  auto SFB = cute::make_tensor(tensor_SFB.host_data(), layout_SFB);

  using unused_t = decltype(D);

  cutlass::reference::host::GettBlockScalingMainloopParams<
      ElementAccumulator,
      decltype(A), 
      decltype(SFA), 
      decltype(B),
      decltype(SFB)
    > mainloop_params{A, SFA, B, SFB};

  cutlass::reference::host::GettEpilogueParams<
      ElementAccumulator,
      ElementAccumulator,
      ElementAccumulator,
      ElementCompute,
      decltype(C),
      decltype(D)
  > epilogue_params;

  epilogue_params.C = C;
  epilogue_params.D = D;
  epilogue_params.alpha = options.alpha;
  epilogue_params.beta = options.beta;

  // get reference result
  cutlass::reference::host::Gemm3x(mainloop_params, epilogue_params);

  // compare_reference
  tensor_D.sync_host();
  bool passed = cutlass::reference::host::TensorEquals(tensor_ref_D.host_view(), tensor_D.host_view());

  return passed;
}

/// Execute a given example GEMM computation
template <typename Gemm>
int run(Options &options) {
  initialize(options);

  
  // Instantiate CUTLASS kernel depending on templates
  Gemm gemm;

  // Create a structure of gemm kernel arguments suitable for invoking an instance of Gemm
  auto arguments = args_from_options(options);

  // Using the arguments, query for extra workspace required for matrix multiplication computation
  size_t workspace_size = Gemm::get_workspace_size(arguments);

  // Allocate workspace memory
  cutlass::device_memory::allocation<uint8_t> workspace(workspace_size);

  
  // Check if the problem size is supported or not
  CUTLASS_CHECK(gemm.can_implement(arguments));

 
  // Initialize CUTLASS kernel with arguments and workspace pointer
  CUTLASS_CHECK(gemm.initialize(arguments, workspace.get()));

  
  // Correctness / Warmup iteration
  CUTLASS_CHECK(gemm.run());

  Result result;
  if (!options.skip_verification) {
    // Check if output from CUTLASS kernel and reference kernel are equal or not
    result.passed = verify(options);

    std::cout << "  Disposition: " << (result.passed ? "Passed" : "Failed") << std::endl;

    if (!result.passed) {
      exit(-1);
    }
  }

  // Run profiling loop
  if (options.iterations > 0) {
    GpuTimer timer;
    timer.start();
    for (int iter = 0; iter < options.iterations; ++iter) {
      CUTLASS_CHECK(gemm.run());
    }
    timer.stop();

    // Compute average runtime and GFLOPs.
    float elapsed_ms = timer.elapsed_millis();
    result.avg_runtime_ms = double(elapsed_ms) / double(options.iterations);
    result.gflops = options.gflops(result.avg_runtime_ms / 1000.0);

    std::cout << "  Problem Size: " << options.m << 'x' << options.n << 'x' << options.k << 'x' << options.l << std::endl;
    std::cout << "  Avg runtime: " << result.avg_runtime_ms << " ms" << std::endl;
    std::cout << "  GFLOPS: " << result.gflops << std::endl;
  }

  return 0;
}

#endif // defined(CUTLASS_ARCH_MMA_SM100_SUPPORTED)

///////////////////////////////////////////////////////////////////////////////////////////////////

int main(int argc, char const **args) {

  // CUTLASS must be compiled with CUDA 12.0 Toolkit to run this example
  // and must have compute capability at least sm100a.
  
  if (__CUDACC_VER_MAJOR__ < 12) {
    std::cerr << "This example requires CUDA 12 or newer.\n";
    // Returning zero so this test passes on older Toolkits. Its actions are no-op.
    return 0;
  }

  cudaDeviceProp props;
  int current_device_id;
  CUDA_CHECK(cudaGetDevice(&current_device_id));
  CUDA_CHECK(cudaGetDeviceProperties(&props, current_device_id));
  cudaError_t error = cudaGetDeviceProperties(&props, 0);
  if (props.major != 10 || props.minor != 0) {
    std::cerr << "This example requires a GPU with compute capability 100a)." << std::endl;
    return 0;
  } 
  

  //
  // Parse options
  //

  Options options;

  options.parse(argc, args);

  if (options.help) {
    options.print_usage(std::cout) << std::endl;
    return 0;
  }

  //
  // Run
  //
#if defined(CUTLASS_ARCH_MMA_SM100_SUPPORTED)
  run<Gemm>(options);
#endif // defined(CUTLASS_ARCH_MMA_SM100_SUPPORTED)

  return 0;
}

/////////////////////////////////////////////////////////////////////////////////////////////////


// ===== COMPILED SASS (sm_100a) =====

	.target	sm_100a

	.elftype	@"ET_EXEC"


//--------------------- .note.nv.tkinfo           --------------------------
	.section	.note.nv.tkinfo,"",@"SHT_NOTE"
	.sectionflags	@"SHF_NOTE_NV_TKINFO"
	.tkinfo
        /*0018*/ 	.word	0x00000002
        /*0030*/ 	.string	""
        /*0030*/ 	.string	"ptxas"
        /*0030*/ 	.string	"Cuda compilation tools, release 13.0, V13.0.88"
        /*0030*/ 	.string	"Build cuda_13.0.r13.0/compiler.36424714_0"
        /*0030*/ 	.string	"-arch sm_100a -m 64 "



//--------------------- .note.nv.cuinfo           --------------------------
	.section	.note.nv.cuinfo,"",@"SHT_NOTE"
	.sectionflags	@"SHF_NOTE_NV_CUINFO"
        /*0018*/ 	.short	0x0002
        /*001a*/ 	.short	0x0064
        /*001c*/ 	.short	0x0082
	.zero		2


//--------------------- .nv.info                  --------------------------
	.section	.nv.info,"",@"SHT_CUDA_INFO"
	.align	4


	//----- nvinfo : EIATTR_REGCOUNT
	.align		4
        /*0000*/ 	.byte	0x04, 0x2f
        /*0002*/ 	.short	(.L_19 - .L_18)
	.align		4
.L_18:
        /*0004*/ 	.word	index@(_ZN7cutlass13device_kernelINS_4gemm6kernel13GemmUniversalIN4cute5tupleIJiiiiEEENS1_10collective13CollectiveMmaINS1_51MainloopSm100TmaUmmaWarpSpecializedBlockwiseScalingILi7ELi5ELi4ENS5_IJNS4_1CILi2EEENSA_ILi1EEESC_EEEEENS5_IJNSA_ILi256EEENSA_ILi128EEESG_EEENS_12float_e4m3_tENS5_IJNS5_IJlSC_lEEENS4_6LayoutINS5_IJNS5_IJSC_iEEENS5_IJSG_iEEEiEEENS5_IJNS5_IJNSA_ILi0EEESC_EEENS5_IJSO_iEEEiEEEEEEEESI_NS5_IJSJ_NSK_INS5_IJSM_SM_iEEESR_EEEEENS4_8TiledMMAINS4_8MMA_AtomIJNS4_10MMA_TraitsINS4_25SM100_MMA_F8F6F4_2x1SM_SSEJSI_SI_fSF_SG_NS4_17integral_constantINS4_4UMMA5MajorELS13_0EEES14_NS11_INS12_7ScaleInELS15_0EEES16_EEEEEENSK_INS5_IJSC_SC_SC_EEENS5_IJSO_SO_SO_EEEEENS5_IJNS4_10UnderscoreES1C_S1C_EEEEENS5_IJNS4_18SM100_TMA_2SM_LOADENS4_9TiledCopyINS4_9Copy_AtomIJNS4_25SM80_CP_ASYNC_CACHEALWAYSINS_9uint128_tES1J_EEfEEENSK_INS5_IJNSA_ILi32EEENSA_ILi4EEEEEENS5_IJS1N_SC_EEEEENS5_IJSG_EEEEEEEENS4_14ComposedLayoutINS4_7SwizzleILi3ELi4ELi3EEENS4_18smem_ptr_flag_bitsILi8EEENSK_INS5_IJNSA_ILi8EEESG_EEENS5_IJSG_SC_EEEEEEEvNS4_8identityENS5_IJS1F_NS1G_INS1H_IJNS1I_IffEEfEEENSK_INS5_IJSC_SC_EEENS5_IJSO_SO_EEEEENS5_IJSC_EEEEEEEES23_vS24_EENS_8epilogue10collective18CollectiveEpilogueINS2E_23Sm100TmaWarpSpecializedILi2ELi2ELi64ELb0ELb0EEEJNS5_IJSG_SG_SG_EEENS5_IJNSK_ISG_SC_EENSK_INSA_ILi64EEESC_EEEEESI_NS5_IJSC_llEEESI_S2O_NS2E_6fusion15FusionCallbacksIS2I_NS2P_17LinearCombinationISI_fSI_fLNS_15FloatRoundStyleE2EEES2J_S2N_JEEENS4_5SM1004TMEM4LOAD26SM100_TMEM_LOAD_32dp32b64xENS4_13SM90_TMA_LOADENS1U_IS1W_S1Y_NSK_INS5_IJSG_S1Z_EEENS5_IJSC_SG_EEEEEEENS4_39AutoVectorizingCopyWithAssumedAlignmentILi128EEENS4_14SM90_TMA_STOREES33_S35_S35_EEEvvEEEEvNT_6ParamsE)
        /*0008*/ 	.word	0x000000a8


	//----- nvinfo : EIATTR_FRAME_SIZE
	.align		4
.L_19:
        /*000c*/ 	.byte	0x04, 0x11
        /*000e*/ 	.short	(.L_21 - .L_20)
	.align		4
.L_20:
        /*0010*/ 	.word	index@($__internal_2_$__cuda_sm10x_tcgen05_guardrail_trap_unallocated_columns_being_dealloced)
        /*0014*/ 	.word	0x00000010


	//----- nvinfo : EIATTR_FRAME_SIZE
	.align		4
.L_21:
        /*0018*/ 	.byte	0x04, 0x11
        /*001a*/ 	.short	(.L_23 - .L_22)
	.align		4
.L_22:
        /*001c*/ 	.word	index@($__internal_1_$__cuda_sm10x_tcgen05_guardrail_trap_phase_invalid_during_alloc)
        /*0020*/ 	.word	0x00000010


	//----- nvinfo : EIATTR_FRAME_SIZE
	.align		4
.L_23:
        /*0024*/ 	.byte	0x04, 0x11
        /*0026*/ 	.short	(.L_25 - .L_24)
	.align		4
.L_24:
        /*0028*/ 	.word	index@($__internal_0_$__cuda_sm10x_tcgen05_guardrail_trap_col_being_dealloced_not_returned_by_alloc)
        /*002c*/ 	.word	0x00000010


	//----- nvinfo : EIATTR_FRAME_SIZE
	.align		4
.L_25:
        /*0030*/ 	.byte	0x04, 0x11
        /*0032*/ 	.short	(.L_27 - .L_26)
	.align		4
.L_26:
        /*0034*/ 	.word	index@(_ZN7cutlass13device_kernelINS_4gemm6kernel13GemmUniversalIN4cute5tupleIJiiiiEEENS1_10collective13CollectiveMmaINS1_51MainloopSm100TmaUmmaWarpSpecializedBlockwiseScalingILi7ELi5ELi4ENS5_IJNS4_1CILi2EEENSA_ILi1EEESC_EEEEENS5_IJNSA_ILi256EEENSA_ILi128EEESG_EEENS_12float_e4m3_tENS5_IJNS5_IJlSC_lEEENS4_6LayoutINS5_IJNS5_IJSC_iEEENS5_IJSG_iEEEiEEENS5_IJNS5_IJNSA_ILi0EEESC_EEENS5_IJSO_iEEEiEEEEEEEESI_NS5_IJSJ_NSK_INS5_IJSM_SM_iEEESR_EEEEENS4_8TiledMMAINS4_8MMA_AtomIJNS4_10MMA_TraitsINS4_25SM100_MMA_F8F6F4_2x1SM_SSEJSI_SI_fSF_SG_NS4_17integral_constantINS4_4UMMA5MajorELS13_0EEES14_NS11_INS12_7ScaleInELS15_0EEES16_EEEEEENSK_INS5_IJSC_SC_SC_EEENS5_IJSO_SO_SO_EEEEENS5_IJNS4_10UnderscoreES1C_S1C_EEEEENS5_IJNS4_18SM100_TMA_2SM_LOADENS4_9TiledCopyINS4_9Copy_AtomIJNS4_25SM80_CP_ASYNC_CACHEALWAYSINS_9uint128_tES1J_EEfEEENSK_INS5_IJNSA_ILi32EEENSA_ILi4EEEEEENS5_IJS1N_SC_EEEEENS5_IJSG_EEEEEEEENS4_14ComposedLayoutINS4_7SwizzleILi3ELi4ELi3EEENS4_18smem_ptr_flag_bitsILi8EEENSK_INS5_IJNSA_ILi8EEESG_EEENS5_IJSG_SC_EEEEEEEvNS4_8identityENS5_IJS1F_NS1G_INS1H_IJNS1I_IffEEfEEENSK_INS5_IJSC_SC_EEENS5_IJSO_SO_EEEEENS5_IJSC_EEEEEEEES23_vS24_EENS_8epilogue10collective18CollectiveEpilogueINS2E_23Sm100TmaWarpSpecializedILi2ELi2ELi64ELb0ELb0EEEJNS5_IJSG_SG_SG_EEENS5_IJNSK_ISG_SC_EENSK_INSA_ILi64EEESC_EEEEESI_NS5_IJSC_llEEESI_S2O_NS2E_6fusion15FusionCallbacksIS2I_NS2P_17LinearCombinationISI_fSI_fLNS_15FloatRoundStyleE2EEES2J_S2N_JEEENS4_5SM1004TMEM4LOAD26SM100_TMEM_LOAD_32dp32b64xENS4_13SM90_TMA_LOADENS1U_IS1W_S1Y_NSK_INS5_IJSG_S1Z_EEENS5_IJSC_SG_EEEEEEENS4_39AutoVectorizingCopyWithAssumedAlignmentILi128EEENS4_14SM90_TMA_STOREES33_S35_S35_EEEvvEEEEvNT_6ParamsE)
        /*0038*/ 	.word	0x00000010


	//----- nvinfo : EIATTR_MIN_STACK_SIZE
	.align		4
.L_27:
        /*003c*/ 	.byte	0x04, 0x12
        /*003e*/ 	.short	(.L_29 - .L_28)
	.align		4
.L_28:
        /*0040*/ 	.word	index@(_ZN7cutlass13device_kernelINS_4gemm6kernel13GemmUniversalIN4cute5tupleIJiiiiEEENS1_10collective13CollectiveMmaINS1_51MainloopSm100TmaUmmaWarpSpecializedBlockwiseScalingILi7ELi5ELi4ENS5_IJNS4_1CILi2EEENSA_ILi1EEESC_EEEEENS5_IJNSA_ILi256EEENSA_ILi128EEESG_EEENS_12float_e4m3_tENS5_IJNS5_IJlSC_lEEENS4_6LayoutINS5_IJNS5_IJSC_iEEENS5_IJSG_iEEEiEEENS5_IJNS5_IJNSA_ILi0EEESC_EEENS5_IJSO_iEEEiEEEEEEEESI_NS5_IJSJ_NSK_INS5_IJSM_SM_iEEESR_EEEEENS4_8TiledMMAINS4_8MMA_AtomIJNS4_10MMA_TraitsINS4_25SM100_MMA_F8F6F4_2x1SM_SSEJSI_SI_fSF_SG_NS4_17integral_constantINS4_4UMMA5MajorELS13_0EEES14_NS11_INS12_7ScaleInELS15_0EEES16_EEEEEENSK_INS5_IJSC_SC_SC_EEENS5_IJSO_SO_SO_EEEEENS5_IJNS4_10UnderscoreES1C_S1C_EEEEENS5_IJNS4_18SM100_TMA_2SM_LOADENS4_9TiledCopyINS4_9Copy_AtomIJNS4_25SM80_CP_ASYNC_CACHEALWAYSINS_9uint128_tES1J_EEfEEENSK_INS5_IJNSA_ILi32EEENSA_ILi4EEEEEENS5_IJS1N_SC_EEEEENS5_IJSG_EEEEEEEENS4_14ComposedLayoutINS4_7SwizzleILi3ELi4ELi3EEENS4_18smem_ptr_flag_bitsILi8EEENSK_INS5_IJNSA_ILi8EEESG_EEENS5_IJSG_SC_EEEEEEEvNS4_8identityENS5_IJS1F_NS1G_INS1H_IJNS1I_IffEEfEEENSK_INS5_IJSC_SC_EEENS5_IJSO_SO_EEEEENS5_IJSC_EEEEEEEES23_vS24_EENS_8epilogue10collective18CollectiveEpilogueINS2E_23Sm100TmaWarpSpecializedILi2ELi2ELi64ELb0ELb0EEEJNS5_IJSG_SG_SG_EEENS5_IJNSK_ISG_SC_EENSK_INSA_ILi64EEESC_EEEEESI_NS5_IJSC_llEEESI_S2O_NS2E_6fusion15FusionCallbacksIS2I_NS2P_17LinearCombinationISI_fSI_fLNS_15FloatRoundStyleE2EEES2J_S2N_JEEENS4_5SM1004TMEM4LOAD26SM100_TMEM_LOAD_32dp32b64xENS4_13SM90_TMA_LOADENS1U_IS1W_S1Y_NSK_INS5_IJSG_S1Z_EEENS5_IJSC_SG_EEEEEEENS4_39AutoVectorizingCopyWithAssumedAlignmentILi128EEENS4_14SM90_TMA_STOREES33_S35_S35_EEEvvEEEEvNT_6ParamsE)
        /*0044*/ 	.word	0x00000010
.L_29:


//--------------------- .nv.compat                --------------------------
	.section	.nv.compat,"",@"SHT_CUDA_COMPAT_INFO"
	.align	4
        /*0000*/ 	.byte	0x02, 0x09, 0x01, 0x00, 0x02, 0x02, 0x02, 0x00, 0x02, 0x05, 0x05, 0x00, 0x03, 0x07, 0x01, 0x01
        /*0010*/ 	.byte	0x02, 0x03, 0x01, 0x00, 0x02, 0x06, 0x01, 0x00, 0x04, 0x0b, 0x08, 0x00, 0x09, 0x00, 0x00, 0x00
        /*0020*/ 	.byte	0x00, 0x00, 0x00, 0x00


//--------------------- .nv.info._ZN7cutlass13device_kernelINS_4gemm6kernel13GemmUniversalIN4cute5tupleIJiiiiEEENS1_10collective13CollectiveMmaINS1_51MainloopSm100TmaUmmaWarpSpecializedBlockwiseScalingILi7ELi5ELi4ENS5_IJNS4_1CILi2EEENSA_ILi1EEESC_EEEEENS5_IJNSA_ILi256EEENSA_ILi128EEESG_EEENS_12float_e4m3_tENS5_IJNS5_IJlSC_lEEENS4_6LayoutINS5_IJNS5_IJSC_iEEENS5_IJSG_iEEEiEEENS5_IJNS5_IJNSA_ILi0EEESC_EEENS5_IJSO_iEEEiEEEEEEEESI_NS5_IJSJ_NSK_INS5_IJSM_SM_iEEESR_EEEEENS4_8TiledMMAINS4_8MMA_AtomIJNS4_10MMA_TraitsINS4_25SM100_MMA_F8F6F4_2x1SM_SSEJSI_SI_fSF_SG_NS4_17integral_constantINS4_4UMMA5MajorELS13_0EEES14_NS11_INS12_7ScaleInELS15_0EEES16_EEEEEENSK_INS5_IJSC_SC_SC_EEENS5_IJSO_SO_SO_EEEEENS5_IJNS4_10UnderscoreES1C_S1C_EEEEENS5_IJNS4_18SM100_TMA_2SM_LOADENS4_9TiledCopyINS4_9Copy_AtomIJNS4_25SM80_CP_ASYNC_CACHEALWAYSINS_9uint128_tES1J_EEfEEENSK_INS5_IJNSA_ILi32EEENSA_ILi4EEEEEENS5_IJS1N_SC_EEEEENS5_IJSG_EEEEEEEENS4_14ComposedLayoutINS4_7SwizzleILi3ELi4ELi3EEENS4_18smem_ptr_flag_bitsILi8EEENSK_INS5_IJNSA_ILi8EEESG_EEENS5_IJSG_SC_EEEEEEEvNS4_8identityENS5_IJS1F_NS1G_INS1H_IJNS1I_IffEEfEEENSK_INS5_IJSC_SC_EEENS5_IJSO_SO_EEEEENS5_IJSC_EEEEEEEES23_vS24_EENS_8epilogue10collective18CollectiveEpilogueINS2E_23Sm100TmaWarpSpecializedILi2ELi2ELi64ELb0ELb0EEEJNS5_IJSG_SG_SG_EEENS5_IJNSK_ISG_SC_EENSK_INSA_ILi64EEESC_EEEEESI_NS5_IJSC_llEEESI_S2O_NS2E_6fusion15FusionCallbacksIS2I_NS2P_17LinearCombinationISI_fSI_fLNS_15FloatRoundStyleE2EEES2J_S2N_JEEENS4_5SM1004TMEM4LOAD26SM100_TMEM_LOAD_32dp32b64xENS4_13SM90_TMA_LOADENS1U_IS1W_S1Y_NSK_INS5_IJSG_S1Z_EEENS5_IJSC_SG_EEEEEEENS4_39AutoVectorizingCopyWithAssumedAlignmentILi128EEENS4_14SM90_TMA_STOREES33_S35_S35_EEEvvEEEEvNT_6ParamsE --------------------------
	.section	.nv.info._ZN7cutlass13device_kernelINS_4gemm6kernel13GemmUniversalIN4cute5tupleIJiiiiEEENS1_10collective13CollectiveMmaINS1_51MainloopSm100TmaUmmaWarpSpecializedBlockwiseScalingILi7ELi5ELi4ENS5_IJNS4_1CILi2EEENSA_ILi1EEESC_EEEEENS5_IJNSA_ILi256EEENSA_ILi128EEESG_EEENS_12float_e4m3_tENS5_IJNS5_IJlSC_lEEENS4_6LayoutINS5_IJNS5_IJSC_iEEENS5_IJSG_iEEEiEEENS5_IJNS5_IJNSA_ILi0EEESC_EEENS5_IJSO_iEEEiEEEEEEEESI_NS5_IJSJ_NSK_INS5_IJSM_SM_iEEESR_EEEEENS4_8TiledMMAINS4_8MMA_AtomIJNS4_10MMA_TraitsINS4_25SM100_MMA_F8F6F4_2x1SM_SSEJSI_SI_fSF_SG_NS4_17integral_constantINS4_4UMMA5MajorELS13_0EEES14_NS11_INS12_7ScaleInELS15_0EEES16_EEEEEENSK_INS5_IJSC_SC_SC_EEENS5_IJSO_SO_SO_EEEEENS5_IJNS4_10UnderscoreES1C_S1C_EEEEENS5_IJNS4_18SM100_TMA_2SM_LOADENS4_9TiledCopyINS4_9Copy_AtomIJNS4_25SM80_CP_ASYNC_CACHEALWAYSINS_9uint128_tES1J_EEfEEENSK_INS5_IJNSA_ILi32EEENSA_ILi4EEEEEENS5_IJS1N_SC_EEEEENS5_IJSG_EEEEEEEENS4_14ComposedLayoutINS4_7SwizzleILi3ELi4ELi3EEENS4_18smem_ptr_flag_bitsILi8EEENSK_INS5_IJNSA_ILi8EEESG_EEENS5_IJSG_SC_EEEEEEEvNS4_8identityENS5_IJS1F_NS1G_INS1H_IJNS1I_IffEEfEEENSK_INS5_IJSC_SC_EEENS5_IJSO_SO_EEEEENS5_IJSC_EEEEEEEES23_vS24_EENS_8epilogue10collective18CollectiveEpilogueINS2E_23Sm100TmaWarpSpecializedILi2ELi2ELi64ELb0ELb0EEEJNS5_IJSG_SG_SG_EEENS5_IJNSK_ISG_SC_EENSK_INSA_ILi64EEESC_EEEEESI_NS5_IJSC_llEEESI_S2O_NS2E_6fusion15FusionCallbacksIS2I_NS2P_17LinearCombinationISI_fSI_fLNS_15FloatRoundStyleE2EEES2J_S2N_JEEENS4_5SM1004TMEM4LOAD26SM100_TMEM_LOAD_32dp32b64xENS4_13SM90_TMA_LOADENS1U_IS1W_S1Y_NSK_INS5_IJSG_S1Z_EEENS5_IJSC_SG_EEEEEEENS4_39AutoVectorizingCopyWithAssumedAlignmentILi128EEENS4_14SM90_TMA_STOREES33_S35_S35_EEEvvEEEEvNT_6ParamsE,"",@"SHT_CUDA_INFO"
	.sectionflags	@""
	.align	4


	//----- nvinfo : EIATTR_CUDA_API_VERSION
	.align		4
        /*0000*/ 	.byte	0x04, 0x37
        /*0002*/ 	.short	(.L_31 - .L_30)
.L_30:
        /*0004*/ 	.word	0x00000082


	//----- nvinfo : EIATTR_KPARAM_INFO
	.align		4
.L_31:
        /*0008*/ 	.byte	0x04, 0x17
        /*000a*/ 	.short	(.L_33 - .L_32)
.L_32:
        /*000c*/ 	.word	0x00000000
        /*0010*/ 	.short	0x0000
        /*0012*/ 	.short	0x0000
        /*0014*/ 	.byte	0x00, 0xf0, 0x01, 0x20


	//----- nvinfo : EIATTR_AT_ENTRY_FRAGMENTS
	.align		4
.L_33:
        /*0018*/ 	.byte	0x04, 0x4f
        /*001a*/ 	.short	(.L_35 - .L_34)


	//   ....[0]....
.L_34:
        /*001c*/ 	.word	0x00000007


	//----- nvinfo : EIATTR_RESERVED_SMEM_USED
	.align		4
.L_35:
        /*0020*/ 	.byte	0x01, 0x41
	.zero		2


	//----- nvinfo : EIATTR_SPARSE_MMA_MASK
	.align		4
        /*0024*/ 	.byte	0x03, 0x50
        /*0026*/ 	.short	0x0000


	//----- nvinfo : EIATTR_TCGEN05_2CTA_USED
	.align		4
        /*0028*/ 	.byte	0x01, 0x52
	.zero		2


	//----- nvinfo : EIATTR_MAXREG_COUNT
	.align		4
        /*002c*/ 	.byte	0x03, 0x1b
        /*002e*/ 	.short	0x00a8


	//----- nvinfo : EIATTR_NUM_BARRIERS
	.align		4
        /*0030*/ 	.byte	0x02, 0x4c
        /*0032*/ 	.byte	0x07
	.zero		1


	//----- nvinfo : EIATTR_EXTERNS
	.align		4
        /*0034*/ 	.byte	0x04, 0x0f
        /*0036*/ 	.short	(.L_37 - .L_36)


	//   ....[0]....
	.align		4
.L_36:
        /*0038*/ 	.word	index@(__assertfail)


	//----- nvinfo : EIATTR_ANNOTATIONS
	.align		4
.L_37:
        /*003c*/ 	.byte	0x04, 0x55
        /*003e*/ 	.short	(.L_39 - .L_38)


	//   ....[0]....
.L_38:
        /*0040*/ 	.word	0x00000001
        /*0044*/ 	.byte	0x60, 0x01, 0x00, 0x00, 0x01, 0x00, 0x00, 0x00, 0xf0, 0x01, 0x00, 0x00, 0x01, 0x00, 0x00, 0x00
        /* <DEDUP_REMOVED lines=10> */
        /*00f4*/ 	.byte	0x60, 0xc0, 0x00, 0x00, 0x01, 0x00, 0x00, 0x00, 0x70, 0xc0, 0x00, 0x00


	//----- nvinfo : EIATTR_MERCURY_ISA_VERSION
	.align		4
.L_39:
        /*0100*/ 	.byte	0x03, 0x5f
        /*0102*/ 	.short	0x0101


	//----- nvinfo : EIATTR_INT_WARP_WIDE_INSTR_OFFSETS
	.align		4
        /*0104*/ 	.byte	0x04, 0x31
        /*0106*/ 	.short	(.L_41 - .L_40)


	//   ....[0]....
.L_40:
        /*0108*/ 	.word	0x000033b0


	//   ....[1]....
        /*010c*/ 	.word	0x00005a50


	//   ....[2]....
        /*0110*/ 	.word	0x00005a70


	//   ....[3]....
        /*0114*/ 	.word	0x00005aa0


	//   ....[4]....
        /*0118*/ 	.word	0x00006670


	//   ....[5]....
        /*011c*/ 	.word	0x000066f0


	//   ....[6]....
        /*0120*/ 	.word	0x000067a0


	//   ....[7]....
        /*0124*/ 	.word	0x00006830


	//----- nvinfo : EIATTR_COOP_GROUP_MASK_REGIDS
	.align		4
.L_41:
        /*0128*/ 	.byte	0x04, 0x29
        /*012a*/ 	.short	(.L_43 - .L_42)


	//   ....[0]....
.L_42:
        /*012c*/ 	.word	0xffffffff


	//   ....[1]....
        /*0130*/ 	.word	0xffffffff


	//   ....[2]....
        /*0134*/ 	.word	0xffffffff


	//   ....[3]....
        /*0138*/ 	.word	0xffffffff


	//   ....[4]....
        /*013c*/ 	.word	0xffffffff


	//   ....[5]....
        /*0140*/ 	.word	0xffffffff


	//   ....[6]....
        /*0144*/ 	.word	0xffffffff


	//   ....[7]....
        /*0148*/ 	.word	0xffffffff


	//   ....[8]....
        /*014c*/ 	.word	0xffffffff


	//   ....[9]....
        /*0150*/ 	.word	0xffffffff


	//   ....[10]....
        /*0154*/ 	.word	0xffffffff


	//   ....[11]....
        /*0158*/ 	.word	0xffffffff


	//   ....[12]....
        /*015c*/ 	.word	0xffffffff


	//   ....[13]....
        /*0160*/ 	.word	0xffffffff


	//   ....[14]....
        /*0164*/ 	.word	0xffffffff


	//   ....[15]....
        /*0168*/ 	.word	0xffffffff


	//   ....[16]....
        /*016c*/ 	.word	0xffffffff


	//----- nvinfo : EIATTR_COOP_GROUP_INSTR_OFFSETS
	.align		4
.L_43:
        /*0170*/ 	.byte	0x04, 0x28
        /*0172*/ 	.short	(.L_45 - .L_44)


	//   ....[0]....
.L_44:
        /*0174*/ 	.word	0x000000a0


	//   ....[1]....
        /*0178*/ 	.word	0x00000620


	//   ....[2]....
        /*017c*/ 	.word	0x00000820


	//   ....[3]....
        /*0180*/ 	.word	0x00000a10


	//   ....[4]....
        /*0184*/ 	.word	0x00000b60


	//   ....[5]....
        /*0188*/ 	.word	0x00000c50


	//   ....[6]....
        /*018c*/ 	.word	0x00000e10


	//   ....[7]....
        /*0190*/ 	.word	0x00000fa0


	//   ....[8]....
        /*0194*/ 	.word	0x00001300


	//   ....[9]....
        /*0198*/ 	.word	0x00002540


	//   ....[10]....
        /*019c*/ 	.word	0x000035e0


	//   ....[11]....
        /*01a0*/ 	.word	0x00003620


	//   ....[12]....
        /*01a4*/ 	.word	0x00004890


	//   ....[13]....
        /*01a8*/ 	.word	0x00004d60


	//   ....[14]....
        /*01ac*/ 	.word	0x00004d90


	//   ....[15]....
        /*01b0*/ 	.word	0x00005960


	//   ....[16]....
        /*01b4*/ 	.word	0x00005b60


	//----- nvinfo : EIATTR_REG_RECONFIG
	.align		4
.L_45:
        /*01b8*/ 	.byte	0x01, 0x54
	.zero		2


	//----- nvinfo : EIATTR_VRC_CTA_INIT_COUNT
	.align		4
        /*01bc*/ 	.byte	0x02, 0x4a
        /*01be*/ 	.byte	0x80
	.zero		1


	//----- nvinfo : EIATTR_SYSCALL_OFFSETS
	.align		4
        /*01c0*/ 	.byte	0x04, 0x46
        /*01c2*/ 	.short	(.L_47 - .L_46)


	//   ....[0]....
.L_46:
        /*01c4*/ 	.word	0x00007a80


	//   ....[1]....
        /*01c8*/ 	.word	0x00008020


	//   ....[2]....
        /*01cc*/ 	.word	0x00008650


	//   ....[3]....
        /*01d0*/ 	.word	0x00008780


	//----- nvinfo : EIATTR_MBARRIER_INSTR_OFFSETS
	.align		4
.L_47:
        /*01d4*/ 	.byte	0x04, 0x39
        /*01d6*/ 	.short	(.L_49 - .L_48)


	//   ....[0]....
.L_48:
        /*01d8*/ 	.word	0x00000730
        /*01dc*/ 	.word	0x000000ff
        /*01e0*/ 	.word	0x00000000
        /*01e4*/ 	.short	0x0100
        /*01e6*/ 	.byte	0x05
	.zero		1


	//   ....[1]....
        /*01e8*/ 	.word	0x00000740
        /*01ec*/ 	.word	0x000000ff
        /*01f0*/ 	.word	0x00000038
        /*01f4*/ 	.short	0x0100
        /*01f6*/ 	.byte	0x05
	.zero		1


	//   ....[2]....
        /*01f8*/ 	.word	0x00000750
        /*01fc*/ 	.word	0x000000ff
        /*0200*/ 	.word	0x00000008
        /*0204*/ 	.short	0x0100
        /*0206*/ 	.byte	0x05
	.zero		1


	//   ....[3]....
        /*0208*/ 	.word	0x00000760
        /*020c*/ 	.word	0x000000ff
        /*0210*/ 	.word	0x00000040
        /*0214*/ 	.short	0x0100
        /*0216*/ 	.byte	0x05
	.zero		1


	//   ....[4]....
        /*0218*/ 	.word	0x00000770
        /*021c*/ 	.word	0x000000ff
        /*0220*/ 	.word	0x00000010
        /*0224*/ 	.short	0x0100
        /*0226*/ 	.byte	0x05
	.zero		1


	//   ....[5]....
        /*0228*/ 	.word	0x00000780
        /*022c*/ 	.word	0x000000ff
        /*0230*/ 	.word	0x00000048
        /*0234*/ 	.short	0x0100
        /*0236*/ 	.byte	0x05
	.zero		1


	//   ....[6]....
        /*0238*/ 	.word	0x00000790
        /*023c*/ 	.word	0x000000ff
        /*0240*/ 	.word	0x00000018
        /*0244*/ 	.short	0x0100
        /*0246*/ 	.byte	0x05
	.zero		1


	//   ....[7]....
        /*0248*/ 	.word	0x000007a0
        /*024c*/ 	.word	0x000000ff
        /*0250*/ 	.word	0x00000050
        /*0254*/ 	.short	0x0100
        /*0256*/ 	.byte	0x05
	.zero		1


	//   ....[8]....
        /*0258*/ 	.word	0x000007b0
        /*025c*/ 	.word	0x000000ff
        /*0260*/ 	.word	0x00000020
        /*0264*/ 	.short	0x0100
        /*0266*/ 	.byte	0x05
	.zero		1


	//   ....[9]....
        /*0268*/ 	.word	0x000007c0
        /*026c*/ 	.word	0x000000ff
        /*0270*/ 	.word	0x00000058
        /*0274*/ 	.short	0x0100
        /*0276*/ 	.byte	0x05
	.zero		1


	//   ....[10]....
        /*0278*/ 	.word	0x000007d0
        /*027c*/ 	.word	0x000000ff
        /*0280*/ 	.word	0x00000028
        /*0284*/ 	.short	0x0100
        /*0286*/ 	.byte	0x05
	.zero		1


	//   ....[11]....
        /*0288*/ 	.word	0x000007e0
        /*028c*/ 	.word	0x000000ff
        /*0290*/ 	.word	0x00000060
        /*0294*/ 	.short	0x0100
        /*0296*/ 	.byte	0x05
	.zero		1


	//   ....[12]....
        /*0298*/ 	.word	0x000007f0
        /*029c*/ 	.word	0x000000ff
        /*02a0*/ 	.word	0x00000030
        /*02a4*/ 	.short	0x0100
        /*02a6*/ 	.byte	0x05
	.zero		1


	//   ....[13]....
        /*02a8*/ 	.word	0x00000800
        /*02ac*/ 	.word	0x000000ff
        /*02b0*/ 	.word	0x00000068
        /*02b4*/ 	.short	0x0100
        /*02b6*/ 	.byte	0x05
	.zero		1


	//   ....[14]....
        /*02b8*/ 	.word	0x00000920
        /*02bc*/ 	.word	0x000000ff
        /*02c0*/ 	.word	0x00000070
        /*02c4*/ 	.short	0x0100
        /*02c6*/ 	.byte	0x06
	.zero		1


	//   ....[15]....
        /*02c8*/ 	.word	0x00000930
        /*02cc*/ 	.word	0x000000ff
        /*02d0*/ 	.word	0x000000a8
        /*02d4*/ 	.short	0x0100
        /*02d6*/ 	.byte	0x06
	.zero		1


	//   ....[16]....
        /*02d8*/ 	.word	0x00000940
        /*02dc*/ 	.word	0x000000ff
        /*02e0*/ 	.word	0x00000078
        /*02e4*/ 	.short	0x0100
        /*02e6*/ 	.byte	0x06
	.zero		1


	//   ....[17]....
        /*02e8*/ 	.word	0x00000950
        /*02ec*/ 	.word	0x000000ff
        /*02f0*/ 	.word	0x000000b0
        /*02f4*/ 	.short	0x0100
        /*02f6*/ 	.byte	0x06
	.zero		1


	//   ....[18]....
        /*02f8*/ 	.word	0x00000960
        /*02fc*/ 	.word	0x000000ff
        /*0300*/ 	.word	0x00000080
        /*0304*/ 	.short	0x0100
        /*0306*/ 	.byte	0x06
	.zero		1


	//   ....[19]....
        /*0308*/ 	.word	0x00000970
        /*030c*/ 	.word	0x000000ff
        /*0310*/ 	.word	0x000000b8
        /*0314*/ 	.short	0x0100
        /*0316*/ 	.byte	0x06
	.zero		1


	//   ....[20]....
        /*0318*/ 	.word	0x00000980
        /*031c*/ 	.word	0x000000ff
        /*0320*/ 	.word	0x00000088
        /*0324*/ 	.short	0x0100
        /*0326*/ 	.byte	0x06
	.zero		1


	//   ....[21]....
        /*0328*/ 	.word	0x00000990
        /*032c*/ 	.word	0x000000ff
        /*0330*/ 	.word	0x000000c0
        /*0334*/ 	.short	0x0100
        /*0336*/ 	.byte	0x06
	.zero		1


	//   ....[22]....
        /*0338*/ 	.word	0x000009a0
        /*033c*/ 	.word	0x000000ff
        /*0340*/ 	.word	0x00000090
        /*0344*/ 	.short	0x0100
        /*0346*/ 	.byte	0x06
	.zero		1


	//   ....[23]....
        /*0348*/ 	.word	0x000009b0
        /*034c*/ 	.word	0x000000ff
        /*0350*/ 	.word	0x000000c8
        /*0354*/ 	.short	0x0100
        /*0356*/ 	.byte	0x06
	.zero		1


	//   ....[24]....
        /*0358*/ 	.word	0x000009c0
        /*035c*/ 	.word	0x000000ff
        /*0360*/ 	.word	0x00000098
        /*0364*/ 	.short	0x0100
        /*0366*/ 	.byte	0x06
	.zero		1


	//   ....[25]....
        /*0368*/ 	.word	0x000009d0
        /*036c*/ 	.word	0x000000ff
        /*0370*/ 	.word	0x000000d0
        /*0374*/ 	.short	0x0100
        /*0376*/ 	.byte	0x06
	.zero		1


	//   ....[26]....
        /*0378*/ 	.word	0x000009e0
        /*037c*/ 	.word	0x000000ff
        /*0380*/ 	.word	0x000000a0
        /*0384*/ 	.short	0x0100
        /*0386*/ 	.byte	0x06
	.zero		1


	//   ....[27]....
        /*0388*/ 	.word	0x000009f0
        /*038c*/ 	.word	0x000000ff
        /*0390*/ 	.word	0x000000d8
        /*0394*/ 	.short	0x0100
        /*0396*/ 	.byte	0x06
	.zero		1


	//   ....[28]....
        /*0398*/ 	.word	0x00000b10
        /*039c*/ 	.word	0x000000ff
        /*03a0*/ 	.word	0x00000120
        /*03a4*/ 	.short	0x0100
        /*03a6*/ 	.byte	0x06
	.zero		1


	//   ....[29]....
        /*03a8*/ 	.word	0x00000b20
        /*03ac*/ 	.word	0x000000ff
        /*03b0*/ 	.word	0x00000130
        /*03b4*/ 	.short	0x0100
        /*03b6*/ 	.byte	0x06
	.zero		1


	//   ....[30]....
        /*03b8*/ 	.word	0x00000b30
        /*03bc*/ 	.word	0x000000ff
        /*03c0*/ 	.word	0x00000128
        /*03c4*/ 	.short	0x0100
        /*03c6*/ 	.byte	0x06
	.zero		1


	//   ....[31]....
        /*03c8*/ 	.word	0x00000b40
        /*03cc*/ 	.word	0x000000ff
        /*03d0*/ 	.word	0x00000138
        /*03d4*/ 	.short	0x0100
        /*03d6*/ 	.byte	0x06
	.zero		1


	//   ....[32]....
        /*03d8*/ 	.word	0x00000c20
        /*03dc*/ 	.word	0x000000ff
        /*03e0*/ 	.word	0x00000140
        /*03e4*/ 	.short	0x0100
        /*03e6*/ 	.byte	0x05
	.zero		1


	//   ....[33]....
        /*03e8*/ 	.word	0x00000c30
        /*03ec*/ 	.word	0x000000ff
        /*03f0*/ 	.word	0x00000148
        /*03f4*/ 	.short	0x0100
        /*03f6*/ 	.byte	0x05
	.zero		1


	//   ....[34]....
        /*03f8*/ 	.word	0x00000d60
        /*03fc*/ 	.word	0x000000ff
        /*0400*/ 	.word	0x00000150
        /*0404*/ 	.short	0x0100
        /*0406*/ 	.byte	0x05
	.zero		1


	//   ....[35]....
        /*0408*/ 	.word	0x00000d70
        /*040c*/ 	.word	0x000000ff
        /*0410*/ 	.word	0x00000178
        /*0414*/ 	.short	0x0100
        /*0416*/ 	.byte	0x05
	.zero		1


	//   ....[36]....
        /*0418*/ 	.word	0x00000d80
        /*041c*/ 	.word	0x000000ff
        /*0420*/ 	.word	0x00000158
        /*0424*/ 	.short	0x0100
        /*0426*/ 	.byte	0x05
	.zero		1


	//   ....[37]....
        /*0428*/ 	.word	0x00000d90
        /*042c*/ 	.word	0x000000ff
        /*0430*/ 	.word	0x00000180
        /*0434*/ 	.short	0x0100
        /*0436*/ 	.byte	0x05
	.zero		1


	//   ....[38]....
        /*0438*/ 	.word	0x00000da0
        /*043c*/ 	.word	0x000000ff
        /*0440*/ 	.word	0x00000160
        /*0444*/ 	.short	0x0100
        /*0446*/ 	.byte	0x05
	.zero		1


	//   ....[39]....
        /*0448*/ 	.word	0x00000db0
        /*044c*/ 	.word	0x000000ff
        /*0450*/ 	.word	0x00000188
        /*0454*/ 	.short	0x0100
        /*0456*/ 	.byte	0x05
	.zero		1


	//   ....[40]....
        /*0458*/ 	.word	0x00000dc0
        /*045c*/ 	.word	0x000000ff
        /*0460*/ 	.word	0x00000168
        /*0464*/ 	.short	0x0100
        /*0466*/ 	.byte	0x05
	.zero		1


	//   ....[41]....
        /*0468*/ 	.word	0x00000dd0
        /*046c*/ 	.word	0x000000ff
        /*0470*/ 	.word	0x00000190
        /*0474*/ 	.short	0x0100
        /*0476*/ 	.byte	0x05
	.zero		1


	//   ....[42]....
        /*0478*/ 	.word	0x00000de0
        /*047c*/ 	.word	0x000000ff
        /*0480*/ 	.word	0x00000170
        /*0484*/ 	.short	0x0100
        /*0486*/ 	.byte	0x05
	.zero		1


	//   ....[43]....
        /*0488*/ 	.word	0x00000df0
        /*048c*/ 	.word	0x000000ff
        /*0490*/ 	.word	0x00000198
        /*0494*/ 	.short	0x0100
        /*0496*/ 	.byte	0x05
	.zero		1


	//   ....[44]....
        /*0498*/ 	.word	0x00000f10
        /*049c*/ 	.word	0x000000ff
        /*04a0*/ 	.word	0x000000e0
        /*04a4*/ 	.short	0x0100
        /*04a6*/ 	.byte	0x06
	.zero		1


	//   ....[45]....
        /*04a8*/ 	.word	0x00000f20
        /*04ac*/ 	.word	0x000000ff
        /*04b0*/ 	.word	0x00000100
        /*04b4*/ 	.short	0x0100
        /*04b6*/ 	.byte	0x06
	.zero		1


	//   ....[46]....
        /*04b8*/ 	.word	0x00000f30
        /*04bc*/ 	.word	0x000000ff
        /*04c0*/ 	.word	0x000000e8
        /*04c4*/ 	.short	0x0100
        /*04c6*/ 	.byte	0x06
	.zero		1


	//   ....[47]....
        /*04c8*/ 	.word	0x00000f40
        /*04cc*/ 	.word	0x000000ff
        /*04d0*/ 	.word	0x00000108
        /*04d4*/ 	.short	0x0100
        /*04d6*/ 	.byte	0x06
	.zero		1


	//   ....[48]....
        /*04d8*/ 	.word	0x00000f50
        /*04dc*/ 	.word	0x000000ff
        /*04e0*/ 	.word	0x000000f0
        /*04e4*/ 	.short	0x0100
        /*04e6*/ 	.byte	0x06
	.zero		1


	//   ....[49]....
        /*04e8*/ 	.word	0x00000f60
        /*04ec*/ 	.word	0x000000ff
        /*04f0*/ 	.word	0x00000110
        /*04f4*/ 	.short	0x0100
        /*04f6*/ 	.byte	0x06
	.zero		1


	//   ....[50]....
        /*04f8*/ 	.word	0x00000f70
        /*04fc*/ 	.word	0x000000ff
        /*0500*/ 	.word	0x000000f8
        /*0504*/ 	.short	0x0100
        /*0506*/ 	.byte	0x06
	.zero		1


	//   ....[51]....
        /*0508*/ 	.word	0x00000f80
        /*050c*/ 	.word	0x000000ff
        /*0510*/ 	.word	0x00000118
        /*0514*/ 	.short	0x0100
        /*0516*/ 	.byte	0x06
	.zero		1


	//   ....[52]....
        /*0518*/ 	.word	0x00001070
        /*051c*/ 	.word	0x000000ff
        /*0520*/ 	.word	0x000001a0
        /*0524*/ 	.short	0x0100
        /*0526*/ 	.byte	0x05
	.zero		1


	//   ....[53]....
        /*0528*/ 	.word	0x00001080
        /*052c*/ 	.word	0x000000ff
        /*0530*/ 	.word	0x000001c8
        /*0534*/ 	.short	0x0100
        /*0536*/ 	.byte	0x05
	.zero		1


	//   ....[54]....
        /*0538*/ 	.word	0x00001090
        /*053c*/ 	.word	0x000000ff
        /*0540*/ 	.word	0x000001a8
        /*0544*/ 	.short	0x0100
        /*0546*/ 	.byte	0x05
	.zero		1


	//   ....[55]....
        /*0548*/ 	.word	0x000010a0
        /*054c*/ 	.word	0x000000ff
        /*0550*/ 	.word	0x000001d0
        /*0554*/ 	.short	0x0100
        /*0556*/ 	.byte	0x05
	.zero		1


	//   ....[56]....
        /*0558*/ 	.word	0x000010b0
        /*055c*/ 	.word	0x000000ff
        /*0560*/ 	.word	0x000001b0
        /*0564*/ 	.short	0x0100
        /*0566*/ 	.byte	0x05
	.zero		1


	//   ....[57]....
        /*0568*/ 	.word	0x000010c0
        /*056c*/ 	.word	0x000000ff
        /*0570*/ 	.word	0x000001d8
        /*0574*/ 	.short	0x0100
        /*0576*/ 	.byte	0x05
	.zero		1


	//   ....[58]....
        /*0578*/ 	.word	0x000010d0
        /*057c*/ 	.word	0x000000ff
        /*0580*/ 	.word	0x000001b8
        /*0584*/ 	.short	0x0100
        /*0586*/ 	.byte	0x05
	.zero		1


	//   ....[59]....
        /*0588*/ 	.word	0x000010e0
        /*058c*/ 	.word	0x000000ff
        /*0590*/ 	.word	0x000001e0
        /*0594*/ 	.short	0x0100
        /*0596*/ 	.byte	0x05
	.zero		1


	//   ....[60]....
        /*0598*/ 	.word	0x000010f0
        /*059c*/ 	.word	0x000000ff
        /*05a0*/ 	.word	0x000001c0
        /*05a4*/ 	.short	0x0100
        /*05a6*/ 	.byte	0x05
	.zero		1


	//   ....[61]....
        /*05a8*/ 	.word	0x00001100
        /*05ac*/ 	.word	0x000000ff
        /*05b0*/ 	.word	0x000001e8
        /*05b4*/ 	.short	0x0100
        /*05b6*/ 	.byte	0x05
	.zero		1


	//   ....[62]....
        /*05b8*/ 	.word	0x00001250
        /*05bc*/ 	.word	0x000000ff
        /*05c0*/ 	.word	0x000001f0
        /*05c4*/ 	.short	0x0100
        /*05c6*/ 	.byte	0x05
	.zero		1


	//   ....[63]....
        /*05c8*/ 	.word	0x00001260
        /*05cc*/ 	.word	0x000000ff
        /*05d0*/ 	.word	0x00000200
        /*05d4*/ 	.short	0x0100
        /*05d6*/ 	.byte	0x05
	.zero		1


	//   ....[64]....
        /*05d8*/ 	.word	0x00001ba0
        /*05dc*/ 	.word	0x000000ff
        /*05e0*/ 	.word	0x00000200
        /*05e4*/ 	.short	0x0101
        /*05e6*/ 	.byte	0x0f
	.zero		1


	//   ....[65]....
        /*05e8*/ 	.word	0x00001d30
        /*05ec*/ 	.word	0x000000ff
        /*05f0*/ 	.word	0x000001c8
        /*05f4*/ 	.short	0x010a
        /*05f6*/ 	.byte	0x04
	.zero		1


	//   ....[66]....
        /*05f8*/ 	.word	0x00001d60
        /*05fc*/ 	.word	0x000000ff
        /*0600*/ 	.word	0x000001a0
        /*0604*/ 	.short	0x0101
        /*0606*/ 	.byte	0x04
	.zero		1


	//   ....[67]....
        /*0608*/ 	.word	0x00001e30
        /*060c*/ 	.word	0x000000ff
        /*0610*/ 	.word	0x00000038
        /*0614*/ 	.short	0x010a
        /*0616*/ 	.byte	0x04
	.zero		1


	//   ....[68]....
        /*0618*/ 	.word	0x00001ef0
        /*061c*/ 	.word	0x000000ff
        /*0620*/ 	.word	0x00000038
        /*0624*/ 	.short	0x010a
        /*0626*/ 	.byte	0x21
	.zero		1


	//   ....[69]....
        /*0628*/ 	.word	0x000020c0
        /*062c*/ 	.word	0x000000ff
        /*0630*/ 	.word	0x00000038
        /*0634*/ 	.short	0x010a
        /*0636*/ 	.byte	0x04
	.zero		1


	//   ....[70]....
        /*0638*/ 	.word	0x000021b0
        /*063c*/ 	.word	0x000000ff
        /*0640*/ 	.word	0x00000148
        /*0644*/ 	.short	0x0101
        /*0646*/ 	.byte	0x0f
	.zero		1


	//   ....[71]....
        /*0648*/ 	.word	0x000021e0
        /*064c*/ 	.word	0x000000ff
        /*0650*/ 	.word	0x00000038
        /*0654*/ 	.short	0x010a
        /*0656*/ 	.byte	0x05
	.zero		1


	//   ....[72]....
        /*0658*/ 	.word	0x00002270
        /*065c*/ 	.word	0x000000ff
        /*0660*/ 	.word	0x00000038
        /*0664*/ 	.short	0x010a
        /*0666*/ 	.byte	0x11
	.zero		1


	//   ....[73]....
        /*0668*/ 	.word	0x00002420
        /*066c*/ 	.word	0x000000ff
        /*0670*/ 	.word	0x00000038
        /*0674*/ 	.short	0x010a
        /*0676*/ 	.byte	0x06
	.zero		1


	//   ....[74]....
        /*0678*/ 	.word	0x00002560
        /*067c*/ 	.word	0x000000ff
        /*0680*/ 	.word	0x00000150
        /*0684*/ 	.short	0x010a
        /*0686*/ 	.byte	0x04
	.zero		1


	//   ....[75]....
        /*0688*/ 	.word	0x00002630
        /*068c*/ 	.word	0x000000ff
        /*0690*/ 	.word	0x00000000
        /*0694*/ 	.short	0x0101
        /*0696*/ 	.byte	0x04
	.zero		1


	//   ....[76]....
        /*0698*/ 	.word	0x00002bf0
        /*069c*/ 	.word	0x000000ff
        /*06a0*/ 	.word	0x00000000
        /*06a4*/ 	.short	0x010a
        /*06a6*/ 	.byte	0x04
	.zero		1


	//   ....[77]....
        /*06a8*/ 	.word	0x00002c90
        /*06ac*/ 	.word	0x000000ff
        /*06b0*/ 	.word	0x00000000
        /*06b4*/ 	.short	0x010a
        /*06b6*/ 	.byte	0x04
	.zero		1


	//   ....[78]....
        /*06b8*/ 	.word	0x00002d30
        /*06bc*/ 	.word	0x000000ff
        /*06c0*/ 	.word	0x00000000
        /*06c4*/ 	.short	0x010a
        /*06c6*/ 	.byte	0x04
	.zero		1


	//   ....[79]....
        /*06c8*/ 	.word	0x00002dd0
        /*06cc*/ 	.word	0x000000ff
        /*06d0*/ 	.word	0x00000000
        /*06d4*/ 	.short	0x010a
        /*06d6*/ 	.byte	0x04
	.zero		1


	//   ....[80]....
        /*06d8*/ 	.word	0x00002e70
        /*06dc*/ 	.word	0x000000ff
        /*06e0*/ 	.word	0x00000000
        /*06e4*/ 	.short	0x010a
        /*06e6*/ 	.byte	0x04
	.zero		1


	//   ....[81]....
        /*06e8*/ 	.word	0x00002f10
        /*06ec*/ 	.word	0x000000ff
        /*06f0*/ 	.word	0x00000000
        /*06f4*/ 	.short	0x010a
        /*06f6*/ 	.byte	0x04
	.zero		1


	//   ....[82]....
        /*06f8*/ 	.word	0x00002fc0
        /*06fc*/ 	.word	0x00000002
        /*0700*/ 	.word	0x00000000
        /*0704*/ 	.short	0x010a
        /*0706*/ 	.byte	0xff
	.zero		1


	//   ....[83]....
        /*0708*/ 	.word	0x000032c0
        /*070c*/ 	.word	0x000000ff
        /*0710*/ 	.word	0x000000a8
        /*0714*/ 	.short	0x010a
        /*0716*/ 	.byte	0x04
	.zero		1


	//   ....[84]....
        /*0718*/ 	.word	0x00003570
        /*071c*/ 	.word	0x000000ff
        /*0720*/ 	.word	0x00000070
        /*0724*/ 	.short	0x0107
        /*0726*/ 	.byte	0x04
	.zero		1


	//   ....[85]....
        /*0728*/ 	.word	0x000035a0
        /*072c*/ 	.word	0x000000ff
        /*0730*/ 	.word	0x00000070
        /*0734*/ 	.short	0x0101
        /*0736*/ 	.byte	0x04
	.zero		1


	//   ....[86]....
        /*0738*/ 	.word	0x00003640
        /*073c*/ 	.word	0x000000ff
        /*0740*/ 	.word	0x00000150
        /*0744*/ 	.short	0x010a
        /*0746*/ 	.byte	0x04
	.zero		1


	//   ....[87]....
        /*0748*/ 	.word	0x00003700
        /*074c*/ 	.word	0x000000ff
        /*0750*/ 	.word	0x00000000
        /*0754*/ 	.short	0x0101
        /*0756*/ 	.byte	0x04
	.zero		1


	//   ....[88]....
        /*0758*/ 	.word	0x00003ca0
        /*075c*/ 	.word	0x000000ff
        /*0760*/ 	.word	0x00000000
        /*0764*/ 	.short	0x010a
        /*0766*/ 	.byte	0x04
	.zero		1


	//   ....[89]....
        /*0768*/ 	.word	0x00003d40
        /*076c*/ 	.word	0x000000ff
        /*0770*/ 	.word	0x00000000
        /*0774*/ 	.short	0x010a
        /*0776*/ 	.byte	0x04
	.zero		1


	//   ....[90]....
        /*0778*/ 	.word	0x00003de0
        /*077c*/ 	.word	0x000000ff
        /*0780*/ 	.word	0x00000000
        /*0784*/ 	.short	0x010a
        /*0786*/ 	.byte	0x04
	.zero		1


	//   ....[91]....
        /*0788*/ 	.word	0x00003e80
        /*078c*/ 	.word	0x000000ff
        /*0790*/ 	.word	0x00000000
        /*0794*/ 	.short	0x010a
        /*0796*/ 	.byte	0x04
	.zero		1


	//   ....[92]....
        /*0798*/ 	.word	0x00003f20
        /*079c*/ 	.word	0x000000ff
        /*07a0*/ 	.word	0x00000000
        /*07a4*/ 	.short	0x010a
        /*07a6*/ 	.byte	0x04
	.zero		1


	//   ....[93]....
        /*07a8*/ 	.word	0x00003fc0
        /*07ac*/ 	.word	0x000000ff
        /*07b0*/ 	.word	0x00000000
        /*07b4*/ 	.short	0x010a
        /*07b6*/ 	.byte	0x04
	.zero		1


	//   ....[94]....
        /*07b8*/ 	.word	0x00004070
        /*07bc*/ 	.word	0x00000000
        /*07c0*/ 	.word	0x00000000
        /*07c4*/ 	.short	0x010a
        /*07c6*/ 	.byte	0xff
	.zero		1


	//   ....[95]....
        /*07c8*/ 	.word	0x00004180
        /*07cc*/ 	.word	0x000000ff
        /*07d0*/ 	.word	0x00000200
        /*07d4*/ 	.short	0x0101
        /*07d6*/ 	.byte	0x0e
	.zero		1


	//   ....[96]....
        /*07d8*/ 	.word	0x000041c0
        /*07dc*/ 	.word	0x00000002
        /*07e0*/ 	.word	0x000001a0
        /*07e4*/ 	.short	0x010a
        /*07e6*/ 	.byte	0xff
	.zero		1


	//   ....[97]....
        /*07e8*/ 	.word	0x00004220
        /*07ec*/ 	.word	0x00000004
        /*07f0*/ 	.word	0x00000000
        /*07f4*/ 	.short	0x0101
        /*07f6*/ 	.byte	0xff
	.zero		1


	//   ....[98]....
        /*07f8*/ 	.word	0x00004240
        /*07fc*/ 	.word	0x000000ff
        /*0800*/ 	.word	0x00000178
        /*0804*/ 	.short	0x010a
        /*0806*/ 	.byte	0x05
	.zero		1


	//   ....[99]....
        /*0808*/ 	.word	0x00004360
        /*080c*/ 	.word	0x00000002
        /*0810*/ 	.word	0x00000150
        /*0814*/ 	.short	0x010a
        /*0816*/ 	.byte	0xff
	.zero		1


	//   ....[100]....
        /*0818*/ 	.word	0x00004470
        /*081c*/ 	.word	0x00000002
        /*0820*/ 	.word	0x00000000
        /*0824*/ 	.short	0x0101
        /*0826*/ 	.byte	0xff
	.zero		1


	//   ....[101]....
        /*0828*/ 	.word	0x00004500
        /*082c*/ 	.word	0x000000ff
        /*0830*/ 	.word	0x00000178
        /*0834*/ 	.short	0x0106
        /*0836*/ 	.byte	0x04
	.zero		1


	//   ....[102]....
        /*0838*/ 	.word	0x00004520
        /*083c*/ 	.word	0x000000ff
        /*0840*/ 	.word	0x00000178
        /*0844*/ 	.short	0x010a
        /*0846*/ 	.byte	0x04
	.zero		1


	//   ....[103]....
        /*0848*/ 	.word	0x000045b0
        /*084c*/ 	.word	0x000000ff
        /*0850*/ 	.word	0x00000178
        /*0854*/ 	.short	0x0106
        /*0856*/ 	.byte	0x04
	.zero		1


	//   ....[104]....
        /*0858*/ 	.word	0x000045d0
        /*085c*/ 	.word	0x000000ff
        /*0860*/ 	.word	0x00000178
        /*0864*/ 	.short	0x010a
        /*0866*/ 	.byte	0x04
	.zero		1


	//   ....[105]....
        /*0868*/ 	.word	0x00004660
        /*086c*/ 	.word	0x000000ff
        /*0870*/ 	.word	0x00000178
        /*0874*/ 	.short	0x0106
        /*0876*/ 	.byte	0x04
	.zero		1


	//   ....[106]....
        /*0878*/ 	.word	0x00004680
        /*087c*/ 	.word	0x000000ff
        /*0880*/ 	.word	0x00000178
        /*0884*/ 	.short	0x010a
        /*0886*/ 	.byte	0x04
	.zero		1


	//   ....[107]....
        /*0888*/ 	.word	0x00004710
        /*088c*/ 	.word	0x000000ff
        /*0890*/ 	.word	0x00000178
        /*0894*/ 	.short	0x0106
        /*0896*/ 	.byte	0x04
	.zero		1


	//   ....[108]....
        /*0898*/ 	.word	0x00004730
        /*089c*/ 	.word	0x000000ff
        /*08a0*/ 	.word	0x00000178
        /*08a4*/ 	.short	0x010a
        /*08a6*/ 	.byte	0x04
	.zero		1


	//   ....[109]....
        /*08a8*/ 	.word	0x000047c0
        /*08ac*/ 	.word	0x000000ff
        /*08b0*/ 	.word	0x00000178
        /*08b4*/ 	.short	0x0106
        /*08b6*/ 	.byte	0x05
	.zero		1


	//   ....[110]....
        /*08b8*/ 	.word	0x00004800
        /*08bc*/ 	.word	0x00000000
        /*08c0*/ 	.word	0x00000178
        /*08c4*/ 	.short	0x010a
        /*08c6*/ 	.byte	0xff
	.zero		1


	//   ....[111]....
        /*08c8*/ 	.word	0x00004a60
        /*08cc*/ 	.word	0x000000ff
        /*08d0*/ 	.word	0x00000008
        /*08d4*/ 	.short	0x010a
        /*08d6*/ 	.byte	0x04
	.zero		1


	//   ....[112]....
        /*08d8*/ 	.word	0x00004a80
        /*08dc*/ 	.word	0x000000ff
        /*08e0*/ 	.word	0x00000008
        /*08e4*/ 	.short	0x010a
        /*08e6*/ 	.byte	0x04
	.zero		1


	//   ....[113]....
        /*08e8*/ 	.word	0x00004c10
        /*08ec*/ 	.word	0x000000ff
        /*08f0*/ 	.word	0x00000008
        /*08f4*/ 	.short	0x010a
        /*08f6*/ 	.byte	0x04
	.zero		1


	//   ....[114]....
        /*08f8*/ 	.word	0x00004c30
        /*08fc*/ 	.word	0x000000ff
        /*0900*/ 	.word	0x00000008
        /*0904*/ 	.short	0x010a
        /*0906*/ 	.byte	0x04
	.zero		1


	//   ....[115]....
        /*0908*/ 	.word	0x00004cf0
        /*090c*/ 	.word	0x000000ff
        /*0910*/ 	.word	0x00000000
        /*0914*/ 	.short	0x0101
        /*0916*/ 	.byte	0x05
	.zero		1


	//   ....[116]....
        /*0918*/ 	.word	0x00004ea0
        /*091c*/ 	.word	0x000000ff
        /*0920*/ 	.word	0x00000200
        /*0924*/ 	.short	0x0101
        /*0926*/ 	.byte	0x06
	.zero		1


	//   ....[117]....
        /*0928*/ 	.word	0x00005040
        /*092c*/ 	.word	0x000000ff
        /*0930*/ 	.word	0x00000150
        /*0934*/ 	.short	0x010a
        /*0936*/ 	.byte	0x08
	.zero		1


	//   ....[118]....
        /*0938*/ 	.word	0x00005150
        /*093c*/ 	.word	0x000000ff
        /*0940*/ 	.word	0x00000000
        /*0944*/ 	.short	0x0101
        /*0946*/ 	.byte	0x08
	.zero		1


	//   ....[119]....
        /*0948*/ 	.word	0x000051c0
        /*094c*/ 	.word	0x000000ff
        /*0950*/ 	.word	0x00000000
        /*0954*/ 	.short	0x010a
        /*0956*/ 	.byte	0x07
	.zero		1


	//   ....[120]....
        /*0958*/ 	.word	0x00005200
        /*095c*/ 	.word	0x000000ff
        /*0960*/ 	.word	0x00000000
        /*0964*/ 	.short	0x010a
        /*0966*/ 	.byte	0x09
	.zero		1


	//   ....[121]....
        /*0968*/ 	.word	0x000052d0
        /*096c*/ 	.word	0x000000ff
        /*0970*/ 	.word	0x00000000
        /*0974*/ 	.short	0x010a
        /*0976*/ 	.byte	0x20
	.zero		1


	//   ....[122]....
        /*0978*/ 	.word	0x000052e0
        /*097c*/ 	.word	0x000000ff
        /*0980*/ 	.word	0x00000100
        /*0984*/ 	.short	0x010a
        /*0986*/ 	.byte	0x08
	.zero		1


	//   ....[123]....
        /*0988*/ 	.word	0x00005640
        /*098c*/ 	.word	0x000000ff
        /*0990*/ 	.word	0x00000000
        /*0994*/ 	.short	0x010a
        /*0996*/ 	.byte	0x07
	.zero		1


	//   ....[124]....
        /*0998*/ 	.word	0x000056d0
        /*099c*/ 	.word	0x000000ff
        /*09a0*/ 	.word	0x00000000
        /*09a4*/ 	.short	0x010a
        /*09a6*/ 	.byte	0x07
	.zero		1


	//   ....[125]....
        /*09a8*/ 	.word	0x00005760
        /*09ac*/ 	.word	0x000000ff
        /*09b0*/ 	.word	0x00000000
        /*09b4*/ 	.short	0x010a
        /*09b6*/ 	.byte	0x07
	.zero		1


	//   ....[126]....
        /*09b8*/ 	.word	0x00005800
        /*09bc*/ 	.word	0x00000000
        /*09c0*/ 	.word	0x00000000
        /*09c4*/ 	.short	0x010a
        /*09c6*/ 	.byte	0xff
	.zero		1


	//   ....[127]....
        /*09c8*/ 	.word	0x00005840
        /*09cc*/ 	.word	0x00000000
        /*09d0*/ 	.word	0x00000000
        /*09d4*/ 	.short	0x010a
        /*09d6*/ 	.byte	0xff
	.zero		1


	//   ....[128]....
        /*09d8*/ 	.word	0x000058b0
        /*09dc*/ 	.word	0x000000ff
        /*09e0*/ 	.word	0x00000000
        /*09e4*/ 	.short	0x0101
        /*09e6*/ 	.byte	0x05
	.zero		1


	//   ....[129]....
        /*09e8*/ 	.word	0x000058f0
        /*09ec*/ 	.word	0x000000ff
        /*09f0*/ 	.word	0x000001f0
        /*09f4*/ 	.short	0x010a
        /*09f6*/ 	.byte	0x06
	.zero		1


	//   ....[130]....
        /*09f8*/ 	.word	0x00005950
        /*09fc*/ 	.word	0x000000ff
        /*0a00*/ 	.word	0x00000000
        /*0a04*/ 	.short	0x0101
        /*0a06*/ 	.byte	0x05
	.zero		1


	//   ....[131]....
        /*0a08*/ 	.word	0x00005c50
        /*0a0c*/ 	.word	0x000000ff
        /*0a10*/ 	.word	0x00000200
        /*0a14*/ 	.short	0x0101
        /*0a16*/ 	.byte	0x1e
	.zero		1


	//   ....[132]....
        /*0a18*/ 	.word	0x00005e20
        /*0a1c*/ 	.word	0x000000ff
        /*0a20*/ 	.word	0x00000150
        /*0a24*/ 	.short	0x010a
        /*0a26*/ 	.byte	0x05
	.zero		1


	//   ....[133]....
        /*0a28*/ 	.word	0x00005ef0
        /*0a2c*/ 	.word	0x000000ff
        /*0a30*/ 	.word	0x00000000
        /*0a34*/ 	.short	0x0101
        /*0a36*/ 	.byte	0x05
	.zero		1


	//   ....[134]....
        /*0a38*/ 	.word	0x00006440
        /*0a3c*/ 	.word	0x000000ff
        /*0a40*/ 	.word	0x00000148
        /*0a44*/ 	.short	0x010a
        /*0a46*/ 	.byte	0x1e
	.zero		1


	//   ....[135]....
        /*0a48*/ 	.word	0x00006620
        /*0a4c*/ 	.word	0x000000ff
        /*0a50*/ 	.word	0x00000130
        /*0a54*/ 	.short	0x010a
        /*0a56*/ 	.byte	0x1e
	.zero		1


	//   ....[136]....
        /*0a58*/ 	.word	0x00006710
        /*0a5c*/ 	.word	0x000000ff
        /*0a60*/ 	.word	0x00000120
        /*0a64*/ 	.short	0x010b
        /*0a66*/ 	.byte	0x1e
	.zero		1


	//   ....[137]....
        /*0a68*/ 	.word	0x00006720
        /*0a6c*/ 	.word	0x000000ff
        /*0a70*/ 	.word	0x00000000
        /*0a74*/ 	.short	0x0101
        /*0a76*/ 	.byte	0x22
	.zero		1


	//   ....[138]....
        /*0a78*/ 	.word	0x00006730
        /*0a7c*/ 	.word	0x000000ff
        /*0a80*/ 	.word	0x00000138
        /*0a84*/ 	.short	0x010a
        /*0a86*/ 	.byte	0x1e
	.zero		1


	//   ....[139]....
        /*0a88*/ 	.word	0x00006870
        /*0a8c*/ 	.word	0x000000ff
        /*0a90*/ 	.word	0x00000128
        /*0a94*/ 	.short	0x010b
        /*0a96*/ 	.byte	0x1e
	.zero		1


	//   ....[140]....
        /*0a98*/ 	.word	0x000068b0
        /*0a9c*/ 	.word	0x000000ff
        /*0aa0*/ 	.word	0x00000000
        /*0aa4*/ 	.short	0x0101
        /*0aa6*/ 	.byte	0x21
	.zero		1


	//   ....[141]....
        /*0aa8*/ 	.word	0x000068e0
        /*0aac*/ 	.word	0x000000ff
        /*0ab0*/ 	.word	0x00000130
        /*0ab4*/ 	.short	0x010a
        /*0ab6*/ 	.byte	0x1e
	.zero		1


	//   ....[142]....
        /*0ab8*/ 	.word	0x00006920
        /*0abc*/ 	.word	0x00000000
        /*0ac0*/ 	.word	0x00000138
        /*0ac4*/ 	.short	0x010a
        /*0ac6*/ 	.byte	0xff
	.zero		1


	//   ....[143]....
        /*0ac8*/ 	.word	0x00006a10
        /*0acc*/ 	.word	0x000000ff
        /*0ad0*/ 	.word	0x00000200
        /*0ad4*/ 	.short	0x010a
        /*0ad6*/ 	.byte	0x26
	.zero		1


	//   ....[144]....
        /*0ad8*/ 	.word	0x00006cb0
        /*0adc*/ 	.word	0x000000ff
        /*0ae0*/ 	.word	0x00000150
        /*0ae4*/ 	.short	0x010a
        /*0ae6*/ 	.byte	0x04
	.zero		1


	//   ....[145]....
        /*0ae8*/ 	.word	0x00006f70
        /*0aec*/ 	.word	0x000000ff
        /*0af0*/ 	.word	0x00000000
        /*0af4*/ 	.short	0x0101
        /*0af6*/ 	.byte	0x04
	.zero		1


	//   ....[146]....
        /*0af8*/ 	.word	0x000077b0
        /*0afc*/ 	.word	0x000000ff
        /*0b00*/ 	.word	0x00000070
        /*0b04*/ 	.short	0x010a
        /*0b06*/ 	.byte	0x05
	.zero		1


	//   ....[147]....
        /*0b08*/ 	.word	0x000078c0
        /*0b0c*/ 	.word	0x000000ff
        /*0b10*/ 	.word	0x00000000
        /*0b14*/ 	.short	0x0101
        /*0b16*/ 	.byte	0x05
	.zero		1


	//   ....[148]....
        /*0b18*/ 	.word	0x00007920
        /*0b1c*/ 	.word	0x000000ff
        /*0b20*/ 	.word	0x000000e0
        /*0b24*/ 	.short	0x010a
        /*0b26*/ 	.byte	0x2f
	.zero		1


	//   ....[149]....
        /*0b28*/ 	.word	0x000080d0
        /*0b2c*/ 	.word	0x000000ff
        /*0b30*/ 	.word	0x00000000
        /*0b34*/ 	.short	0x0101
        /*0b36*/ 	.byte	0x07
	.zero		1


	//   ....[150]....
        /*0b38*/ 	.word	0x00008b60
        /*0b3c*/ 	.word	0x00000006
        /*0b40*/ 	.word	0x00000120
        /*0b44*/ 	.short	0x010a
        /*0b46*/ 	.byte	0xff
	.zero		1


	//   ....[151]....
        /*0b48*/ 	.word	0x00008ed0
        /*0b4c*/ 	.word	0x00000006
        /*0b50*/ 	.word	0x00000120
        /*0b54*/ 	.short	0x010a
        /*0b56*/ 	.byte	0xff
	.zero		1


	//   ....[152]....
        /*0b58*/ 	.word	0x00009ea0
        /*0b5c*/ 	.word	0x00000007
        /*0b60*/ 	.word	0x00000000
        /*0b64*/ 	.short	0x0101
        /*0b66*/ 	.byte	0xff
	.zero		1


	//   ....[153]....
        /*0b68*/ 	.word	0x0000b200
        /*0b6c*/ 	.word	0x00000048
        /*0b70*/ 	.word	0x00000120
        /*0b74*/ 	.short	0x010a
        /*0b76*/ 	.byte	0xff
	.zero		1


	//   ....[154]....
        /*0b78*/ 	.word	0x0000b2a0
        /*0b7c*/ 	.word	0x00000048
        /*0b80*/ 	.word	0x00000120
        /*0b84*/ 	.short	0x010a
        /*0b86*/ 	.byte	0xff
	.zero		1


	//   ....[155]....
        /*0b88*/ 	.word	0x0000c040
        /*0b8c*/ 	.word	0x00000008
        /*0b90*/ 	.word	0x00000000
        /*0b94*/ 	.short	0x0101
        /*0b96*/ 	.byte	0xff
	.zero		1


	//   ....[156]....
        /*0b98*/ 	.word	0x0000d3d0
        /*0b9c*/ 	.word	0x00000000
        /*0ba0*/ 	.word	0x000001c8
        /*0ba4*/ 	.short	0x010a
        /*0ba6*/ 	.byte	0xff
	.zero		1


	//   ....[157]....
        /*0ba8*/ 	.word	0x0000d430
        /*0bac*/ 	.word	0x00000000
        /*0bb0*/ 	.word	0x00000038
        /*0bb4*/ 	.short	0x010a
        /*0bb6*/ 	.byte	0xff
	.zero		1


	//   ....[158]....
        /*0bb8*/ 	.word	0x0000d490
        /*0bbc*/ 	.word	0x00000000
        /*0bc0*/ 	.word	0x00000038
        /*0bc4*/ 	.short	0x010a
        /*0bc6*/ 	.byte	0xff
	.zero		1


	//   ....[159]....
        /*0bc8*/ 	.word	0x0000d4f0
        /*0bcc*/ 	.word	0x00000000
        /*0bd0*/ 	.word	0x00000150
        /*0bd4*/ 	.short	0x010a
        /*0bd6*/ 	.byte	0xff
	.zero		1


	//   ....[160]....
        /*0bd8*/ 	.word	0x0000d550
        /*0bdc*/ 	.word	0x00000000
        /*0be0*/ 	.word	0x00000000
        /*0be4*/ 	.short	0x010a
        /*0be6*/ 	.byte	0xff
	.zero		1


	//   ....[161]....
        /*0be8*/ 	.word	0x0000d5b0
        /*0bec*/ 	.word	0x00000000
        /*0bf0*/ 	.word	0x00000000
        /*0bf4*/ 	.short	0x010a
        /*0bf6*/ 	.byte	0xff
	.zero		1


	//   ....[162]....
        /*0bf8*/ 	.word	0x0000d610
        /*0bfc*/ 	.word	0x00000000
        /*0c00*/ 	.word	0x00000000
        /*0c04*/ 	.short	0x010a
        /*0c06*/ 	.byte	0xff
	.zero		1


	//   ....[163]....
        /*0c08*/ 	.word	0x0000d670
        /*0c0c*/ 	.word	0x00000000
        /*0c10*/ 	.word	0x00000000
        /*0c14*/ 	.short	0x010a
        /*0c16*/ 	.byte	0xff
	.zero		1


	//   ....[164]....
        /*0c18*/ 	.word	0x0000d6d0
        /*0c1c*/ 	.word	0x00000000
        /*0c20*/ 	.word	0x00000000
        /*0c24*/ 	.short	0x010a
        /*0c26*/ 	.byte	0xff
	.zero		1


	//   ....[165]....
        /*0c28*/ 	.word	0x0000d730
        /*0c2c*/ 	.word	0x00000000
        /*0c30*/ 	.word	0x00000000
        /*0c34*/ 	.short	0x010a
        /*0c36*/ 	.byte	0xff
	.zero		1


	//   ....[166]....
        /*0c38*/ 	.word	0x0000d790
        /*0c3c*/ 	.word	0x00000002
        /*0c40*/ 	.word	0x000000a8
        /*0c44*/ 	.short	0x010a
        /*0c46*/ 	.byte	0xff
	.zero		1


	//   ....[167]....
        /*0c48*/ 	.word	0x0000d7f0
        /*0c4c*/ 	.word	0x00000002
        /*0c50*/ 	.word	0x00000150
        /*0c54*/ 	.short	0x010a
        /*0c56*/ 	.byte	0xff
	.zero		1


	//   ....[168]....
        /*0c58*/ 	.word	0x0000d850
        /*0c5c*/ 	.word	0x00000000
        /*0c60*/ 	.word	0x00000000
        /*0c64*/ 	.short	0x010a
        /*0c66*/ 	.byte	0xff
	.zero		1


	//   ....[169]....
        /*0c68*/ 	.word	0x0000d8b0
        /*0c6c*/ 	.word	0x00000000
        /*0c70*/ 	.word	0x00000000
        /*0c74*/ 	.short	0x010a
        /*0c76*/ 	.byte	0xff
	.zero		1


	//   ....[170]....
        /*0c78*/ 	.word	0x0000d910
        /*0c7c*/ 	.word	0x00000000
        /*0c80*/ 	.word	0x00000000
        /*0c84*/ 	.short	0x010a
        /*0c86*/ 	.byte	0xff
	.zero		1


	//   ....[171]....
        /*0c88*/ 	.word	0x0000d970
        /*0c8c*/ 	.word	0x00000000
        /*0c90*/ 	.word	0x00000000
        /*0c94*/ 	.short	0x010a
        /*0c96*/ 	.byte	0xff
	.zero		1


	//   ....[172]....
        /*0c98*/ 	.word	0x0000d9d0
        /*0c9c*/ 	.word	0x00000000
        /*0ca0*/ 	.word	0x00000000
        /*0ca4*/ 	.short	0x010a
        /*0ca6*/ 	.byte	0xff
	.zero		1


	//   ....[173]....
        /*0ca8*/ 	.word	0x0000da30
        /*0cac*/ 	.word	0x00000000
        /*0cb0*/ 	.word	0x00000000
        /*0cb4*/ 	.short	0x010a
        /*0cb6*/ 	.byte	0xff
	.zero		1


	//   ....[174]....
        /*0cb8*/ 	.word	0x0000da80
        /*0cbc*/ 	.word	0x00000002
        /*0cc0*/ 	.word	0x000001a0
        /*0cc4*/ 	.short	0x010a
        /*0cc6*/ 	.byte	0xff
	.zero		1


	//   ....[175]....
        /*0cc8*/ 	.word	0x0000dae0
        /*0ccc*/ 	.word	0x00000002
        /*0cd0*/ 	.word	0x00000178
        /*0cd4*/ 	.short	0x010a
        /*0cd6*/ 	.byte	0xff
	.zero		1


	//   ....[176]....
        /*0cd8*/ 	.word	0x0000db30
        /*0cdc*/ 	.word	0x00000002
        /*0ce0*/ 	.word	0x00000150
        /*0ce4*/ 	.short	0x010a
        /*0ce6*/ 	.byte	0xff
	.zero		1


	//   ....[177]....
        /*0ce8*/ 	.word	0x0000db90
        /*0cec*/ 	.word	0x00000000
        /*0cf0*/ 	.word	0x00000178
        /*0cf4*/ 	.short	0x010a
        /*0cf6*/ 	.byte	0xff
	.zero		1


	//   ....[178]....
        /*0cf8*/ 	.word	0x0000dbf0
        /*0cfc*/ 	.word	0x00000000
        /*0d00*/ 	.word	0x00000178
        /*0d04*/ 	.short	0x010a
        /*0d06*/ 	.byte	0xff
	.zero		1


	//   ....[179]....
        /*0d08*/ 	.word	0x0000dc50
        /*0d0c*/ 	.word	0x00000000
        /*0d10*/ 	.word	0x00000178
        /*0d14*/ 	.short	0x010a
        /*0d16*/ 	.byte	0xff
	.zero		1


	//   ....[180]....
        /*0d18*/ 	.word	0x0000dcb0
        /*0d1c*/ 	.word	0x00000000
        /*0d20*/ 	.word	0x00000178
        /*0d24*/ 	.short	0x010a
        /*0d26*/ 	.byte	0xff
	.zero		1


	//   ....[181]....
        /*0d28*/ 	.word	0x0000dd10
        /*0d2c*/ 	.word	0x00000000
        /*0d30*/ 	.word	0x00000008
        /*0d34*/ 	.short	0x010a
        /*0d36*/ 	.byte	0xff
	.zero		1


	//   ....[182]....
        /*0d38*/ 	.word	0x0000de00
        /*0d3c*/ 	.word	0x00000000
        /*0d40*/ 	.word	0x00000008
        /*0d44*/ 	.short	0x010a
        /*0d46*/ 	.byte	0xff
	.zero		1


	//   ....[183]....
        /*0d48*/ 	.word	0x0000de60
        /*0d4c*/ 	.word	0x00000003
        /*0d50*/ 	.word	0x00000150
        /*0d54*/ 	.short	0x010a
        /*0d56*/ 	.byte	0xff
	.zero		1


	//   ....[184]....
        /*0d58*/ 	.word	0x0000dec0
        /*0d5c*/ 	.word	0x00000003
        /*0d60*/ 	.word	0x00000000
        /*0d64*/ 	.short	0x010a
        /*0d66*/ 	.byte	0xff
	.zero		1


	//   ....[185]....
        /*0d68*/ 	.word	0x0000df20
        /*0d6c*/ 	.word	0x00000003
        /*0d70*/ 	.word	0x00000100
        /*0d74*/ 	.short	0x010a
        /*0d76*/ 	.byte	0xff
	.zero		1


	//   ....[186]....
        /*0d78*/ 	.word	0x0000df80
        /*0d7c*/ 	.word	0x00000000
        /*0d80*/ 	.word	0x00000000
        /*0d84*/ 	.short	0x010a
        /*0d86*/ 	.byte	0xff
	.zero		1


	//   ....[187]....
        /*0d88*/ 	.word	0x0000dfe0
        /*0d8c*/ 	.word	0x00000000
        /*0d90*/ 	.word	0x00000000
        /*0d94*/ 	.short	0x010a
        /*0d96*/ 	.byte	0xff
	.zero		1


	//   ....[188]....
        /*0d98*/ 	.word	0x0000e040
        /*0d9c*/ 	.word	0x00000000
        /*0da0*/ 	.word	0x00000000
        /*0da4*/ 	.short	0x010a
        /*0da6*/ 	.byte	0xff
	.zero		1


	//   ....[189]....
        /*0da8*/ 	.word	0x0000e0a0
        /*0dac*/ 	.word	0x00000000
        /*0db0*/ 	.word	0x000001f0
        /*0db4*/ 	.short	0x010a
        /*0db6*/ 	.byte	0xff
	.zero		1


	//   ....[190]....
        /*0db8*/ 	.word	0x0000e100
        /*0dbc*/ 	.word	0x00000000
        /*0dc0*/ 	.word	0x00000150
        /*0dc4*/ 	.short	0x010a
        /*0dc6*/ 	.byte	0xff
	.zero		1


	//   ....[191]....
        /*0dc8*/ 	.word	0x0000e160
        /*0dcc*/ 	.word	0x00000000
        /*0dd0*/ 	.word	0x00000148
        /*0dd4*/ 	.short	0x010a
        /*0dd6*/ 	.byte	0xff
	.zero		1


	//   ....[192]....
        /*0dd8*/ 	.word	0x0000e1c0
        /*0ddc*/ 	.word	0x00000005
        /*0de0*/ 	.word	0x00000130
        /*0de4*/ 	.short	0x010a
        /*0de6*/ 	.byte	0xff
	.zero		1


	//   ....[193]....
        /*0de8*/ 	.word	0x0000e220
        /*0dec*/ 	.word	0x00000005
        /*0df0*/ 	.word	0x00000138
        /*0df4*/ 	.short	0x010a
        /*0df6*/ 	.byte	0xff
	.zero		1


	//   ....[194]....
        /*0df8*/ 	.word	0x0000e280
        /*0dfc*/ 	.word	0x00000000
        /*0e00*/ 	.word	0x00000130
        /*0e04*/ 	.short	0x010a
        /*0e06*/ 	.byte	0xff
	.zero		1


	//   ....[195]....
        /*0e08*/ 	.word	0x0000e2e0
        /*0e0c*/ 	.word	0x00000002
        /*0e10*/ 	.word	0x00000200
        /*0e14*/ 	.short	0x010a
        /*0e16*/ 	.byte	0xff
	.zero		1


	//   ....[196]....
        /*0e18*/ 	.word	0x0000e340
        /*0e1c*/ 	.word	0x00000000
        /*0e20*/ 	.word	0x00000150
        /*0e24*/ 	.short	0x010a
        /*0e26*/ 	.byte	0xff
	.zero		1


	//   ....[197]....
        /*0e28*/ 	.word	0x0000e3a0
        /*0e2c*/ 	.word	0x00000000
        /*0e30*/ 	.word	0x00000070
        /*0e34*/ 	.short	0x010a
        /*0e36*/ 	.byte	0xff
	.zero		1


	//   ....[198]....
        /*0e38*/ 	.word	0x0000e400
        /*0e3c*/ 	.word	0x00000005
        /*0e40*/ 	.word	0x000000e0
        /*0e44*/ 	.short	0x010a
        /*0e46*/ 	.byte	0xff
	.zero		1


	//   ....[199]....
        /*0e48*/ 	.word	0x0000e450
        /*0e4c*/ 	.word	0x00000006
        /*0e50*/ 	.word	0x00000120
        /*0e54*/ 	.short	0x010a
        /*0e56*/ 	.byte	0xff
	.zero		1


	//   ....[200]....
        /*0e58*/ 	.word	0x0000e4a0
        /*0e5c*/ 	.word	0x00000048
        /*0e60*/ 	.word	0x00000120
        /*0e64*/ 	.short	0x010a
        /*0e66*/ 	.byte	0xff
	.zero		1


	//----- nvinfo : EIATTR_NUM_MBARRIERS
	.align		4
.L_49:
        /*0e68*/ 	.byte	0x03, 0x38
        /*0e6a*/ 	.short	0x0040


	//----- nvinfo : EIATTR_EXIT_INSTR_OFFSETS
	.align		4
        /*0e6c*/ 	.byte	0x04, 0x1c
        /*0e6e*/ 	.short	(.L_51 - .L_50)


	//   ....[0]....
.L_50:
        /*0e70*/ 	.word	0x00002ff0


	//   ....[1]....
        /*0e74*/ 	.word	0x000040a0


	//   ....[2]....
        /*0e78*/ 	.word	0x000047d0


	//   ....[3]....
        /*0e7c*/ 	.word	0x00004830


	//   ....[4]....
        /*0e80*/ 	.word	0x00005b70


	//   ....[5]....
        /*0e84*/ 	.word	0x00006950


	//   ....[6]....
        /*0e88*/ 	.word	0x0000d380


	//   ....[7]....
        /*0e8c*/ 	.word	0x0000d3b0


	//----- nvinfo : EIATTR_MAX_THREADS
	.align		4
.L_51:
        /*0e90*/ 	.byte	0x04, 0x05
        /*0e92*/ 	.short	(.L_53 - .L_52)
.L_52:
        /*0e94*/ 	.word	0x00000180
        /*0e98*/ 	.word	0x00000001
        /*0e9c*/ 	.word	0x00000001


	//----- nvinfo : EIATTR_CRS_STACK_SIZE
	.align		4
.L_53:
        /*0ea0*/ 	.byte	0x04, 0x1e
        /*0ea2*/ 	.short	(.L_55 - .L_54)
.L_54:
        /*0ea4*/ 	.word	0x00000000


	//----- nvinfo : EIATTR_CBANK_PARAM_SIZE
	.align		4
.L_55:
        /*0ea8*/ 	.byte	0x03, 0x19
        /*0eaa*/ 	.short	0x0800


	//----- nvinfo : EIATTR_PARAM_CBANK
	.align		4
        /*0eac*/ 	.byte	0x04, 0x0a
        /*0eae*/ 	.short	(.L_57 - .L_56)
	.align		4
.L_56:
        /*0eb0*/ 	.word	index@(.nv.constant0._ZN7cutlass13device_kernelINS_4gemm6kernel13GemmUniversalIN4cute5tupleIJiiiiEEENS1_10collective13CollectiveMmaINS1_51MainloopSm100TmaUmmaWarpSpecializedBlockwiseScalingILi7ELi5ELi4ENS5_IJNS4_1CILi2EEENSA_ILi1EEESC_EEEEENS5_IJNSA_ILi256EEENSA_ILi128EEESG_EEENS_12float_e4m3_tENS5_IJNS5_IJlSC_lEEENS4_6LayoutINS5_IJNS5_IJSC_iEEENS5_IJSG_iEEEiEEENS5_IJNS5_IJNSA_ILi0EEESC_EEENS5_IJSO_iEEEiEEEEEEEESI_NS5_IJSJ_NSK_INS5_IJSM_SM_iEEESR_EEEEENS4_8TiledMMAINS4_8MMA_AtomIJNS4_10MMA_TraitsINS4_25SM100_MMA_F8F6F4_2x1SM_SSEJSI_SI_fSF_SG_NS4_17integral_constantINS4_4UMMA5MajorELS13_0EEES14_NS11_INS12_7ScaleInELS15_0EEES16_EEEEEENSK_INS5_IJSC_SC_SC_EEENS5_IJSO_SO_SO_EEEEENS5_IJNS4_10UnderscoreES1C_S1C_EEEEENS5_IJNS4_18SM100_TMA_2SM_LOADENS4_9TiledCopyINS4_9Copy_AtomIJNS4_25SM80_CP_ASYNC_CACHEALWAYSINS_9uint128_tES1J_EEfEEENSK_INS5_IJNSA_ILi32EEENSA_ILi4EEEEEENS5_IJS1N_SC_EEEEENS5_IJSG_EEEEEEEENS4_14ComposedLayoutINS4_7SwizzleILi3ELi4ELi3EEENS4_18smem_ptr_flag_bitsILi8EEENSK_INS5_IJNSA_ILi8EEESG_EEENS5_IJSG_SC_EEEEEEEvNS4_8identityENS5_IJS1F_NS1G_INS1H_IJNS1I_IffEEfEEENSK_INS5_IJSC_SC_EEENS5_IJSO_SO_EEEEENS5_IJSC_EEEEEEEES23_vS24_EENS_8epilogue10collective18CollectiveEpilogueINS2E_23Sm100TmaWarpSpecializedILi2ELi2ELi64ELb0ELb0EEEJNS5_IJSG_SG_SG_EEENS5_IJNSK_ISG_SC_EENSK_INSA_ILi64EEESC_EEEEESI_NS5_IJSC_llEEESI_S2O_NS2E_6fusion15FusionCallbacksIS2I_NS2P_17LinearCombinationISI_fSI_fLNS_15FloatRoundStyleE2EEES2J_S2N_JEEENS4_5SM1004TMEM4LOAD26SM100_TMEM_LOAD_32dp32b64xENS4_13SM90_TMA_LOADENS1U_IS1W_S1Y_NSK_INS5_IJSG_S1Z_EEENS5_IJSC_SG_EEEEEEENS4_39AutoVectorizingCopyWithAssumedAlignmentILi128EEENS4_14SM90_TMA_STOREES33_S35_S35_EEEvvEEEEvNT_6ParamsE)
        /*0eb4*/ 	.short	0x0380
        /*0eb6*/ 	.short	0x0800


	//----- nvinfo : EIATTR_SW_WAR
	.align		4
.L_57:
        /*0eb8*/ 	.byte	0x04, 0x36
        /*0eba*/ 	.short	(.L_59 - .L_58)
.L_58:
        /*0ebc*/ 	.word	0x00000008
.L_59:


//--------------------- .nv.callgraph             --------------------------
	.section	.nv.callgraph,"",@"SHT_CUDA_CALLGRAPH"
	.align	4
	.sectionentsize	8
	.align		4
        /*0000*/ 	.word	0x00000000
	.align		4
        /*0004*/ 	.word	0xffffffff
	.align		4
        /*0008*/ 	.word	index@(_ZN7cutlass13device_kernelINS_4gemm6kernel13GemmUniversalIN4cute5tupleIJiiiiEEENS1_10collective13CollectiveMmaINS1_51MainloopSm100TmaUmmaWarpSpecializedBlockwiseScalingILi7ELi5ELi4ENS5_IJNS4_1CILi2EEENSA_ILi1EEESC_EEEEENS5_IJNSA_ILi256EEENSA_ILi128EEESG_EEENS_12float_e4m3_tENS5_IJNS5_IJlSC_lEEENS4_6LayoutINS5_IJNS5_IJSC_iEEENS5_IJSG_iEEEiEEENS5_IJNS5_IJNSA_ILi0EEESC_EEENS5_IJSO_iEEEiEEEEEEEESI_NS5_IJSJ_NSK_INS5_IJSM_SM_iEEESR_EEEEENS4_8TiledMMAINS4_8MMA_AtomIJNS4_10MMA_TraitsINS4_25SM100_MMA_F8F6F4_2x1SM_SSEJSI_SI_fSF_SG_NS4_17integral_constantINS4_4UMMA5MajorELS13_0EEES14_NS11_INS12_7ScaleInELS15_0EEES16_EEEEEENSK_INS5_IJSC_SC_SC_EEENS5_IJSO_SO_SO_EEEEENS5_IJNS4_10UnderscoreES1C_S1C_EEEEENS5_IJNS4_18SM100_TMA_2SM_LOADENS4_9TiledCopyINS4_9Copy_AtomIJNS4_25SM80_CP_ASYNC_CACHEALWAYSINS_9uint128_tES1J_EEfEEENSK_INS5_IJNSA_ILi32EEENSA_ILi4EEEEEENS5_IJS1N_SC_EEEEENS5_IJSG_EEEEEEEENS4_14ComposedLayoutINS4_7SwizzleILi3ELi4ELi3EEENS4_18smem_ptr_flag_bitsILi8EEENSK_INS5_IJNSA_ILi8EEESG_EEENS5_IJSG_SC_EEEEEEEvNS4_8identityENS5_IJS1F_NS1G_INS1H_IJNS1I_IffEEfEEENSK_INS5_IJSC_SC_EEENS5_IJSO_SO_EEEEENS5_IJSC_EEEEEEEES23_vS24_EENS_8epilogue10collective18CollectiveEpilogueINS2E_23Sm100TmaWarpSpecializedILi2ELi2ELi64ELb0ELb0EEEJNS5_IJSG_SG_SG_EEENS5_IJNSK_ISG_SC_EENSK_INSA_ILi64EEESC_EEEEESI_NS5_IJSC_llEEESI_S2O_NS2E_6fusion15FusionCallbacksIS2I_NS2P_17LinearCombinationISI_fSI_fLNS_15FloatRoundStyleE2EEES2J_S2N_JEEENS4_5SM1004TMEM4LOAD26SM100_TMEM_LOAD_32dp32b64xENS4_13SM90_TMA_LOADENS1U_IS1W_S1Y_NSK_INS5_IJSG_S1Z_EEENS5_IJSC_SG_EEEEEEENS4_39AutoVectorizingCopyWithAssumedAlignmentILi128EEENS4_14SM90_TMA_STOREES33_S35_S35_EEEvvEEEEvNT_6ParamsE)
	.align		4
        /*000c*/ 	.word	index@(__assertfail)
	.align		4
        /*0010*/ 	.word	0x00000000
	.align		4
        /*0014*/ 	.word	0xfffffffe
	.align		4
        /*0018*/ 	.word	0x00000000
	.align		4
        /*001c*/ 	.word	0xfffffffd
	.align		4
        /*0020*/ 	.word	0x00000000
	.align		4
        /*0024*/ 	.word	0xfffffffc


//--------------------- .nv.constant4             --------------------------
	.section	.nv.constant4,"a",@progbits
	.align	8
	.align		8
.nv.constant4:
        /*0000*/ 	.dword	__assertfail
	.align		8
        /*0008*/ 	.dword	__unnamed_1
	.align		8
        /*0010*/ 	.dword	__unnamed_2
	.align		8
        /*0018*/ 	.dword	_ZN34_INTERNAL_7181c2fa_4_k_cu_stride_A4cuda3std3__45__cpo5beginE
	.align		8
        /*0020*/ 	.dword	_ZN34_INTERNAL_7181c2fa_4_k_cu_stride_A4cuda3std3__45__cpo3endE
	.align		8
        /*0028*/ 	.dword	_ZN34_INTERNAL_7181c2fa_4_k_cu_stride_A4cuda3std3__45__cpo6cbeginE
	.align		8
        /*0030*/ 	.dword	_ZN34_INTERNAL_7181c2fa_4_k_cu_stride_A4cuda3std3__45__cpo4cendE
	.align		8
        /*0038*/ 	.dword	_ZN34_INTERNAL_7181c2fa_4_k_cu_stride_A4cuda3std3__436_GLOBAL__N__7181c2fa_4_k_cu_stride_A6ignoreE
	.align		8
        /*0040*/ 	.dword	_ZN34_INTERNAL_7181c2fa_4_k_cu_stride_A4cuda3std3__419piecewise_constructE
	.align		8
        /*0048*/ 	.dword	_ZN34_INTERNAL_7181c2fa_4_k_cu_stride_A4cuda3std3__48in_placeE
	.align		8
        /*0050*/ 	.dword	_ZN34_INTERNAL_7181c2fa_4_k_cu_stride_A4cuda3std6ranges3__45__cpo4swapE
	.align		8
        /*0058*/ 	.dword	_ZN34_INTERNAL_7181c2fa_4_k_cu_stride_A4cuda3std6ranges3__45__cpo9iter_moveE
	.align		8
        /*0060*/ 	.dword	_ZN34_INTERNAL_7181c2fa_4_k_cu_stride_A4cute7productE
	.align		8
        /*0068*/ 	.dword	_ZN34_INTERNAL_7181c2fa_4_k_cu_stride_A4cute1_E
	.align		8
        /*0070*/ 	.dword	$str$39
	.align		8
        /*0078*/ 	.dword	$str$40
	.align		8
        /*0080*/ 	.dword	$str$41
	.align		8
        /*0088*/ 	.dword	$str$42


//--------------------- .text._ZN7cutlass13device_kernelINS_4gemm6kernel13GemmUniversalIN4cute5tupleIJiiiiEEENS1_10collective13CollectiveMmaINS1_51MainloopSm100TmaUmmaWarpSpecializedBlockwiseScalingILi7ELi5ELi4ENS5_IJNS4_1CILi2EEENSA_ILi1EEESC_EEEEENS5_IJNSA_ILi256EEENSA_ILi128EEESG_EEENS_12float_e4m3_tENS5_IJNS5_IJlSC_lEEENS4_6LayoutINS5_IJNS5_IJSC_iEEENS5_IJSG_iEEEiEEENS5_IJNS5_IJNSA_ILi0EEESC_EEENS5_IJSO_iEEEiEEEEEEEESI_NS5_IJSJ_NSK_INS5_IJSM_SM_iEEESR_EEEEENS4_8TiledMMAINS4_8MMA_AtomIJNS4_10MMA_TraitsINS4_25SM100_MMA_F8F6F4_2x1SM_SSEJSI_SI_fSF_SG_NS4_17integral_constantINS4_4UMMA5MajorELS13_0EEES14_NS11_INS12_7ScaleInELS15_0EEES16_EEEEEENSK_INS5_IJSC_SC_SC_EEENS5_IJSO_SO_SO_EEEEENS5_IJNS4_10UnderscoreES1C_S1C_EEEEENS5_IJNS4_18SM100_TMA_2SM_LOADENS4_9TiledCopyINS4_9Copy_AtomIJNS4_25SM80_CP_ASYNC_CACHEALWAYSINS_9uint128_tES1J_EEfEEENSK_INS5_IJNSA_ILi32EEENSA_ILi4EEEEEENS5_IJS1N_SC_EEEEENS5_IJSG_EEEEEEEENS4_14ComposedLayoutINS4_7SwizzleILi3ELi4ELi3EEENS4_18smem_ptr_flag_bitsILi8EEENSK_INS5_IJNSA_ILi8EEESG_EEENS5_IJSG_SC_EEEEEEEvNS4_8identityENS5_IJS1F_NS1G_INS1H_IJNS1I_IffEEfEEENSK_INS5_IJSC_SC_EEENS5_IJSO_SO_EEEEENS5_IJSC_EEEEEEEES23_vS24_EENS_8epilogue10collective18CollectiveEpilogueINS2E_23Sm100TmaWarpSpecializedILi2ELi2ELi64ELb0ELb0EEEJNS5_IJSG_SG_SG_EEENS5_IJNSK_ISG_SC_EENSK_INSA_ILi64EEESC_EEEEESI_NS5_IJSC_llEEESI_S2O_NS2E_6fusion15FusionCallbacksIS2I_NS2P_17LinearCombinationISI_fSI_fLNS_15FloatRoundStyleE2EEES2J_S2N_JEEENS4_5SM1004TMEM4LOAD26SM100_TMEM_LOAD_32dp32b64xENS4_13SM90_TMA_LOADENS1U_IS1W_S1Y_NSK_INS5_IJSG_S1Z_EEENS5_IJSC_SG_EEEEEEENS4_39AutoVectorizingCopyWithAssumedAlignmentILi128EEENS4_14SM90_TMA_STOREES33_S35_S35_EEEvvEEEEvNT_6ParamsE --------------------------
	.section	.text._ZN7cutlass13device_kernelINS_4gemm6kernel13GemmUniversalIN4cute5tupleIJiiiiEEENS1_10collective13CollectiveMmaINS1_51MainloopSm100TmaUmmaWarpSpecializedBlockwiseScalingILi7ELi5ELi4ENS5_IJNS4_1CILi2EEENSA_ILi1EEESC_EEEEENS5_IJNSA_ILi256EEENSA_ILi128EEESG_EEENS_12float_e4m3_tENS5_IJNS5_IJlSC_lEEENS4_6LayoutINS5_IJNS5_IJSC_iEEENS5_IJSG_iEEEiEEENS5_IJNS5_IJNSA_ILi0EEESC_EEENS5_IJSO_iEEEiEEEEEEEESI_NS5_IJSJ_NSK_INS5_IJSM_SM_iEEESR_EEEEENS4_8TiledMMAINS4_8MMA_AtomIJNS4_10MMA_TraitsINS4_25SM100_MMA_F8F6F4_2x1SM_SSEJSI_SI_fSF_SG_NS4_17integral_constantINS4_4UMMA5MajorELS13_0EEES14_NS11_INS12_7ScaleInELS15_0EEES16_EEEEEENSK_INS5_IJSC_SC_SC_EEENS5_IJSO_SO_SO_EEEEENS5_IJNS4_10UnderscoreES1C_S1C_EEEEENS5_IJNS4_18SM100_TMA_2SM_LOADENS4_9TiledCopyINS4_9Copy_AtomIJNS4_25SM80_CP_ASYNC_CACHEALWAYSINS_9uint128_tES1J_EEfEEENSK_INS5_IJNSA_ILi32EEENSA_ILi4EEEEEENS5_IJS1N_SC_EEEEENS5_IJSG_EEEEEEEENS4_14ComposedLayoutINS4_7SwizzleILi3ELi4ELi3EEENS4_18smem_ptr_flag_bitsILi8EEENSK_INS5_IJNSA_ILi8EEESG_EEENS5_IJSG_SC_EEEEEEEvNS4_8identityENS5_IJS1F_NS1G_INS1H_IJNS1I_IffEEfEEENSK_INS5_IJSC_SC_EEENS5_IJSO_SO_EEEEENS5_IJSC_EEEEEEEES23_vS24_EENS_8epilogue10collective18CollectiveEpilogueINS2E_23Sm100TmaWarpSpecializedILi2ELi2ELi64ELb0ELb0EEEJNS5_IJSG_SG_SG_EEENS5_IJNSK_ISG_SC_EENSK_INSA_ILi64EEESC_EEEEESI_NS5_IJSC_llEEESI_S2O_NS2E_6fusion15FusionCallbacksIS2I_NS2P_17LinearCombinationISI_fSI_fLNS_15FloatRoundStyleE2EEES2J_S2N_JEEENS4_5SM1004TMEM4LOAD26SM100_TMEM_LOAD_32dp32b64xENS4_13SM90_TMA_LOADENS1U_IS1W_S1Y_NSK_INS5_IJSG_S1Z_EEENS5_IJSC_SG_EEEEEEENS4_39AutoVectorizingCopyWithAssumedAlignmentILi128EEENS4_14SM90_TMA_STOREES33_S35_S35_EEEvvEEEEvNT_6ParamsE,"ax",@progbits
	.align	128
.text._ZN7cutlass13device_kernelINS_4gemm6kernel13GemmUniversalIN4cute5tupleIJiiiiEEENS1_10collective13CollectiveMmaINS1_51MainloopSm100TmaUmmaWarpSpecializedBlockwiseScalingILi7ELi5ELi4ENS5_IJNS4_1CILi2EEENSA_ILi1EEESC_EEEEENS5_IJNSA_ILi256EEENSA_ILi128EEESG_EEENS_12float_e4m3_tENS5_IJNS5_IJlSC_lEEENS4_6LayoutINS5_IJNS5_IJSC_iEEENS5_IJSG_iEEEiEEENS5_IJNS5_IJNSA_ILi0EEESC_EEENS5_IJSO_iEEEiEEEEEEEESI_NS5_IJSJ_NSK_INS5_IJSM_SM_iEEESR_EEEEENS4_8TiledMMAINS4_8MMA_AtomIJNS4_10MMA_TraitsINS4_25SM100_MMA_F8F6F4_2x1SM_SSEJSI_SI_fSF_SG_NS4_17integral_constantINS4_4UMMA5MajorELS13_0EEES14_NS11_INS12_7ScaleInELS15_0EEES16_EEEEEENSK_INS5_IJSC_SC_SC_EEENS5_IJSO_SO_SO_EEEEENS5_IJNS4_10UnderscoreES1C_S1C_EEEEENS5_IJNS4_18SM100_TMA_2SM_LOADENS4_9TiledCopyINS4_9Copy_AtomIJNS4_25SM80_CP_ASYNC_CACHEALWAYSINS_9uint128_tES1J_EEfEEENSK_INS5_IJNSA_ILi32EEENSA_ILi4EEEEEENS5_IJS1N_SC_EEEEENS5_IJSG_EEEEEEEENS4_14ComposedLayoutINS4_7SwizzleILi3ELi4ELi3EEENS4_18smem_ptr_flag_bitsILi8EEENSK_INS5_IJNSA_ILi8EEESG_EEENS5_IJSG_SC_EEEEEEEvNS4_8identityENS5_IJS1F_NS1G_INS1H_IJNS1I_IffEEfEEENSK_INS5_IJSC_SC_EEENS5_IJSO_SO_EEEEENS5_IJSC_EEEEEEEES23_vS24_EENS_8epilogue10collective18CollectiveEpilogueINS2E_23Sm100TmaWarpSpecializedILi2ELi2ELi64ELb0ELb0EEEJNS5_IJSG_SG_SG_EEENS5_IJNSK_ISG_SC_EENSK_INSA_ILi64EEESC_EEEEESI_NS5_IJSC_llEEESI_S2O_NS2E_6fusion15FusionCallbacksIS2I_NS2P_17LinearCombinationISI_fSI_fLNS_15FloatRoundStyleE2EEES2J_S2N_JEEENS4_5SM1004TMEM4LOAD26SM100_TMEM_LOAD_32dp32b64xENS4_13SM90_TMA_LOADENS1U_IS1W_S1Y_NSK_INS5_IJSG_S1Z_EEENS5_IJSC_SG_EEEEEEENS4_39AutoVectorizingCopyWithAssumedAlignmentILi128EEENS4_14SM90_TMA_STOREES33_S35_S35_EEEvvEEEEvNT_6ParamsE:
        .type           _ZN7cutlass13device_kernelINS_4gemm6kernel13GemmUniversalIN4cute5tupleIJiiiiEEENS1_10collective13CollectiveMmaINS1_51MainloopSm100TmaUmmaWarpSpecializedBlockwiseScalingILi7ELi5ELi4ENS5_IJNS4_1CILi2EEENSA_ILi1EEESC_EEEEENS5_IJNSA_ILi256EEENSA_ILi128EEESG_EEENS_12float_e4m3_tENS5_IJNS5_IJlSC_lEEENS4_6LayoutINS5_IJNS5_IJSC_iEEENS5_IJSG_iEEEiEEENS5_IJNS5_IJNSA_ILi0EEESC_EEENS5_IJSO_iEEEiEEEEEEEESI_NS5_IJSJ_NSK_INS5_IJSM_SM_iEEESR_EEEEENS4_8TiledMMAINS4_8MMA_AtomIJNS4_10MMA_TraitsINS4_25SM100_MMA_F8F6F4_2x1SM_SSEJSI_SI_fSF_SG_NS4_17integral_constantINS4_4UMMA5MajorELS13_0EEES14_NS11_INS12_7ScaleInELS15_0EEES16_EEEEEENSK_INS5_IJSC_SC_SC_EEENS5_IJSO_SO_SO_EEEEENS5_IJNS4_10UnderscoreES1C_S1C_EEEEENS5_IJNS4_18SM100_TMA_2SM_LOADENS4_9TiledCopyINS4_9Copy_AtomIJNS4_25SM80_CP_ASYNC_CACHEALWAYSINS_9uint128_tES1J_EEfEEENSK_INS5_IJNSA_ILi32EEENSA_ILi4EEEEEENS5_IJS1N_SC_EEEEENS5_IJSG_EEEEEEEENS4_14ComposedLayoutINS4_7SwizzleILi3ELi4ELi3EEENS4_18smem_ptr_flag_bitsILi8EEENSK_INS5_IJNSA_ILi8EEESG_EEENS5_IJSG_SC_EEEEEEEvNS4_8identityENS5_IJS1F_NS1G_INS1H_IJNS1I_IffEEfEEENSK_INS5_IJSC_SC_EEENS5_IJSO_SO_EEEEENS5_IJSC_EEEEEEEES23_vS24_EENS_8epilogue10collective18CollectiveEpilogueINS2E_23Sm100TmaWarpSpecializedILi2ELi2ELi64ELb0ELb0EEEJNS5_IJSG_SG_SG_EEENS5_IJNSK_ISG_SC_EENSK_INSA_ILi64EEESC_EEEEESI_NS5_IJSC_llEEESI_S2O_NS2E_6fusion15FusionCallbacksIS2I_NS2P_17LinearCombinationISI_fSI_fLNS_15FloatRoundStyleE2EEES2J_S2N_JEEENS4_5SM1004TMEM4LOAD26SM100_TMEM_LOAD_32dp32b64xENS4_13SM90_TMA_LOADENS1U_IS1W_S1Y_NSK_INS5_IJSG_S1Z_EEENS5_IJSC_SG_EEEEEEENS4_39AutoVectorizingCopyWithAssumedAlignmentILi128EEENS4_14SM90_TMA_STOREES33_S35_S35_EEEvvEEEEvNT_6ParamsE,@function
        .size           _ZN7cutlass13device_kernelINS_4gemm6kernel13GemmUniversalIN4cute5tupleIJiiiiEEENS1_10collective13CollectiveMmaINS1_51MainloopSm100TmaUmmaWarpSpecializedBlockwiseScalingILi7ELi5ELi4ENS5_IJNS4_1CILi2EEENSA_ILi1EEESC_EEEEENS5_IJNSA_ILi256EEENSA_ILi128EEESG_EEENS_12float_e4m3_tENS5_IJNS5_IJlSC_lEEENS4_6LayoutINS5_IJNS5_IJSC_iEEENS5_IJSG_iEEEiEEENS5_IJNS5_IJNSA_ILi0EEESC_EEENS5_IJSO_iEEEiEEEEEEEESI_NS5_IJSJ_NSK_INS5_IJSM_SM_iEEESR_EEEEENS4_8TiledMMAINS4_8MMA_AtomIJNS4_10MMA_TraitsINS4_25SM100_MMA_F8F6F4_2x1SM_SSEJSI_SI_fSF_SG_NS4_17integral_constantINS4_4UMMA5MajorELS13_0EEES14_NS11_INS12_7ScaleInELS15_0EEES16_EEEEEENSK_INS5_IJSC_SC_SC_EEENS5_IJSO_SO_SO_EEEEENS5_IJNS4_10UnderscoreES1C_S1C_EEEEENS5_IJNS4_18SM100_TMA_2SM_LOADENS4_9TiledCopyINS4_9Copy_AtomIJNS4_25SM80_CP_ASYNC_CACHEALWAYSINS_9uint128_tES1J_EEfEEENSK_INS5_IJNSA_ILi32EEENSA_ILi4EEEEEENS5_IJS1N_SC_EEEEENS5_IJSG_EEEEEEEENS4_14ComposedLayoutINS4_7SwizzleILi3ELi4ELi3EEENS4_18smem_ptr_flag_bitsILi8EEENSK_INS5_IJNSA_ILi8EEESG_EEENS5_IJSG_SC_EEEEEEEvNS4_8identityENS5_IJS1F_NS1G_INS1H_IJNS1I_IffEEfEEENSK_INS5_IJSC_SC_EEENS5_IJSO_SO_EEEEENS5_IJSC_EEEEEEEES23_vS24_EENS_8epilogue10collective18CollectiveEpilogueINS2E_23Sm100TmaWarpSpecializedILi2ELi2ELi64ELb0ELb0EEEJNS5_IJSG_SG_SG_EEENS5_IJNSK_ISG_SC_EENSK_INSA_ILi64EEESC_EEEEESI_NS5_IJSC_llEEESI_S2O_NS2E_6fusion15FusionCallbacksIS2I_NS2P_17LinearCombinationISI_fSI_fLNS_15FloatRoundStyleE2EEES2J_S2N_JEEENS4_5SM1004TMEM4LOAD26SM100_TMEM_LOAD_32dp32b64xENS4_13SM90_TMA_LOADENS1U_IS1W_S1Y_NSK_INS5_IJSG_S1Z_EEENS5_IJSC_SG_EEEEEEENS4_39AutoVectorizingCopyWithAssumedAlignmentILi128EEENS4_14SM90_TMA_STOREES33_S35_S35_EEEvvEEEEvNT_6ParamsE,(.L_x_232 - _ZN7cutlass13device_kernelINS_4gemm6kernel13GemmUniversalIN4cute5tupleIJiiiiEEENS1_10collective13CollectiveMmaINS1_51MainloopSm100TmaUmmaWarpSpecializedBlockwiseScalingILi7ELi5ELi4ENS5_IJNS4_1CILi2EEENSA_ILi1EEESC_EEEEENS5_IJNSA_ILi256EEENSA_ILi128EEESG_EEENS_12float_e4m3_tENS5_IJNS5_IJlSC_lEEENS4_6LayoutINS5_IJNS5_IJSC_iEEENS5_IJSG_iEEEiEEENS5_IJNS5_IJNSA_ILi0EEESC_EEENS5_IJSO_iEEEiEEEEEEEESI_NS5_IJSJ_NSK_INS5_IJSM_SM_iEEESR_EEEEENS4_8TiledMMAINS4_8MMA_AtomIJNS4_10MMA_TraitsINS4_25SM100_MMA_F8F6F4_2x1SM_SSEJSI_SI_fSF_SG_NS4_17integral_constantINS4_4UMMA5MajorELS13_0EEES14_NS11_INS12_7ScaleInELS15_0EEES16_EEEEEENSK_INS5_IJSC_SC_SC_EEENS5_IJSO_SO_SO_EEEEENS5_IJNS4_10UnderscoreES1C_S1C_EEEEENS5_IJNS4_18SM100_TMA_2SM_LOADENS4_9TiledCopyINS4_9Copy_AtomIJNS4_25SM80_CP_ASYNC_CACHEALWAYSINS_9uint128_tES1J_EEfEEENSK_INS5_IJNSA_ILi32EEENSA_ILi4EEEEEENS5_IJS1N_SC_EEEEENS5_IJSG_EEEEEEEENS4_14ComposedLayoutINS4_7SwizzleILi3ELi4ELi3EEENS4_18smem_ptr_flag_bitsILi8EEENSK_INS5_IJNSA_ILi8EEESG_EEENS5_IJSG_SC_EEEEEEEvNS4_8identityENS5_IJS1F_NS1G_INS1H_IJNS1I_IffEEfEEENSK_INS5_IJSC_SC_EEENS5_IJSO_SO_EEEEENS5_IJSC_EEEEEEEES23_vS24_EENS_8epilogue10collective18CollectiveEpilogueINS2E_23Sm100TmaWarpSpecializedILi2ELi2ELi64ELb0ELb0EEEJNS5_IJSG_SG_SG_EEENS5_IJNSK_ISG_SC_EENSK_INSA_ILi64EEESC_EEEEESI_NS5_IJSC_llEEESI_S2O_NS2E_6fusion15FusionCallbacksIS2I_NS2P_17LinearCombinationISI_fSI_fLNS_15FloatRoundStyleE2EEES2J_S2N_JEEENS4_5SM1004TMEM4LOAD26SM100_TMEM_LOAD_32dp32b64xENS4_13SM90_TMA_LOADENS1U_IS1W_S1Y_NSK_INS5_IJSG_S1Z_EEENS5_IJSC_SG_EEEEEEENS4_39AutoVectorizingCopyWithAssumedAlignmentILi128EEENS4_14SM90_TMA_STOREES33_S35_S35_EEEvvEEEEvNT_6ParamsE)
        .other          _ZN7cutlass13device_kernelINS_4gemm6kernel13GemmUniversalIN4cute5tupleIJiiiiEEENS1_10collective13CollectiveMmaINS1_51MainloopSm100TmaUmmaWarpSpecializedBlockwiseScalingILi7ELi5ELi4ENS5_IJNS4_1CILi2EEENSA_ILi1EEESC_EEEEENS5_IJNSA_ILi256EEENSA_ILi128EEESG_EEENS_12float_e4m3_tENS5_IJNS5_IJlSC_lEEENS4_6LayoutINS5_IJNS5_IJSC_iEEENS5_IJSG_iEEEiEEENS5_IJNS5_IJNSA_ILi0EEESC_EEENS5_IJSO_iEEEiEEEEEEEESI_NS5_IJSJ_NSK_INS5_IJSM_SM_iEEESR_EEEEENS4_8TiledMMAINS4_8MMA_AtomIJNS4_10MMA_TraitsINS4_25SM100_MMA_F8F6F4_2x1SM_SSEJSI_SI_fSF_SG_NS4_17integral_constantINS4_4UMMA5MajorELS13_0EEES14_NS11_INS12_7ScaleInELS15_0EEES16_EEEEEENSK_INS5_IJSC_SC_SC_EEENS5_IJSO_SO_SO_EEEEENS5_IJNS4_10UnderscoreES1C_S1C_EEEEENS5_IJNS4_18SM100_TMA_2SM_LOADENS4_9TiledCopyINS4_9Copy_AtomIJNS4_25SM80_CP_ASYNC_CACHEALWAYSINS_9uint128_tES1J_EEfEEENSK_INS5_IJNSA_ILi32EEENSA_ILi4EEEEEENS5_IJS1N_SC_EEEEENS5_IJSG_EEEEEEEENS4_14ComposedLayoutINS4_7SwizzleILi3ELi4ELi3EEENS4_18smem_ptr_flag_bitsILi8EEENSK_INS5_IJNSA_ILi8EEESG_EEENS5_IJSG_SC_EEEEEEEvNS4_8identityENS5_IJS1F_NS1G_INS1H_IJNS1I_IffEEfEEENSK_INS5_IJSC_SC_EEENS5_IJSO_SO_EEEEENS5_IJSC_EEEEEEEES23_vS24_EENS_8epilogue10collective18CollectiveEpilogueINS2E_23Sm100TmaWarpSpecializedILi2ELi2ELi64ELb0ELb0EEEJNS5_IJSG_SG_SG_EEENS5_IJNSK_ISG_SC_EENSK_INSA_ILi64EEESC_EEEEESI_NS5_IJSC_llEEESI_S2O_NS2E_6fusion15FusionCallbacksIS2I_NS2P_17LinearCombinationISI_fSI_fLNS_15FloatRoundStyleE2EEES2J_S2N_JEEENS4_5SM1004TMEM4LOAD26SM100_TMEM_LOAD_32dp32b64xENS4_13SM90_TMA_LOADENS1U_IS1W_S1Y_NSK_INS5_IJSG_S1Z_EEENS5_IJSC_SG_EEEEEEENS4_39AutoVectorizingCopyWithAssumedAlignmentILi128EEENS4_14SM90_TMA_STOREES33_S35_S35_EEEvvEEEEvNT_6ParamsE,@"STO_CUDA_ENTRY STV_DEFAULT"
_ZN7cutlass13device_kernelINS_4gemm6kernel13GemmUniversalIN4cute5tupleIJiiiiEEENS1_10collective13CollectiveMmaINS1_51MainloopSm100TmaUmmaWarpSpecializedBlockwiseScalingILi7ELi5ELi4ENS5_IJNS4_1CILi2EEENSA_ILi1EEESC_EEEEENS5_IJNSA_ILi256EEENSA_ILi128EEESG_EEENS_12float_e4m3_tENS5_IJNS5_IJlSC_lEEENS4_6LayoutINS5_IJNS5_IJSC_iEEENS5_IJSG_iEEEiEEENS5_IJNS5_IJNSA_ILi0EEESC_EEENS5_IJSO_iEEEiEEEEEEEESI_NS5_IJSJ_NSK_INS5_IJSM_SM_iEEESR_EEEEENS4_8TiledMMAINS4_8MMA_AtomIJNS4_10MMA_TraitsINS4_25SM100_MMA_F8F6F4_2x1SM_SSEJSI_SI_fSF_SG_NS4_17integral_constantINS4_4UMMA5MajorELS13_0EEES14_NS11_INS12_7ScaleInELS15_0EEES16_EEEEEENSK_INS5_IJSC_SC_SC_EEENS5_IJSO_SO_SO_EEEEENS5_IJNS4_10UnderscoreES1C_S1C_EEEEENS5_IJNS4_18SM100_TMA_2SM_LOADENS4_9TiledCopyINS4_9Copy_AtomIJNS4_25SM80_CP_ASYNC_CACHEALWAYSINS_9uint128_tES1J_EEfEEENSK_INS5_IJNSA_ILi32EEENSA_ILi4EEEEEENS5_IJS1N_SC_EEEEENS5_IJSG_EEEEEEEENS4_14ComposedLayoutINS4_7SwizzleILi3ELi4ELi3EEENS4_18smem_ptr_flag_bitsILi8EEENSK_INS5_IJNSA_ILi8EEESG_EEENS5_IJSG_SC_EEEEEEEvNS4_8identityENS5_IJS1F_NS1G_INS1H_IJNS1I_IffEEfEEENSK_INS5_IJSC_SC_EEENS5_IJSO_SO_EEEEENS5_IJSC_EEEEEEEES23_vS24_EENS_8epilogue10collective18CollectiveEpilogueINS2E_23Sm100TmaWarpSpecializedILi2ELi2ELi64ELb0ELb0EEEJNS5_IJSG_SG_SG_EEENS5_IJNSK_ISG_SC_EENSK_INSA_ILi64EEESC_EEEEESI_NS5_IJSC_llEEESI_S2O_NS2E_6fusion15FusionCallbacksIS2I_NS2P_17LinearCombinationISI_fSI_fLNS_15FloatRoundStyleE2EEES2J_S2N_JEEENS4_5SM1004TMEM4LOAD26SM100_TMEM_LOAD_32dp32b64xENS4_13SM90_TMA_LOADENS1U_IS1W_S1Y_NSK_INS5_IJSG_S1Z_EEENS5_IJSC_SG_EEEEEEENS4_39AutoVectorizingCopyWithAssumedAlignmentILi128EEENS4_14SM90_TMA_STOREES33_S35_S35_EEEvvEEEEvNT_6ParamsE:
[----:B------:R-:W1:Y:S02]  /*0000*/  LDC R1, c[0x0][0x37c] ;  /* 0x0000df00ff017b82 */ /* 0x000e640000000800 */
[----:B-1----:R-:W-:Y:S01]  /*0010*/  IADD3 R1, PT, PT, R1, -0x10, RZ ;  /* 0xfffffff001017810 */ /* 0x002fe20007ffe0ff */
[----:B------:R-:W1:Y:S05]  /*0020*/  S2R R7, SR_TID.X ;  /* 0x0000000000077919 */ /* 0x000e6a0000002100 */
[----:B------:R-:W2:Y:S01]  /*0030*/  S2UR UR14, SR_CgaCtaId ;  /* 0x00000000000e79c3 */ /* 0x000ea20000008800 */
[----:B------:R-:W3:Y:S01]  /*0040*/  LDCU.64 UR4, c[0x0][0x890] ;  /* 0x00011200ff0477ac */ /* 0x000ee20008000a00 */
[----:B------:R-:W4:Y:S01]  /*0050*/  LDCU.64 UR48, c[0x0][0x358] ;  /* 0x00006b00ff3077ac */ /* 0x000f220008000a00 */
[----:B---3--:R-:W-:-:S02]  /*0060*/  UISETP.NE.U32.AND UP2, UPT, UR4, URZ, UPT ;  /* 0x000000ff0400728c */ /* 0x008fc4000bf45070 */
[----:B--2---:R-:W-:Y:S02]  /*0070*/  ULOP3.LUT UR11, UR14, 0x1, URZ, 0xc0, !UPT ;  /* 0x000000010e0b7892 */ /* 0x004fe4000f8ec0ff */
[----:B------:R-:W-:Y:S01]  /*0080*/  ULOP3.LUT UR10, UR14, 0x1, URZ, 0x3c, !UPT ;  /* 0x000000010e0a7892 */ /* 0x000fe2000f8e3cff */
[----:B-1----:R-:W-:-:S05]  /*0090*/  SHF.R.U32.HI R4, RZ, 0x5, R7 ;  /* 0x00000005ff047819 */ /* 0x002fca0000011607 */
[----:B------:R-:W1:Y:S02]  /*00a0*/  SHFL.IDX PT, R0, R4, RZ, 0x1f ;  /* 0x00001fff04007589 */ /* 0x000e6400000e0000 */
[----:B-1----:R-:W-:-:S13]  /*00b0*/  R2UR UR15, R0 ;  /* 0x00000000000f72ca */ /* 0x002fda00000e0000 */
[----:B------:R-:W-:-:S09]  /*00c0*/  UISETP.GE.AND UP0, UPT, UR15, 0x4, UPT ;  /* 0x000000040f00788c */ /* 0x000fd2000bf06270 */
[----:B----4-:R-:W-:Y:S05]  /*00d0*/  BRA.U !UP0, `(.L_x_0) ;  /* 0x0000000108147547 */ /* 0x010fea000b800000 */
[----:B------:R-:W-:-:S11]  /*00e0*/  UISETP.GE.U32.AND UP0, UPT, UR15, 0x8, UPT ;  /* 0x000000080f00788c */ /* 0x000fd6000bf06070 */
[----:B------:R-:W-:Y:S01]  /*00f0*/  @UP0 UISETP.NE.AND UP1, UPT, UR15, 0x8, UPT ;  /* 0x000000080f00088c */ /* 0x000fe2000bf25270 */
[----:B------:R-:W-:Y:S02]  /*0100*/  @UP0 UMOV UR6, 0x8 ;  /* 0x0000000800060882 */ /* 0x000fe40000000000 */
[----:B------:R-:W-:Y:S01]  /*0110*/  UMOV UR15, 0x4 ;  /* 0x00000004000f7882 */ /* 0x000fe20000000000 */
[----:B------:R-:W-:-:S12]  /*0120*/  @UP0 USEL UR15, UR6, 0x9, !UP1 ;  /* 0x00000009060f0887 */ /* 0x000fd8000c800000 */
.L_x_0:
[----:B------:R-:W-:Y:S01]  /*0130*/  PRMT R0, RZ, 0x7610, R0 ;  /* 0x00007610ff007816 */ /* 0x000fe20000000000 */
[----:B------:R-:W-:Y:S01]  /*0140*/  UISETP.NE.AND.EX UP0, UPT, UR5, URZ, UPT, UP2 ;  /* 0x000000ff0500728c */ /* 0x000fe2000bf05320 */
[----:B------:R-:W-:-:S03]  /*0150*/  ELECT P2, URZ, PT ;  /* 0x0000000000ff782f */ /* 0x000fc60003840000 */
[----:B------:R1:W-:Y:S05]  /*0160*/  STL.S16 [R1+0x4], R0 ;  /* 0x0000040001007387 */ /* 0x0003ea0000100600 */
[----:B------:R-:W-:Y:S05]  /*0170*/  BRA.U UP0, `(.L_x_1) ;  /* 0x0000000100407547 */ /* 0x000fea000b800000 */
[----:B------:R-:W2:Y:S02]  /*0180*/  LDCU.64 UR6, c[0x0][0x888] ;  /* 0x00011100ff0677ac */ /* 0x000ea40008000a00 */
[----:B--2---:R-:W-:-:S04]  /*0190*/  UISETP.NE.U32.AND UP0, UPT, UR6, URZ, UPT ;  /* 0x000000ff0600728c */ /* 0x004fc8000bf05070 */
[----:B------:R-:W-:-:S09]  /*01a0*/  UISETP.NE.AND.EX UP0, UPT, UR7, URZ, UPT, UP0 ;  /* 0x000000ff0700728c */ /* 0x000fd2000bf05300 */
[----:B------:R-:W-:Y:S05]  /*01b0*/  BRA.U !UP0, `(.L_x_2) ;  /* 0x0000000108187547 */ /* 0x000fea000b800000 */
[----:B------:R-:W2:Y:S02]  /*01c0*/  LDC.64 R2, c[0x0][0x888] ;  /* 0x00022200ff027b82 */ /* 0x000ea40000000a00 */
[----:B--2---:R-:W2:Y:S01]  /*01d0*/  LDG.E R2, desc[UR48][R2.64] ;  /* 0x0000003002027981 */ /* 0x004ea2000c1e1900 */
[----:B-1----:R-:W-:-:S05]  /*01e0*/  HFMA2 R0, -RZ, RZ, 0, 5.9604644775390625e-08 ;  /* 0x00000001ff007431 */ /* 0x002fca00000001ff */
[----:B------:R3:W-:Y:S04]  /*01f0*/  STL.S16 [R1+0x4], R0 ;  /* 0x0000040001007387 */ /* 0x0007e80000100600 */
[----:B--2---:R3:W-:Y:S01]  /*0200*/  STL [R1], R2 ;  /* 0x0000000201007387 */ /* 0x0047e20000100800 */
[----:B------:R-:W-:Y:S05]  /*0210*/  BRA `(.L_x_1) ;  /* 0x0000000000187947 */ /* 0x000fea0003800000 */
.L_x_2:
[----:B------:R-:W2:Y:S01]  /*0220*/  LDCU UR6, c[0x0][0x880] ;  /* 0x00011000ff0677ac */ /* 0x000ea20008000800 */
[----:B-1----:R-:W-:-:S05]  /*0230*/  IMAD.MOV.U32 R0, RZ, RZ, 0x1 ;  /* 0x00000001ff007424 */ /* 0x002fca00078e00ff */
[----:B------:R-:W-:Y:S02]  /*0240*/  PRMT R2, R0, 0x7610, R2 ;  /* 0x0000761000027816 */ /* 0x000fe40000000002 */
[----:B--2---:R-:W-:-:S05]  /*0250*/  MOV R0, UR6 ;  /* 0x0000000600007c02 */ /* 0x004fca0008000f00 */
[----:B------:R2:W-:Y:S04]  /*0260*/  STL [R1], R0 ;  /* 0x0000000001007387 */ /* 0x0005e80000100800 */
[----:B------:R2:W-:Y:S02]  /*0270*/  STL.S16 [R1+0x4], R2 ;  /* 0x0000040201007387 */ /* 0x0005e40000100600 */
.L_x_1:
[----:B------:R-:W4:Y:S02]  /*0280*/  LDCU.64 UR6, c[0x0][0x8b0] ;  /* 0x00011600ff0677ac */ /* 0x000f240008000a00 */
[----:B----4-:R-:W-:-:S04]  /*0290*/  UISETP.NE.U32.AND UP0, UPT, UR6, URZ, UPT ;  /* 0x000000ff0600728c */ /* 0x010fc8000bf05070 */
[----:B------:R-:W-:-:S09]  /*02a0*/  UISETP.NE.AND.EX UP0, UPT, UR7, URZ, UPT, UP0 ;  /* 0x000000ff0700728c */ /* 0x000fd2000bf05300 */
[----:B------:R-:W-:Y:S05]  /*02b0*/  BRA.U UP0, `(.L_x_3) ;  /* 0x00000001002c7547 */ /* 0x000fea000b800000 */
[----:B------:R-:W4:Y:S02]  /*02c0*/  LDCU.64 UR6, c[0x0][0x8a8] ;  /* 0x00011500ff0677ac */ /* 0x000f240008000a00 */
[----:B----4-:R-:W-:-:S04]  /*02d0*/  UISETP.NE.U32.AND UP0, UPT, UR6, URZ, UPT ;  /* 0x000000ff0600728c */ /* 0x010fc8000bf05070 */
[----:B------:R-:W-:-:S09]  /*02e0*/  UISETP.NE.AND.EX UP0, UPT, UR7, URZ, UPT, UP0 ;  /* 0x000000ff0700728c */ /* 0x000fd2000bf05300 */
[----:B------:R-:W-:Y:S05]  /*02f0*/  BRA.U !UP0, `(.L_x_4) ;  /* 0x0000000108107547 */ /* 0x000fea000b800000 */
[----:B--23--:R-:W1:Y:S02]  /*0300*/  LDC.64 R2, c[0x0][0x8a8] ;  /* 0x00022a00ff027b82 */ /* 0x00ce640000000a00 */
[----:B-1----:R-:W2:Y:S04]  /*0310*/  LDG.E R0, desc[UR48][R2.64] ;  /* 0x0000003002007981 */ /* 0x002ea8000c1e1900 */
[----:B--2---:R4:W-:Y:S01]  /*0320*/  STL [R1+0x8], R0 ;  /* 0x0000080001007387 */ /* 0x0049e20000100800 */
[----:B------:R-:W-:Y:S05]  /*0330*/  BRA `(.L_x_3) ;  /* 0x00000000000c7947 */ /* 0x000fea0003800000 */
.L_x_4:
[----:B------:R-:W1:Y:S02]  /*0340*/  LDCU UR6, c[0x0][0x8a0] ;  /* 0x00011400ff0677ac */ /* 0x000e640008000800 */
[----:B-123--:R-:W-:-:S05]  /*0350*/  MOV R0, UR6 ;  /* 0x0000000600007c02 */ /* 0x00efca0008000f00 */
[----:B------:R1:W-:Y:S02]  /*0360*/  STL [R1+0x8], R0 ;  /* 0x0000080001007387 */ /* 0x0003e40000100800 */
.L_x_3:
[----:B--23--:R-:W-:Y:S01]  /*0370*/  IMAD.U32 R2, RZ, RZ, UR15 ;  /* 0x0000000fff027e24 */ /* 0x00cfe2000f8e00ff */
[----:B------:R-:W-:Y:S01]  /*0380*/  BSSY.RECONVERGENT B0, `(.L_x_5) ;  /* 0x000000d000007945 */ /* 0x000fe20003800200 */
[----:B-1--4-:R-:W-:-:S03]  /*0390*/  IMAD.U32 R0, RZ, RZ, UR15 ;  /* 0x0000000fff007e24 */ /* 0x012fc6000f8e00ff */
[----:B------:R-:W-:Y:S02]  /*03a0*/  ISETP.NE.OR P1, PT, R2, 0x1, !P2 ;  /* 0x000000010200780c */ /* 0x000fe40005725670 */
[----:B------:R-:W-:-:S11]  /*03b0*/  ISETP.NE.OR P0, PT, R0, 0x3, !P2 ;  /* 0x000000030000780c */ /* 0x000fd60005705670 */
[----:B------:R-:W-:Y:S05]  /*03c0*/  @P1 BRA `(.L_x_6) ;  /* 0x0000000000201947 */ /* 0x000fea0003800000 */
[----:B------:R-:W1:Y:S02]  /*03d0*/  LDCU.64 UR6, c[0x0][0x348] ;  /* 0x00006900ff0677ac */ /* 0x000e640008000a00 */
[----:B-1----:R-:W-:Y:S02]  /*03e0*/  UIADD3 UR8, UP1, UPT, UR6, 0x80, URZ ;  /* 0x0000008006087890 */ /* 0x002fe4000ff3e0ff */
[----:B------:R-:W-:Y:S02]  /*03f0*/  UIADD3 UR6, UP0, UPT, UR6, 0x180, URZ ;  /* 0x0000018006067890 */ /* 0x000fe4000ff1e0ff */
[----:B------:R-:W-:Y:S02]  /*0400*/  UIADD3.X UR9, UPT, UPT, URZ, UR7, URZ, UP1, !UPT ;  /* 0x00000007ff097290 */ /* 0x000fe40008ffe4ff */
[----:B------:R-:W-:-:S07]  /*0410*/  UIADD3.X UR7, UPT, UPT, URZ, UR7, URZ, UP0, !UPT ;  /* 0x00000007ff077290 */ /* 0x000fce00087fe4ff */
[----:B------:R1:W-:Y:S02]  /*0420*/  UTMACCTL.PF [UR8] ;  /* 0x00000000080079b9 */ /* 0x0003e40008040000 */
[----:B------:R1:W-:Y:S02]  /*0430*/  UTMACCTL.PF [UR6] ;  /* 0x00000000060079b9 */ /* 0x0003e40008040000 */
[----:B-1----:R-:W-:Y:S01]  /*0440*/  NOP ;  /* 0x0000000000007918 */ /* 0x002fe20000000000 */
.L_x_6:
[----:B------:R-:W-:Y:S05]  /*0450*/  BSYNC.RECONVERGENT B0 ;  /* 0x0000000000007941 */ /* 0x000fea0003800200 */
.L_x_5:
[----:B------:R-:W-:Y:S04]  /*0460*/  BSSY.RECONVERGENT B0, `(.L_x_7) ;  /* 0x000000a000007945 */ /* 0x000fe80003800200 */
        /* <DEDUP_REMOVED lines=9> */
.L_x_8:
[----:B------:R-:W-:Y:S05]  /*0500*/  BSYNC.RECONVERGENT B0 ;  /* 0x0000000000007941 */ /* 0x000fea0003800200 */
.L_x_7:
[----:B------:R-:W1:Y:S01]  /*0510*/  LDCU.64 UR6, c[0x0][0x888] ;  /* 0x00011100ff0677ac */ /* 0x000e620008000a00 */
[----:B------:R-:W-:Y:S02]  /*0520*/  UISETP.EQ.U32.AND UP1, UPT, UR4, URZ, UPT ;  /* 0x000000ff0400728c */ /* 0x000fe4000bf22070 */
[----:B------:R-:W-:Y:S02]  /*0530*/  UPLOP3.LUT UP4, UPT, UPT, UPT, UPT, 0x80, 0x8 ;  /* 0x000000000008789c */ /* 0x000fe40003f8f070 */
[----:B-1----:R-:W-:-:S04]  /*0540*/  UISETP.NE.U32.AND UP0, UPT, UR6, URZ, UPT ;  /* 0x000000ff0600728c */ /* 0x002fc8000bf05070 */
[----:B------:R-:W-:-:S04]  /*0550*/  UISETP.NE.AND.EX UP2, UPT, UR7, URZ, UPT, UP0 ;  /* 0x000000ff0700728c */ /* 0x000fc8000bf45300 */
[----:B------:R-:W-:-:S04]  /*0560*/  UISETP.EQ.OR.EX UP3, UPT, UR5, URZ, !UP2, UP1 ;  /* 0x000000ff0500728c */ /* 0x000fc8000d762710 */
[----:B------:R-:W-:-:S05]  /*0570*/  UP2UR UR50, UPR, URZ, 0x8 ;  /* 0x00000008ff327883 */ /* 0x000fca0008000000 */
[----:B------:R-:W-:Y:S07]  /*0580*/  BRA.U !UP3, `(.L_x_9) ;  /* 0x000000010b247547 */ /* 0x000fee000b800000 */
[----:B------:R-:W2:Y:S01]  /*0590*/  LDL R0, [R1] ;  /* 0x0000000001007983 */ /* 0x000ea20000100800 */
[----:B------:R-:W-:Y:S02]  /*05a0*/  UISETP.NE.U32.AND UP0, UPT, UR4, URZ, UPT ;  /* 0x000000ff0400728c */ /* 0x000fe4000bf05070 */
[----:B------:R-:W-:Y:S02]  /*05b0*/  USEL UR4, URZ, 0xffffffff, UP2 ;  /* 0xffffffffff047887 */ /* 0x000fe40009000000 */
[----:B------:R-:W-:Y:S01]  /*05c0*/  UISETP.NE.AND.EX UP1, UPT, UR5, URZ, UPT, UP0 ;  /* 0x000000ff0500728c */ /* 0x000fe2000bf25300 */
[----:B--2---:R-:W-:-:S13]  /*05d0*/  FSETP.NEU.AND P0, PT, R0, RZ, PT ;  /* 0x000000ff0000720b */ /* 0x004fda0003f0d000 */
[----:B------:R-:W-:Y:S01]  /*05e0*/  VOTEU.ANY UP0, P0 ;  /* 0x0000000000ff7886 */ /* 0x000fe20000000100 */
[----:B------:R-:W-:-:S04]  /*05f0*/  @!UP1 USEL UR4, URZ, 0xffffffff, UP0 ;  /* 0xffffffffff049887 */ /* 0x000fc80008000000 */
[----:B------:R-:W-:-:S04]  /*0600*/  ULOP3.LUT UR4, UR4, 0x1, URZ, 0xc0, !UPT ;  /* 0x0000000104047892 */ /* 0x000fc8000f8ec0ff */
[----:B------:R-:W-:-:S11]  /*0610*/  UISETP.NE.U32.AND UP4, UPT, UR4, 0x1, UPT ;  /* 0x000000010400788c */ /* 0x000fd6000bf85070 */
.L_x_9:
[----:B------:R-:W1:Y:S01]  /*0620*/  SHFL.IDX PT, R0, R4, RZ, 0x1f ;  /* 0x00001fff04007589 */ /* 0x000e6200000e0000 */
[----:B------:R-:W-:Y:S02]  /*0630*/  UISETP.NE.AND UP0, UPT, UR15, 0x2, UPT ;  /* 0x000000020f00788c */ /* 0x000fe4000bf05270 */
[----:B------:R-:W-:Y:S02]  /*0640*/  UISETP.NE.AND UP1, UPT, UR15, URZ, UPT ;  /* 0x000000ff0f00728c */ /* 0x000fe4000bf25270 */
[----:B------:R-:W-:Y:S02]  /*0650*/  UISETP.EQ.AND UP3, UPT, UR11, URZ, !UP0 ;  /* 0x000000ff0b00728c */ /* 0x000fe4000c762270 */
[----:B------:R-:W-:-:S04]  /*0660*/  USEL UR28, URZ, 0x1, UP0 ;  /* 0x00000001ff1c7887 */ /* 0x000fc80008000000 */
[----:B------:R-:W-:Y:S01]  /*0670*/  USEL UR13, UR28, 0x2, UP1 ;  /* 0x000000021c0d7887 */ /* 0x000fe20008800000 */
[----:B------:R-:W-:Y:S02]  /*0680*/  PLOP3.LUT P1, PT, P2, PT, UP3, 0x80, 0x8 ;  /* 0x000000000008781c */ /* 0x000fe4000172f038 */
[----:B-1----:R-:W-:-:S13]  /*0690*/  ISETP.NE.AND P0, PT, R0, RZ, PT ;  /* 0x000000ff0000720c */ /* 0x002fda0003f05270 */
[----:B------:R-:W-:Y:S05]  /*06a0*/  @P0 BRA `(.L_x_10) ;  /* 0x00000000005c0947 */ /* 0x000fea0003800000 */
[----:B------:R-:W-:Y:S01]  /*06b0*/  UMOV UR5, 0x400 ;  /* 0x0000040000057882 */ /* 0x000fe20000000000 */
[----:B------:R-:W-:Y:S01]  /*06c0*/  UMOV UR4, 0x1 ;  /* 0x0000000100047882 */ /* 0x000fe20000000000 */
[----:B------:R-:W-:Y:S02]  /*06d0*/  ULEA UR5, UR14, UR5, 0x18 ;  /* 0x000000050e057291 */ /* 0x000fe4000f8ec0ff */
[----:B------:R-:W-:-:S04]  /*06e0*/  UIADD3 UR6, UPT, UPT, -UR4, 0x100000, URZ ;  /* 0x0010000004067890 */ /* 0x000fc8000fffe1ff */
[----:B------:R-:W-:Y:S02]  /*06f0*/  USHF.L.U32 UR7, UR6, 0xb, URZ ;  /* 0x0000000b06077899 */ /* 0x000fe400080006ff */
[----:B------:R-:W-:Y:S01]  /*0700*/  USHF.L.U32 UR6, UR6, 0x1, URZ ;  /* 0x0000000106067899 */ /* 0x000fe200080006ff */
[----:B------:R-:W-:Y:S01]  /*0710*/  ELECT P0, URZ, PT ;  /* 0x0000000000ff782f */ /* 0x000fe20003800000 */
[----:B------:R-:W1:Y:S10]  /*0720*/  FENCE.VIEW.ASYNC.S ;  /* 0x00000000000073c6 */ /* 0x000e740000000000 */
[----:B-1----:R1:W2:Y:S01]  /*0730*/  SYNCS.EXCH.64 URZ, [UR5], UR6 ;  /* 0x0000000605ff75b2 */ /* 0x0022a20008000100 */
[----:B------:R1:W3:Y:S01]  /*0740*/  SYNCS.EXCH.64 URZ, [UR5+0x38], UR6 ;  /* 0x0000380605ff75b2 */ /* 0x0002e20008000100 */
[----:B------:R1:W4:Y:S01]  /*0750*/  SYNCS.EXCH.64 URZ, [UR5+0x8], UR6 ;  /* 0x0000080605ff75b2 */ /* 0x0003220008000100 */
[----:B------:R1:W1:Y:S01]  /*0760*/  SYNCS.EXCH.64 URZ, [UR5+0x40], UR6 ;  /* 0x0000400605ff75b2 */ /* 0x0002620008000100 */
        /* <DEDUP_REMOVED lines=10> */
[----:B------:R-:W-:Y:S01]  /*0810*/  NOP ;  /* 0x0000000000007918 */ /* 0x000fe20000000000 */
.L_x_10:
[----:B------:R-:W5:Y:S01]  /*0820*/  SHFL.IDX PT, R0, R4, RZ, 0x1f ;  /* 0x00001fff04007589 */ /* 0x000f6200000e0000 */
[----:B------:R-:W-:Y:S01]  /*0830*/  NOP ;  /* 0x0000000000007918 */ /* 0x000fe20000000000 */
[----:B-----5:R-:W-:-:S13]  /*0840*/  ISETP.NE.AND P0, PT, R0, 0x8, PT ;  /* 0x000000080000780c */ /* 0x020fda0003f05270 */
[----:B------:R-:W-:Y:S05]  /*0850*/  @P0 BRA `(.L_x_11) ;  /* 0x00000000006c0947 */ /* 0x000fea0003800000 */
[----:B-1----:R-:W-:Y:S01]  /*0860*/  UMOV UR6, 0x400 ;  /* 0x0000040000067882 */ /* 0x002fe20000000000 */
[----:B------:R-:W-:Y:S01]  /*0870*/  UMOV UR5, 0x40 ;  /* 0x0000004000057882 */ /* 0x000fe20000000000 */
[----:B------:R-:W-:Y:S01]  /*0880*/  UMOV UR4, 0x80 ;  /* 0x0000008000047882 */ /* 0x000fe20000000000 */
[----:B------:R-:W-:Y:S02]  /*0890*/  ULEA UR6, UR14, UR6, 0x18 ;  /* 0x000000060e067291 */ /* 0x000fe4000f8ec0ff */
[----:B------:R-:W-:-:S04]  /*08a0*/  UIADD3 UR8, UPT, UPT, -UR5, 0x100000, URZ ;  /* 0x0010000005087890 */ /* 0x000fc8000fffe1ff */
[----:B------:R-:W-:Y:S02]  /*08b0*/  USHF.L.U32 UR9, UR8, 0xb, URZ ;  /* 0x0000000b08097899 */ /* 0x000fe400080006ff */
[----:B------:R-:W-:Y:S02]  /*08c0*/  USHF.L.U32 UR8, UR8, 0x1, URZ ;  /* 0x0000000108087899 */ /* 0x000fe400080006ff */
[----:B------:R-:W-:-:S04]  /*08d0*/  UIADD3 UR4, UPT, UPT, -UR4, 0x100000, URZ ;  /* 0x0010000004047890 */ /* 0x000fc8000fffe1ff */
[----:B------:R-:W-:Y:S02]  /*08e0*/  USHF.L.U32 UR5, UR4, 0xb, URZ ;  /* 0x0000000b04057899 */ /* 0x000fe400080006ff */
[----:B------:R-:W-:Y:S01]  /*08f0*/  USHF.L.U32 UR4, UR4, 0x1, URZ ;  /* 0x0000000104047899 */ /* 0x000fe200080006ff */
[----:B------:R-:W-:Y:S01]  /*0900*/  ELECT P0, URZ, PT ;  /* 0x0000000000ff782f */ /* 0x000fe20003800000 */
[----:B------:R-:W1:Y:S02]  /*0910*/  FENCE.VIEW.ASYNC.S ;  /* 0x00000000000073c6 */ /* 0x000e640000000000 */
[----:B-1----:R1:W1:Y:S08]  /*0920*/  SYNCS.EXCH.64 URZ, [UR6+0x70], UR8 ;  /* 0x0000700806ff75b2 */ /* 0x0022700008000100 */
        /* <DEDUP_REMOVED lines=14> */
.L_x_11:
        /* <DEDUP_REMOVED lines=20> */
[----:B------:R-:W-:Y:S01]  /*0b50*/  NOP ;  /* 0x0000000000007918 */ /* 0x000fe20000000000 */
.L_x_12:
[----:B------:R-:W5:Y:S01]  /*0b60*/  SHFL.IDX PT, R0, R4, RZ, 0x1f ;  /* 0x00001fff04007589 */ /* 0x000f6200000e0000 */
[----:B------:R-:W-:Y:S01]  /*0b70*/  NOP ;  /* 0x0000000000007918 */ /* 0x000fe20000000000 */
[----:B-----5:R-:W-:-:S13]  /*0b80*/  ISETP.NE.AND P0, PT, R0, 0x5, PT ;  /* 0x000000050000780c */ /* 0x020fda0003f05270 */
[----:B------:R-:W-:Y:S05]  /*0b90*/  @P0 BRA `(.L_x_13) ;  /* 0x00000000002c0947 */ /* 0x000fea0003800000 */
[----:B-1----:R-:W-:Y:S01]  /*0ba0*/  UMOV UR5, 0x400 ;  /* 0x0000040000057882 */ /* 0x002fe20000000000 */
[----:B------:R-:W-:Y:S01]  /*0bb0*/  UMOV UR4, 0x20 ;  /* 0x0000002000047882 */ /* 0x000fe20000000000 */
[----:B------:R-:W-:Y:S02]  /*0bc0*/  ULEA UR5, UR14, UR5, 0x18 ;  /* 0x000000050e057291 */ /* 0x000fe4000f8ec0ff */
[----:B------:R-:W-:-:S04]  /*0bd0*/  UIADD3 UR6, UPT, UPT, -UR4, 0x100000, URZ ;  /* 0x0010000004067890 */ /* 0x000fc8000fffe1ff */
[----:B------:R-:W-:Y:S02]  /*0be0*/  USHF.L.U32 UR7, UR6, 0xb, URZ ;  /* 0x0000000b06077899 */ /* 0x000fe400080006ff */
[----:B------:R-:W-:Y:S01]  /*0bf0*/  USHF.L.U32 UR6, UR6, 0x1, URZ ;  /* 0x0000000106067899 */ /* 0x000fe200080006ff */
[----:B------:R-:W-:Y:S01]  /*0c00*/  ELECT P0, URZ, PT ;  /* 0x0000000000ff782f */ /* 0x000fe20003800000 */
[----:B------:R-:W1:Y:S10]  /*0c10*/  FENCE.VIEW.ASYNC.S ;  /* 0x00000000000073c6 */ /* 0x000e740000000000 */
[----:B-1----:R1:W1:Y:S01]  /*0c20*/  SYNCS.EXCH.64 URZ, [UR5+0x140], UR6 ;  /* 0x0001400605ff75b2 */ /* 0x0022620008000100 */
[----:B------:R1:W1:Y:S01]  /*0c30*/  SYNCS.EXCH.64 URZ, [UR5+0x148], UR6 ;  /* 0x0001480605ff75b2 */ /* 0x0002620008000100 */
[----:B------:R-:W-:Y:S01]  /*0c40*/  NOP ;  /* 0x0000000000007918 */ /* 0x000fe20000000000 */
.L_x_13:
[----:B------:R-:W5:Y:S01]  /*0c50*/  SHFL.IDX PT, R0, R4, RZ, 0x1f ;  /* 0x00001fff04007589 */ /* 0x000f6200000e0000 */
[----:B------:R-:W-:Y:S01]  /*0c60*/  NOP ;  /* 0x0000000000007918 */ /* 0x000fe20000000000 */
[----:B-----5:R-:W-:-:S13]  /*0c70*/  ISETP.NE.AND P0, PT, R0, 0x1, PT ;  /* 0x000000010000780c */ /* 0x020fda0003f05270 */
[----:B------:R-:W-:Y:S05]  /*0c80*/  @P0 BRA `(.L_x_14) ;  /* 0x0000000000600947 */ /* 0x000fea0003800000 */
[----:B-1----:R-:W-:Y:S01]  /*0c90*/  UMOV UR6, 0x220 ;  /* 0x0000022000067882 */ /* 0x002fe20000000000 */
[----:B------:R-:W-:Y:S01]  /*0ca0*/  UMOV UR5, 0x400 ;  /* 0x0000040000057882 */ /* 0x000fe20000000000 */
[----:B------:R-:W-:Y:S01]  /*0cb0*/  USEL UR6, UR6, 0x1e0, UP4 ;  /* 0x000001e006067887 */ /* 0x000fe2000a000000 */
        /* <DEDUP_REMOVED lines=21> */
.L_x_14:
        /* <DEDUP_REMOVED lines=25> */
.L_x_15:
[----:B------:R-:W5:Y:S01]  /*0fa0*/  SHFL.IDX PT, R0, R4, RZ, 0x1f ;  /* 0x00001fff04007589 */ /* 0x000f6200000e0000 */
[----:B------:R-:W-:Y:S01]  /*0fb0*/  ISETP.NE.OR P2, PT, RZ, UR15, !P2 ;  /* 0x0000000fff007c0c */ /* 0x000fe2000d745670 */
        /* <DEDUP_REMOVED lines=22> */
.L_x_16:
[----:B------:R-:W-:Y:S01]  /*1120*/  BSSY.RECONVERGENT B0, `(.L_x_17) ;  /* 0x0000016000007945 */ /* 0x000fe20003800200 */
[----:B------:R-:W-:-:S03]  /*1130*/  NOP ;  /* 0x0000000000007918 */ /* 0x000fc60000000000 */
[----:B------:R-:W-:Y:S05]  /*1140*/  @P2 BRA `(.L_x_18) ;  /* 0x00000000004c2947 */ /* 0x000fea0003800000 */
[----:B------:R-:W-:Y:S01]  /*1150*/  UISETP.NE.AND UP0, UPT, UR14, URZ, UPT ;  /* 0x000000ff0e00728c */ /* 0x000fe2000bf05270 */
[----:B-1----:R-:W-:Y:S01]  /*1160*/  UMOV UR4, 0x60 ;  /* 0x0000006000047882 */ /* 0x002fe20000000000 */
[----:B------:R-:W-:Y:S02]  /*1170*/  UMOV UR6, 0x60 ;  /* 0x0000006000067882 */ /* 0x000fe40000000000 */
[----:B------:R-:W-:Y:S01]  /*1180*/  USEL UR7, UR4, 0x40, !UP0 ;  /* 0x0000004004077887 */ /* 0x000fe2000c000000 */
[----:B------:R-:W-:Y:S02]  /*1190*/  UMOV UR5, 0x400 ;  /* 0x0000040000057882 */ /* 0x000fe40000000000 */
[----:B------:R-:W-:-:S04]  /*11a0*/  ULEA UR5, UR14, UR5, 0x18 ;  /* 0x000000050e057291 */ /* 0x000fc8000f8ec0ff */
[----:B------:R-:W-:Y:S02]  /*11b0*/  @!UP0 UIADD3 UR6, UPT, UPT, UR4, 0x20, URZ ;  /* 0x0000002004068890 */ /* 0x000fe4000fffe0ff */
[----:B------:R-:W-:Y:S01]  /*11c0*/  @!UP4 UIADD3 UR6, UPT, UPT, UR7, URZ, URZ ;  /* 0x000000ff0706c290 */ /* 0x000fe2000fffe0ff */
[----:B------:R-:W-:Y:S02]  /*11d0*/  UMOV UR4, 0x20 ;  /* 0x0000002000047882 */ /* 0x000fe40000000000 */
[----:B------:R-:W-:-:S04]  /*11e0*/  UIADD3 UR8, UPT, UPT, -UR4, 0x100000, URZ ;  /* 0x0010000004087890 */ /* 0x000fc8000fffe1ff */
[----:B------:R-:W-:Y:S02]  /*11f0*/  USHF.L.U32 UR9, UR8, 0xb, URZ ;  /* 0x0000000b08097899 */ /* 0x000fe400080006ff */
[----:B------:R-:W-:Y:S02]  /*1200*/  USHF.L.U32 UR8, UR8, 0x1, URZ ;  /* 0x0000000108087899 */ /* 0x000fe400080006ff */
[----:B------:R-:W-:-:S04]  /*1210*/  UIADD3 UR6, UPT, UPT, -UR6, 0x100000, URZ ;  /* 0x0010000006067890 */ /* 0x000fc8000fffe1ff */
[----:B------:R-:W-:Y:S02]  /*1220*/  USHF.L.U32 UR7, UR6, 0xb, URZ ;  /* 0x0000000b06077899 */ /* 0x000fe400080006ff */
[----:B------:R-:W-:Y:S01]  /*1230*/  USHF.L.U32 UR6, UR6, 0x1, URZ ;  /* 0x0000000106067899 */ /* 0x000fe200080006ff */
[----:B------:R-:W1:Y:S03]  /*1240*/  FENCE.VIEW.ASYNC.S ;  /* 0x00000000000073c6 */ /* 0x000e660000000000 */
[----:B-1----:R1:W1:Y:S08]  /*1250*/  SYNCS.EXCH.64 URZ, [UR5+0x1f0], UR8 ;  /* 0x0001f00805ff75b2 */ /* 0x0022700008000100 */
[----:B------:R1:W1:Y:S01]  /*1260*/  SYNCS.EXCH.64 URZ, [UR5+0x200], UR6 ;  /* 0x0002000605ff75b2 */ /* 0x0002620008000100 */
[----:B------:R-:W-:Y:S01]  /*1270*/  NOP ;  /* 0x0000000000007918 */ /* 0x000fe20000000000 */
.L_x_18:
[----:B-1----:R-:W-:Y:S05]  /*1280*/  BSYNC.RECONVERGENT B0 ;  /* 0x0000000000007941 */ /* 0x002fea0003800200 */
.L_x_17:
[----:B------:R-:W1:Y:S01]  /*1290*/  LDCU UR4, c[0x0][0x36c] ;  /* 0x00006d80ff0477ac */ /* 0x000e620008000800 */
[----:B------:R-:W-:Y:S01]  /*12a0*/  LOP3.LUT R0, R7, 0x1f, RZ, 0xc0, !PT ;  /* 0x0000001f07007812 */ /* 0x000fe200078ec0ff */
[----:B------:R-:W-:Y:S02]  /*12b0*/  UISETP.NE.AND UP5, UPT, UR15, URZ, UPT ;  /* 0x000000ff0f00728c */ /* 0x000fe4000bfa5270 */
[----:B-1----:R-:W-:-:S09]  /*12c0*/  UISETP.EQ.U32.AND UP6, UPT, UR4, 0x1, UPT ;  /* 0x000000010400788c */ /* 0x002fd2000bfc2070 */
[----:B------:R-:W-:Y:S05]  /*12d0*/  BRA.U !UP6, `(.L_x_19) ;  /* 0x000000010e087547 */ /* 0x000fea000b800000 */
[----:B--234-:R-:W-:Y:S01]  /*12e0*/  UCGABAR_ARV ;  /* 0x00000000000079c7 */ /* 0x01cfe20008000000 */
[----:B------:R-:W-:Y:S05]  /*12f0*/  BRA `(.L_x_20) ;  /* 0x0000000000047947 */ /* 0x000fea0003800000 */
.L_x_19:
[----:B--234-:R-:W-:Y:S01]  /*1300*/  NOP ;  /* 0x0000000000007918 */ /* 0x01cfe20000000000 */
.L_x_20:
[----:B------:R-:W1:Y:S01]  /*1310*/  S2UR UR12, SR_CTAID.X ;  /* 0x00000000000c79c3 */ /* 0x000e620000002500 */
[----:B------:R-:W-:-:S05]  /*1320*/  CS2R.32 R3, SR_CgaSize ;  /* 0x0000000000037805 */ /* 0x000fca0000008a00 */
[----:B------:R-:W-:-:S05]  /*1330*/  IMAD R3, R3, -0xa0, RZ ;  /* 0xffffff6003037824 */ /* 0x000fca00078e02ff */
[----:B------:R-:W-:-:S14]  /*1340*/  R2UR UR5, R3 ;  /* 0x00000000030572ca */ /* 0x000fdc00000e0000 */
[----:B------:R-:W2:Y:S01]  /*1350*/  LDCU UR5, c[0x0][UR5+0x2b0] ;  /* 0x00005600050577ac */ /* 0x000ea20008000800 */
[----:B------:R-:W-:Y:S02]  /*1360*/  PRMT R5, RZ, 0x7610, R5 ;  /* 0x00007610ff057816 */ /* 0x000fe40000000005 */
[----:B------:R-:W-:Y:S02]  /*1370*/  PRMT R4, RZ, 0x7610, R4 ;  /* 0x00007610ff047816 */ /* 0x000fe40000000004 */
[----:B------:R-:W-:-:S05]  /*1380*/  CS2R.32 R3, SR_CgaSize ;  /* 0x0000000000037805 */ /* 0x000fca0000008a00 */
[----:B------:R-:W-:-:S05]  /*1390*/  IMAD R3, R3, -0xa0, RZ ;  /* 0xffffff6003037824 */ /* 0x000fca00078e02ff */
[----:B------:R-:W-:-:S14]  /*13a0*/  R2UR UR4, R3 ;  /* 0x00000000030472ca */ /* 0x000fdc00000e0000 */
[----:B------:R-:W3:Y:S01]  /*13b0*/  LDCU UR4, c[0x0][UR4+0x2b4] ;  /* 0x00005680040477ac */ /* 0x000ee20008000800 */
[----:B------:R-:W4:Y:S01]  /*13c0*/  S2UR UR46, SR_CTAID.Y ;  /* 0x00000000002e79c3 */ /* 0x000f220000002600 */
[----:B------:R-:W5:Y:S01]  /*13d0*/  LDCU UR17, c[0x0][0xb24] ;  /* 0x00016480ff1177ac */ /* 0x000f620008000800 */
[----:B------:R-:W2:Y:S06]  /*13e0*/  LDCU UR37, c[0x0][0xb24] ;  /* 0x00016480ff2577ac */ /* 0x000eac0008000800 */
[----:B------:R-:W3:Y:S01]  /*13f0*/  S2UR UR36, SR_CTAID.Z ;  /* 0x00000000002479c3 */ /* 0x000ee20000002700 */
[----:B------:R-:W3:Y:S01]  /*1400*/  LDCU UR16, c[0x0][0xb30] ;  /* 0x00016600ff1077ac */ /* 0x000ee20008000800 */
[----:B-1----:R-:W-:Y:S01]  /*1410*/  I2FP.F32.U32 R3, UR12 ;  /* 0x0000000c00037c45 */ /* 0x002fe20008201000 */
[----:B------:R-:W-:Y:S01]  /*1420*/  UMOV UR45, UR12 ;  /* 0x0000000c002d7c82 */ /* 0x000fe20008000000 */
[----:B-----5:R-:W-:-:S03]  /*1430*/  UISETP.GE.AND UP1, UPT, UR17, 0x1, UPT ;  /* 0x000000011100788c */ /* 0x020fc6000bf26270 */
[----:B--2---:R-:W-:Y:S01]  /*1440*/  FMUL R3, R3, UR5 ;  /* 0x0000000503037c20 */ /* 0x004fe20008400000 */
[----:B------:R-:W-:-:S05]  /*1450*/  CS2R.32 R2, SR_CgaSize ;  /* 0x0000000000027805 */ /* 0x000fca0000008a00 */
[----:B------:R-:W-:-:S05]  /*1460*/  IMAD R2, R2, -0xa0, RZ ;  /* 0xffffff6002027824 */ /* 0x000fca00078e02ff */
[----:B------:R-:W-:-:S14]  /*1470*/  R2UR UR5, R2 ;  /* 0x00000000020572ca */ /* 0x000fdc00000e0000 */
[----:B------:R-:W1:Y:S01]  /*1480*/  LDCU UR5, c[0x0][UR5+0x2a0] ;  /* 0x00005400050577ac */ /* 0x000e620008000800 */
[----:B----4-:R-:W-:Y:S01]  /*1490*/  I2FP.F32.U32 R2, UR46 ;  /* 0x0000002e00027c45 */ /* 0x010fe20008201000 */
[----:B------:R-:W2:Y:S04]  /*14a0*/  F2I.U32.TRUNC.NTZ R3, R3 ;  /* 0x0000000300037305 */ /* 0x000ea8000020f000 */
[----:B---3--:R-:W-:-:S05]  /*14b0*/  FMUL R2, R2, UR4 ;  /* 0x0000000402027c20 */ /* 0x008fca0008400000 */
[----:B------:R-:W-:-:S06]  /*14c0*/  RPCMOV.32 Rpc.LO, R2 ;  /* 0x0000000200007352 */ /* 0x000fcc0000000000 */
[----:B------:R-:W-:-:S05]  /*14d0*/  CS2R.32 R2, SR_CgaSize ;  /* 0x0000000000027805 */ /* 0x000fca0000008a00 */
[----:B------:R-:W-:-:S05]  /*14e0*/  IMAD R2, R2, -0xa0, RZ ;  /* 0xffffff6002027824 */ /* 0x000fca00078e02ff */
[----:B------:R-:W-:Y:S02]  /*14f0*/  R2UR UR4, R2 ;  /* 0x00000000020472ca */ /* 0x000fe400000e0000 */
[----:B------:R-:W-:-:S12]  /*1500*/  RPCMOV.32 R2, Rpc.LO ;  /* 0x0000000000027353 */ /* 0x000fd80000000000 */
[----:B------:R-:W3:Y:S01]  /*1510*/  LDCU UR4, c[0x0][UR4+0x2a4] ;  /* 0x00005480040477ac */ /* 0x000ee20008000800 */
[----:B------:R-:W4:Y:S01]  /*1520*/  F2I.U32.TRUNC.NTZ R2, R2 ;  /* 0x0000000200027305 */ /* 0x000f22000020f000 */
[----:B--2---:R-:W-:Y:S02]  /*1530*/  R2UR UR43, R3 ;  /* 0x00000000032b72ca */ /* 0x004fe400000e0000 */
[----:B----4-:R-:W-:-:S11]  /*1540*/  R2UR UR42, R2 ;  /* 0x00000000022a72ca */ /* 0x010fd600000e0000 */
[----:B------:R-:W-:-:S04]  /*1550*/  UIADD3 UR43, UPT, UPT, -UR43, URZ, URZ ;  /* 0x000000ff2b2b7290 */ /* 0x000fc8000fffe1ff */
[----:B-1----:R-:W-:Y:S02]  /*1560*/  UIMAD UR43, UR5, UR43, UR12 ;  /* 0x0000002b052b72a4 */ /* 0x002fe4000f8e020c */
[----:B------:R-:W-:-:S04]  /*1570*/  UIADD3 UR42, UPT, UPT, -UR42, URZ, URZ ;  /* 0x000000ff2a2a7290 */ /* 0x000fc8000fffe1ff */
[----:B---3--:R-:W-:Y:S01]  /*1580*/  UIMAD UR42, UR4, UR42, UR46 ;  /* 0x0000002a042a72a4 */ /* 0x008fe2000f8e022e */
[----:B------:R-:W-:Y:S11]  /*1590*/  BRA.U UP5, `(.L_x_21) ;  /* 0x0000000105287547 */ /* 0x000ff6000b800000 */
[----:B------:R-:W-:Y:S02]  /*15a0*/  UISETP.NE.AND UP0, UPT, UR42, URZ, UPT ;  /* 0x000000ff2a00728c */ /* 0x000fe4000bf05270 */
[----:B------:R-:W-:Y:S02]  /*15b0*/  ULOP3.LUT UR5, UR43, 0xfffffffe, URZ, 0xc0, !UPT ;  /* 0xfffffffe2b057892 */ /* 0x000fe4000f8ec0ff */
[----:B------:R-:W-:Y:S01]  /*15c0*/  UISETP.LT.U32.OR UP0, UPT, UR43, 0x2, !UP0 ;  /* 0x000000022b00788c */ /* 0x000fe2000c701470 */
[----:B------:R-:W-:-:S03]  /*15d0*/  UMOV UR4, 0x3 ;  /* 0x0000000300047882 */ /* 0x000fc60000000000 */
[----:B------:R-:W-:Y:S02]  /*15e0*/  USEL UR7, URZ, 0x1, !UP0 ;  /* 0x00000001ff077887 */ /* 0x000fe4000c000000 */
[----:B------:R-:W-:Y:S02]  /*15f0*/  USEL UR6, URZ, 0x2, !UP0 ;  /* 0x00000002ff067887 */ /* 0x000fe4000c000000 */
[----:B------:R-:W-:Y:S02]  /*1600*/  USHF.L.U32 UR4, UR4, UR5, URZ ;  /* 0x0000000504047299 */ /* 0x000fe400080006ff */
[----:B------:R-:W-:-:S04]  /*1610*/  UIADD3 UR6, UPT, UPT, UR7, UR6, URZ ;  /* 0x0000000607067290 */ /* 0x000fc8000fffe0ff */
[----:B------:R-:W-:Y:S02]  /*1620*/  MOV R4, UR4 ;  /* 0x0000000400047c02 */ /* 0x000fe40008000f00 */
[----:B------:R-:W-:Y:S02]  /*1630*/  MOV R5, UR6 ;  /* 0x0000000600057c02 */ /* 0x000fe40008000f00 */
.L_x_21:
[----:B------:R-:W-:Y:S05]  /*1640*/  BRA.U !UP1, `(.L_x_22) ;  /* 0x0000000109c07547 */ /* 0x000fea000b800000 */
[----:B------:R-:W1:Y:S01]  /*1650*/  LDCU.128 UR4, c[0x0][0xb10] ;  /* 0x00016200ff0477ac */ /* 0x000e620008000c00 */
[----:B------:R-:W2:Y:S01]  /*1660*/  LDCU UR45, c[0x0][0xb0c] ;  /* 0x00016180ff2d77ac */ /* 0x000ea20008000800 */
[----:B------:R-:W3:Y:S01]  /*1670*/  LDCU UR20, c[0x0][0x370] ;  /* 0x00006e00ff1477ac */ /* 0x000ee20008000800 */
[----:B------:R-:W4:Y:S01]  /*1680*/  LDCU UR19, c[0x0][0x374] ;  /* 0x00006e80ff1377ac */ /* 0x000f220008000800 */
[----:B------:R-:W5:Y:S01]  /*1690*/  LDCU UR18, c[0x0][0xb20] ;  /* 0x00016400ff1277ac */ /* 0x000f620008000800 */
[----:B------:R-:W5:Y:S01]  /*16a0*/  LDCU.64 UR8, c[0x0][0xb28] ;  /* 0x00016500ff0877ac */ /* 0x000f620008000a00 */
[----:B-1----:R-:W-:Y:S02]  /*16b0*/  UIMAD.WIDE.U32 UR22, UR12, UR4, URZ ;  /* 0x000000040c1672a5 */ /* 0x002fe4000f8e00ff */
[----:B------:R-:W-:Y:S02]  /*16c0*/  UISETP.NE.AND UP3, UPT, UR6, 0x1, UPT ;  /* 0x000000010600788c */ /* 0x000fe4000bf65270 */
[----:B--2---:R-:W-:-:S02]  /*16d0*/  UISETP.NE.AND UP0, UPT, UR45, 0x1, UPT ;  /* 0x000000012d00788c */ /* 0x004fc4000bf05270 */
[----:B---3--:R-:W-:Y:S01]  /*16e0*/  UIMAD.WIDE.U32 UR24, UR20, UR4, URZ ;  /* 0x00000004141872a5 */ /* 0x008fe2000f8e00ff */
[----:B------:R-:W-:Y:S01]  /*16f0*/  UMOV UR21, UR23 ;  /* 0x0000001700157c82 */ /* 0x000fe20008000000 */
[----:B----4-:R-:W-:Y:S02]  /*1700*/  UIMAD.WIDE.U32 UR22, UR19, UR7, URZ ;  /* 0x00000007131672a5 */ /* 0x010fe4000f8e00ff */
[----:B------:R-:W-:Y:S02]  /*1710*/  UISETP.NE.AND UP1, UPT, UR17, 0x1, UPT ;  /* 0x000000011100788c */ /* 0x000fe4000bf25270 */
[----:B------:R-:W-:Y:S02]  /*1720*/  UIMAD.WIDE.U32 UR26, UR46, UR7, URZ ;  /* 0x000000072e1a72a5 */ /* 0x000fe4000f8e00ff */
[----:B-----5:R-:W-:Y:S02]  /*1730*/  @UP3 USHF.R.U32.HI UR19, URZ, UR18, UR23 ;  /* 0x00000012ff133299 */ /* 0x020fe40008011617 */
[----:B------:R-:W-:-:S02]  /*1740*/  USHF.R.U32.HI UR4, URZ, UR5, UR21 ;  /* 0x00000005ff047299 */ /* 0x000fc40008011615 */
[----:B------:R-:W-:Y:S01]  /*1750*/  UIMAD.WIDE.U32 UR22, UR19, UR8, URZ ;  /* 0x00000008131672a5 */ /* 0x000fe2000f8e00ff */
[----:B------:R-:W-:Y:S01]  /*1760*/  UMOV UR21, UR25 ;  /* 0x0000001900157c82 */ /* 0x000fe20008000000 */
[----:B------:R-:W-:Y:S02]  /*1770*/  USEL UR4, UR12, UR4, !UP0 ;  /* 0x000000040c047287 */ /* 0x000fe4000c000000 */
[----:B------:R-:W-:Y:S02]  /*1780*/  @UP0 USHF.R.U32.HI UR20, URZ, UR5, UR21 ;  /* 0x00000005ff140299 */ /* 0x000fe40008011615 */
[----:B------:R-:W-:Y:S01]  /*1790*/  @UP1 USHF.R.U32.HI UR19, URZ, UR9, UR23 ;  /* 0x00000009ff131299 */ /* 0x000fe20008011617 */
[----:B------:R-:W-:Y:S01]  /*17a0*/  UMOV UR5, UR27 ;  /* 0x0000001b00057c82 */ /* 0x000fe20008000000 */
[----:B------:R-:W-:Y:S02]  /*17b0*/  UIMAD.WIDE.U32 UR24, UR20, UR8, URZ ;  /* 0x00000008141872a5 */ /* 0x000fe4000f8e00ff */
[----:B------:R-:W-:-:S02]  /*17c0*/  USHF.R.U32.HI UR5, URZ, UR18, UR5 ;  /* 0x00000012ff057299 */ /* 0x000fc40008011605 */
[----:B------:R-:W-:Y:S02]  /*17d0*/  @UP1 USHF.R.U32.HI UR20, URZ, UR9, UR25 ;  /* 0x00000009ff141299 */ /* 0x000fe40008011619 */
[----:B------:R-:W-:Y:S02]  /*17e0*/  USEL UR5, UR46, UR5, !UP3 ;  /* 0x000000052e057287 */ /* 0x000fe4000d800000 */
[----:B------:R-:W-:Y:S02]  /*17f0*/  UIMAD UR19, UR19, UR17, URZ ;  /* 0x00000011131372a4 */ /* 0x000fe4000f8e02ff */
[----:B------:R-:W-:Y:S02]  /*1800*/  UIMAD UR7, UR20, UR17, URZ ;  /* 0x00000011140772a4 */ /* 0x000fe4000f8e02ff */
[----:B------:R-:W-:Y:S02]  /*1810*/  UISETP.GE.AND UP0, UPT, UR5, UR19, UPT ;  /* 0x000000130500728c */ /* 0x000fe4000bf06270 */
[----:B------:R-:W-:-:S02]  /*1820*/  UIMAD.WIDE.U32 UR22, UR5, UR8, URZ ;  /* 0x00000008051672a5 */ /* 0x000fc4000f8e00ff */
[----:B------:R-:W-:Y:S02]  /*1830*/  UISETP.GE.OR UP0, UPT, UR4, UR7, UP0 ;  /* 0x000000070400728c */ /* 0x000fe40008706670 */
[----:B------:R-:W-:Y:S02]  /*1840*/  USHF.R.U32.HI UR7, URZ, UR9, UR23 ;  /* 0x00000009ff077299 */ /* 0x000fe40008011617 */
[----:B------:R-:W-:Y:S02]  /*1850*/  UIMAD.WIDE.U32 UR18, UR4, UR8, URZ ;  /* 0x00000008041272a5 */ /* 0x000fe4000f8e00ff */
[----:B------:R-:W-:Y:S02]  /*1860*/  USEL UR7, UR5, UR7, !UP1 ;  /* 0x0000000705077287 */ /* 0x000fe4000c800000 */
[----:B------:R-:W-:-:S03]  /*1870*/  UIADD3 UR8, UPT, UPT, -UR5, URZ, URZ ;  /* 0x000000ff05087290 */ /* 0x000fc6000fffe1ff */
[----:B------:R-:W-:Y:S02]  /*1880*/  @!UP0 USHF.R.U32.HI UR18, URZ, UR9, UR19 ;  /* 0x00000009ff128299 */ /* 0x000fe40008011613 */
[----:B------:R-:W-:Y:S02]  /*1890*/  UIADD3 UR19, UPT, UPT, -UR7, URZ, URZ ;  /* 0x000000ff07137290 */ /* 0x000fe4000fffe1ff */
[----:B------:R-:W-:Y:S02]  /*18a0*/  @!UP0 USEL UR18, UR4, UR18, !UP1 ;  /* 0x0000001204128287 */ /* 0x000fe4000c800000 */
[----:B------:R-:W-:Y:S02]  /*18b0*/  UIMAD UR19, UR17, UR19, UR5 ;  /* 0x00000013111372a4 */ /* 0x000fe4000f8e0205 */
[----:B------:R-:W-:Y:S02]  /*18c0*/  UIADD3 UR9, UPT, UPT, -UR4, URZ, URZ ;  /* 0x000000ff04097290 */ /* 0x000fe4000fffe1ff */
[----:B------:R-:W-:-:S02]  /*18d0*/  @!UP0 UIMAD UR19, UR19, UR20, UR18 ;  /* 0x00000014131382a4 */ /* 0x000fc4000f8e0212 */
[----:B------:R-:W-:Y:S02]  /*18e0*/  @!UP0 UIADD3 UR7, UPT, UPT, UR7, -UR18, URZ ;  /* 0x8000001207078290 */ /* 0x000fe4000fffe0ff */
[----:B------:R-:W-:Y:S02]  /*18f0*/  UIMAD UR8, UR6, UR8, UR46 ;  /* 0x00000008060872a4 */ /* 0x000fe4000f8e022e */
[----:B------:R-:W-:Y:S02]  /*1900*/  @!UP0 UIMAD UR5, UR7, UR17, UR4 ;  /* 0x00000011070582a4 */ /* 0x000fe4000f8e0204 */
[----:B------:R-:W-:Y:S01]  /*1910*/  UIMAD UR9, UR45, UR9, UR12 ;  /* 0x000000092d0972a4 */ /* 0x000fe2000f8e020c */
[----:B------:R-:W-:Y:S01]  /*1920*/  @!UP0 UMOV UR4, UR19 ;  /* 0x0000001300048c82 */ /* 0x000fe20008000000 */
[----:B------:R-:W-:Y:S02]  /*1930*/  UIMAD UR46, UR5, UR6, UR8 ;  /* 0x00000006052e72a4 */ /* 0x000fe4000f8e0208 */
[----:B------:R-:W-:-:S12]  /*1940*/  UIMAD UR45, UR4, UR45, UR9 ;  /* 0x0000002d042d72a4 */ /* 0x000fd8000f8e0209 */
.L_x_22:
[----:B------:R-:W-:Y:S02]  /*1950*/  UISETP.NE.AND UP0, UPT, UR16, 0x1, UPT ;  /* 0x000000011000788c */ /* 0x000fe4000bf05270 */
[----:B------:R-:W-:-:S07]  /*1960*/  UISETP.NE.AND UP1, UPT, UR15, 0x2, UPT ;  /* 0x000000020f00788c */ /* 0x000fce000bf25270 */
[----:B------:R-:W-:Y:S05]  /*1970*/  BRA.U UP0, `(.L_x_23) ;  /* 0x0000000100407547 */ /* 0x000fea000b800000 */
[----:B------:R-:W1:Y:S01]  /*1980*/  LDCU.128 UR4, c[0x0][0xb10] ;  /* 0x00016200ff0477ac */ /* 0x000e620008000c00 */
[----:B------:R-:W2:Y:S01]  /*1990*/  LDCU UR9, c[0x0][0xb0c] ;  /* 0x00016180ff0977ac */ /* 0x000ea20008000800 */
[----:B------:R-:W3:Y:S01]  /*19a0*/  LDCU UR8, c[0x0][0xb20] ;  /* 0x00016400ff0877ac */ /* 0x000ee20008000800 */
[----:B-1----:R-:W-:Y:S02]  /*19b0*/  UIMAD.WIDE.U32 UR18, UR45, UR4, URZ ;  /* 0x000000042d1272a5 */ /* 0x002fe4000f8e00ff */
[----:B------:R-:W-:Y:S02]  /*19c0*/  UIMAD.WIDE.U32 UR16, UR46, UR7, URZ ;  /* 0x000000072e1072a5 */ /* 0x000fe4000f8e00ff */
[----:B--2---:R-:W-:-:S03]  /*19d0*/  UISETP.NE.AND UP0, UPT, UR9, 0x1, UPT ;  /* 0x000000010900788c */ /* 0x004fc6000bf05270 */
[----:B------:R-:W-:Y:S02]  /*19e0*/  UMOV UR7, UR19 ;  /* 0x0000001300077c82 */ /* 0x000fe40008000000 */
[----:B------:R-:W-:Y:S02]  /*19f0*/  USHF.R.U32.HI UR4, URZ, UR5, UR7 ;  /* 0x00000005ff047299 */ /* 0x000fe40008011607 */
[----:B---3--:R-:W-:Y:S02]  /*1a00*/  USHF.R.U32.HI UR5, URZ, UR8, UR17 ;  /* 0x00000008ff057299 */ /* 0x008fe40008011611 */
[----:B------:R-:W-:Y:S02]  /*1a10*/  USEL UR4, UR45, UR4, !UP0 ;  /* 0x000000042d047287 */ /* 0x000fe4000c000000 */
[----:B------:R-:W-:-:S04]  /*1a20*/  UISETP.NE.AND UP0, UPT, UR6, 0x1, UPT ;  /* 0x000000010600788c */ /* 0x000fc8000bf05270 */
[----:B------:R-:W-:-:S04]  /*1a30*/  USEL UR5, UR46, UR5, !UP0 ;  /* 0x000000052e057287 */ /* 0x000fc8000c000000 */
[----:B------:R-:W-:Y:S02]  /*1a40*/  UIADD3 UR7, UPT, UPT, -UR5, UR4, URZ ;  /* 0x0000000405077290 */ /* 0x000fe4000fffe1ff */
[----:B------:R-:W-:Y:S02]  /*1a50*/  UIADD3 UR4, UPT, UPT, UR5, -UR4, URZ ;  /* 0x8000000405047290 */ /* 0x000fe4000fffe0ff */
[----:B------:R-:W-:Y:S02]  /*1a60*/  UIMAD UR46, UR7, UR6, UR46 ;  /* 0x00000006072e72a4 */ /* 0x000fe4000f8e022e */
[----:B------:R-:W-:-:S12]  /*1a70*/  UIMAD UR45, UR4, UR9, UR45 ;  /* 0x00000009042d72a4 */ /* 0x000fd8000f8e022d */
.L_x_23:
[----:B------:R-:W-:Y:S05]  /*1a80*/  BRA.U !UP6, `(.L_x_24) ;  /* 0x000000010e0c7547 */ /* 0x000fea000b800000 */
[----:B------:R-:W-:Y:S01]  /*1a90*/  UCGABAR_WAIT ;  /* 0x0000000000007dc7 */ /* 0x000fe20008000000 */
[----:B------:R-:W-:Y:S01]  /*1aa0*/  CCTL.IVALL ;  /* 0x00000000ff00798f */ /* 0x000fe20002000000 */
[----:B------:R-:W-:Y:S05]  /*1ab0*/  BRA `(.L_x_25) ;  /* 0x0000000000047947 */ /* 0x000fea0003800000 */
.L_x_24:
[----:B------:R-:W-:Y:S06]  /*1ac0*/  BAR.SYNC.DEFER_BLOCKING 0x0 ;  /* 0x0000000000007b1d */ /* 0x000fec0000010000 */
.L_x_25:
[----:B------:R-:W-:Y:S05]  /*1ad0*/  BRA.U UP1, `(.L_x_26) ;  /* 0x00000015014c7547 */ /* 0x000fea000b800000 */
[----:B------:R-:W-:-:S08]  /*1ae0*/  NOP ;  /* 0x0000000000007918 */ /* 0x000fd00000000000 */
[----:B------:R-:W1:-:S00]  /*1af0*/  USETMAXREG.DEALLOC.CTAPOOL 0x30 ;  /* 0x00000030000079c8 */ /* 0x000e4000080e0500 */
[----:B------:R-:W2:Y:S01]  /*1b00*/  LDCU UR39, c[0x0][0x38c] ;  /* 0x00007180ff2777ac */ /* 0x000ea20008000800 */
[----:B------:R-:W-:Y:S02]  /*1b10*/  PLOP3.LUT P3, PT, PT, PT, UP4, 0x80, 0x8 ;  /* 0x000000000008781c */ /* 0x000fe40003f6f048 */
[----:B-1----:R-:W-:Y:S01]  /*1b20*/  ISETP.NE.AND P0, PT, R0, RZ, P1 ;  /* 0x000000ff0000720c */ /* 0x002fe20000f05270 */
[----:B------:R-:W-:Y:S01]  /*1b30*/  UMOV UR15, 0x400 ;  /* 0x00000400000f7882 */ /* 0x000fe20000000000 */
[----:B------:R-:W-:Y:S01]  /*1b40*/  USHF.L.U32 UR38, UR12, 0x6, URZ ;  /* 0x000000060c267899 */ /* 0x000fe200080006ff */
[----:B------:R-:W-:Y:S01]  /*1b50*/  PLOP3.LUT P3, PT, P3, PT, PT, 0x8, 0x80 ;  /* 0x000000000080781c */ /* 0x000fe20001f6e170 */
[----:B------:R-:W-:Y:S01]  /*1b60*/  ULEA UR15, UR14, UR15, 0x18 ;  /* 0x0000000f0e0f7291 */ /* 0x000fe2000f8ec0ff */
[----:B------:R-:W1:Y:S01]  /*1b70*/  LDCU.64 UR48, c[0x0][0x348] ;  /* 0x00006900ff3077ac */ /* 0x000e620008000a00 */
[----:B------:R-:W-:Y:S02]  /*1b80*/  USHF.L.U32 UR31, UR12, 0x7, URZ ;  /* 0x000000070c1f7899 */ /* 0x000fe400080006ff */
[----:B------:R-:W-:-:S05]  /*1b90*/  ULOP3.LUT UR38, UR38, 0x40, URZ, 0xc0, !UPT ;  /* 0x0000004026267892 */ /* 0x000fca000f8ec0ff */
[----:B------:R-:W-:Y:S01]  /*1ba0*/  SYNCS.ARRIVE.TRANS64.A1T0 RZ, [UR15+0x200], RZ ;  /* 0x000200ffffff79a7 */ /* 0x000fe2000810000f */
[----:B------:R-:W-:Y:S01]  /*1bb0*/  UMOV UR30, 0x1 ;  /* 0x00000001001e7882 */ /* 0x000fe20000000000 */
[----:B--2---:R-:W-:Y:S01]  /*1bc0*/  UIADD3 UR4, UPT, UPT, UR39, 0x7f, URZ ;  /* 0x0000007f27047890 */ /* 0x004fe2000fffe0ff */
[----:B------:R-:W-:Y:S01]  /*1bd0*/  UMOV UR29, URZ ;  /* 0x000000ff001d7c82 */ /* 0x000fe20008000000 */
[----:B------:R-:W-:Y:S02]  /*1be0*/  UMOV UR28, URZ ;  /* 0x000000ff001c7c82 */ /* 0x000fe40008000000 */
[----:B------:R-:W-:Y:S01]  /*1bf0*/  USHF.R.S32.HI UR41, URZ, 0x1f, UR4 ;  /* 0x0000001fff297899 */ /* 0x000fe20008011404 */
[----:B------:R-:W-:Y:S01]  /*1c00*/  UMOV UR27, URZ ;  /* 0x000000ff001b7c82 */ /* 0x000fe20008000000 */
[----:B------:R-:W-:Y:S02]  /*1c10*/  UMOV UR26, URZ ;  /* 0x000000ff001a7c82 */ /* 0x000fe40008000000 */
[----:B------:R-:W-:-:S02]  /*1c20*/  ULEA.HI UR41, UR41, UR4, URZ, 0x7 ;  /* 0x0000000429297291 */ /* 0x000fc4000f8f38ff */
[----:B------:R-:W-:Y:S02]  /*1c30*/  UIADD3 UR4, UPT, UPT, UR39, -0x1, URZ ;  /* 0xffffffff27047890 */ /* 0x000fe4000fffe0ff */
[----:B------:R-:W-:Y:S02]  /*1c40*/  USHF.R.S32.HI UR41, URZ, 0x7, UR41 ;  /* 0x00000007ff297899 */ /* 0x000fe40008011429 */
[----:B------:R-:W-:Y:S02]  /*1c50*/  UISETP.GE.U32.AND UP1, UPT, UR4, -0xff, UPT ;  /* 0xffffff010400788c */ /* 0x000fe4000bf26070 */
[----:B------:R-:W-:Y:S02]  /*1c60*/  UISETP.LT.U32.AND UP0, UPT, UR41, 0x7, UPT ;  /* 0x000000072900788c */ /* 0x000fe4000bf01070 */
[----:B------:R-:W-:Y:S02]  /*1c70*/  UIADD3 UR39, UPT, UPT, UR39, 0xfe, URZ ;  /* 0x000000fe27277890 */ /* 0x000fe4000fffe0ff */
[----:B------:R-:W-:Y:S01]  /*1c80*/  USEL UR40, UR41, 0x7, UP0 ;  /* 0x0000000729287887 */ /* 0x000fe20008000000 */
[----:B------:R-:W-:-:S03]  /*1c90*/  UMOV UR25, 0x1 ;  /* 0x0000000100197882 */ /* 0x000fc60000000000 */
[----:B------:R-:W-:Y:S02]  /*1ca0*/  UIADD3 UR22, UPT, UPT, UR40, -0x1, URZ ;  /* 0xffffffff28167890 */ /* 0x000fe4000fffe0ff */
[----:B------:R-:W-:-:S04]  /*1cb0*/  @UP1 UIADD3 UR22, UPT, UPT, UR40, URZ, URZ ;  /* 0x000000ff28161290 */ /* 0x000fc8000fffe0ff */
[----:B------:R-:W-:Y:S02]  /*1cc0*/  UIADD3 UR21, UPT, UPT, UR22, 0x1, URZ ;  /* 0x0000000116157890 */ /* 0x000fe4000fffe0ff */
[----:B-1----:R-:W-:-:S12]  /*1cd0*/  UIADD3 UR22, UPT, UPT, -UR22, URZ, URZ ;  /* 0x000000ff16167290 */ /* 0x002fd8000fffe1ff */
.L_x_46:
[----:B------:R-:W-:-:S09]  /*1ce0*/  UISETP.NE.AND UP0, UPT, UR14, URZ, UPT ;  /* 0x000000ff0e00728c */ /* 0x000fd2000bf05270 */
[----:B------:R-:W-:Y:S05]  /*1cf0*/  BRA.U UP0, `(.L_x_27) ;  /* 0x00000001002c7547 */ /* 0x000fea000b800000 */
[----:B------:R-:W-:Y:S01]  /*1d00*/  ULEA UR4, UR26, UR15, 0x3 ;  /* 0x0000000f1a047291 */ /* 0x000fe2000f8e18ff */
[----:B------:R-:W-:-:S04]  /*1d10*/  MOV R3, UR25 ;  /* 0x0000001900037c02 */ /* 0x000fc80008000f00 */
[----:B------:R-:W-:-:S04]  /*1d20*/  SHF.L.U32 R3, R3, 0x1f, RZ ;  /* 0x0000001f03037819 */ /* 0x000fc800000006ff */
[----:B------:R-:W1:Y:S02]  /*1d30*/  SYNCS.PHASECHK.TRANS64.TRYWAIT P2, [UR4+0x1c8], R3 ;  /* 0x0001c803ff0075a7 */ /* 0x000e640008041104 */
[----:B-1----:R-:W-:Y:S05]  /*1d40*/  @!P2 BRA `(.L_x_28) ;  /* 0x000000b4009ca947 */ /* 0x002fea0003800000 */
.L_x_162:
[----:B------:R-:W-:Y:S01]  /*1d50*/  UIADD3 UR26, UPT, UPT, UR26, 0x1, URZ ;  /* 0x000000011a1a7890 */ /* 0x000fe2000fffe0ff */
[----:B------:R-:W-:Y:S03]  /*1d60*/  SYNCS.ARRIVE.TRANS64.A1T0 RZ, [UR4+0x1a0], RZ ;  /* 0x0001a0ffffff79a7 */ /* 0x000fe60008100004 */
[----:B------:R-:W-:-:S04]  /*1d70*/  UISETP.NE.AND UP0, UPT, UR26, 0x5, UPT ;  /* 0x000000051a00788c */ /* 0x000fc8000bf05270 */
[----:B------:R-:W-:Y:S02]  /*1d80*/  USEL UR4, URZ, 0x1, UP0 ;  /* 0x00000001ff047887 */ /* 0x000fe40008000000 */
[----:B------:R-:W-:Y:S02]  /*1d90*/  USEL UR26, UR26, URZ, UP0 ;  /* 0x000000ff1a1a7287 */ /* 0x000fe40008000000 */
[----:B------:R-:W-:-:S12]  /*1da0*/  ULOP3.LUT UR25, UR25, UR4, URZ, 0x3c, !UPT ;  /* 0x0000000419197292 */ /* 0x000fd8000f8e3cff */
.L_x_27:
[----:B------:R-:W-:Y:S01]  /*1db0*/  UISETP.GE.U32.AND UP0, UPT, UR39, 0xff, UPT ;  /* 0x000000ff2700788c */ /* 0x000fe2000bf06070 */
[----:B-1----:R-:W-:Y:S01]  /*1dc0*/  MOV R0, UR30 ;  /* 0x0000001e00007c02 */ /* 0x002fe20008000f00 */
[----:B------:R-:W-:Y:S02]  /*1dd0*/  ULEA.HI UR35, UR45, UR45, URZ, 0x1 ;  /* 0x0000002d2d237291 */ /* 0x000fe4000f8f08ff */
[----:B------:R-:W-:Y:S01]  /*1de0*/  ULEA UR4, UR27, UR15, 0x3 ;  /* 0x0000000f1b047291 */ /* 0x000fe2000f8e18ff */
[----:B------:R-:W-:Y:S01]  /*1df0*/  SHF.L.U32 R0, R0, 0x1f, RZ ;  /* 0x0000001f00007819 */ /* 0x000fe200000006ff */
[----:B------:R-:W-:Y:S02]  /*1e00*/  USHF.L.U32 UR35, UR35, 0x7, URZ ;  /* 0x0000000723237899 */ /* 0x000fe400080006ff */
[----:B------:R-:W-:Y:S02]  /*1e10*/  ULEA UR11, UR46, UR38, 0x7 ;  /* 0x000000262e0b7291 */ /* 0x000fe4000f8e38ff */
[----:B------:R-:W-:-:S03]  /*1e20*/  ULOP3.LUT UR35, UR35, 0xffffff00, URZ, 0xc0, !UPT ;  /* 0xffffff0023237892 */ /* 0x000fc6000f8ec0ff */
[----:B------:R1:W2:Y:S01]  /*1e30*/  SYNCS.PHASECHK.TRANS64.TRYWAIT P2, [UR4+0x38], R0 ;  /* 0x00003800ff0075a7 */ /* 0x0002a20008041104 */
[----:B------:R-:W-:Y:S01]  /*1e40*/  ULOP3.LUT UR35, UR35, 0x80, UR31, 0xf8, !UPT ;  /* 0x0000008023237892 */ /* 0x000fe2000f8ef81f */
[----:B------:R-:W-:Y:S01]  /*1e50*/  UMOV UR4, URZ ;  /* 0x000000ff00047c82 */ /* 0x000fe20008000000 */
[----:B------:R-:W-:Y:S10]  /*1e60*/  BRA.U !UP0, `(.L_x_29) ;  /* 0x0000000108c87547 */ /* 0x000ff4000b800000 */
[----:B------:R-:W-:Y:S01]  /*1e70*/  UMOV UR5, UR22 ;  /* 0x0000001600057c82 */ /* 0x000fe20008000000 */
[----:B------:R-:W-:Y:S01]  /*1e80*/  UMOV UR20, UR27 ;  /* 0x0000001b00147c82 */ /* 0x000fe20008000000 */
[----:B------:R-:W-:-:S05]  /*1e90*/  UMOV UR34, URZ ;  /* 0x000000ff00227c82 */ /* 0x000fca0008000000 */
.L_x_35:
[----:B------:R-:W-:Y:S01]  /*1ea0*/  ULEA UR33, UR20, UR15, 0x3 ;  /* 0x0000000f14217291 */ /* 0x000fe2000f8e18ff */
[----:B--2---:R-:W-:Y:S01]  /*1eb0*/  @P1 MOV R2, 0xc000 ;  /* 0x0000c00000021802 */ /* 0x004fe20000000f00 */
[----:B--234-:R-:W-:Y:S10]  /*1ec0*/  @P2 BRA `(.L_x_30) ;  /* 0x0000000000102947 */ /* 0x01cff40003800000 */
[----:B------:R-:W-:-:S04]  /*1ed0*/  MOV R3, UR30 ;  /* 0x0000001e00037c02 */ /* 0x000fc80008000f00 */
[----:B------:R-:W-:-:S04]  /*1ee0*/  SHF.L.U32 R3, R3, 0x1f, RZ ;  /* 0x0000001f03037819 */ /* 0x000fc800000006ff */
[----:B------:R-:W2:Y:S02]  /*1ef0*/  SYNCS.PHASECHK.TRANS64.TRYWAIT P2, [UR33+0x38], R3 ;  /* 0x00003803ff0075a7 */ /* 0x000ea40008041121 */
[----:B--2---:R-:W-:Y:S05]  /*1f00*/  @!P2 BRA `(.L_x_31) ;  /* 0x000000b40044a947 */ /* 0x004fea0003800000 */
.L_x_30:
[----:B------:R2:W-:Y:S01]  /*1f10*/  @P1 SYNCS.ARRIVE.TRANS64 RZ, [UR33], R2 ;  /* 0x00000002ffff19a7 */ /* 0x0005e20008000021 */
[----:B------:R-:W-:Y:S02]  /*1f20*/  ULOP3.LUT UR4, UR13, 0x2, URZ, 0xfc, !UPT ;  /* 0x000000020d047892 */ /* 0x000fe4000f8efcff */
[----:B------:R-:W-:Y:S02]  /*1f30*/  UIADD3 UR5, UPT, UPT, UR5, 0x1, URZ ;  /* 0x0000000105057890 */ /* 0x000fe4000fffe0ff */
[----:B------:R-:W-:Y:S02]  /*1f40*/  UISETP.NE.AND UP0, UPT, UR4, 0x2, UPT ;  /* 0x000000020400788c */ /* 0x000fe4000bf05270 */
[----:B------:R-:W-:-:S07]  /*1f50*/  UISETP.NE.AND UP2, UPT, UR5, 0x1, UPT ;  /* 0x000000010500788c */ /* 0x000fce000bf45270 */
[----:B------:R-:W-:Y:S05]  /*1f60*/  BRA.U UP0, `(.L_x_32) ;  /* 0x0000000100047547 */ /* 0x000fea000b800000 */
[----:B------:R-:W-:Y:S05]  /*1f70*/  BPT.TRAP 0x1 ;  /* 0x000000040000795c */ /* 0x000fea0000300000 */
.L_x_32:
[----:B------:R-:W-:Y:S04]  /*1f80*/  BSSY.RECONVERGENT B0, `(.L_x_33) ;  /* 0x0000003000007945 */ /* 0x000fe80003800200 */
[----:B------:R-:W-:Y:S05]  /*1f90*/  @!P0 BRA `(.L_x_34) ;  /* 0x0000000000048947 */ /* 0x000fea0003800000 */
[----:B------:R-:W-:Y:S05]  /*1fa0*/  BPT.TRAP 0x1 ;  /* 0x000000040000795c */ /* 0x000fea0000300000 */
.L_x_34:
[----:B------:R-:W-:Y:S05]  /*1fb0*/  BSYNC.RECONVERGENT B0 ;  /* 0x0000000000007941 */ /* 0x000fea0003800200 */
.L_x_33:
[----:B------:R-:W-:Y:S02]  /*1fc0*/  UIADD3 UR27, UPT, UPT, UR20, 0x1, URZ ;  /* 0x00000001141b7890 */ /* 0x000fe4000fffe0ff */
[----:B------:R-:W-:Y:S02]  /*1fd0*/  ULEA UR32, UR20, UR15, 0xe ;  /* 0x0000000f14207291 */ /* 0x000fe4000f8e70ff */
[----:B------:R-:W-:Y:S02]  /*1fe0*/  UISETP.NE.AND UP0, UPT, UR27, 0x7, UPT ;  /* 0x000000071b00788c */ /* 0x000fe4000bf05270 */
[----:B------:R-:W-:Y:S02]  /*1ff0*/  UIADD3 UR18, UP1, UPT, UR48, 0x80, URZ ;  /* 0x0000008030127890 */ /* 0x000fe4000ff3e0ff */
[----:B------:R-:W-:Y:S02]  /*2000*/  USEL UR4, URZ, 0x1, UP0 ;  /* 0x00000001ff047887 */ /* 0x000fe40008000000 */
[----:B------:R-:W-:-:S02]  /*2010*/  USEL UR27, UR27, URZ, UP0 ;  /* 0x000000ff1b1b7287 */ /* 0x000fc40008000000 */
[----:B------:R-:W-:Y:S02]  /*2020*/  ULOP3.LUT UR30, UR30, UR4, URZ, 0x3c, !UPT ;  /* 0x000000041e1e7292 */ /* 0x000fe4000f8e3cff */
[----:B------:R-:W-:Y:S02]  /*2030*/  ULEA UR8, UR20, UR15, 0xd ;  /* 0x0000000f14087291 */ /* 0x000fe4000f8e68ff */
[----:B------:R-:W-:Y:S02]  /*2040*/  UIADD3 UR16, UP0, UPT, UR48, 0x180, URZ ;  /* 0x0000018030107890 */ /* 0x000fe4000ff1e0ff */
[----:B------:R-:W-:Y:S01]  /*2050*/  ULEA UR4, UR27, UR15, 0x3 ;  /* 0x0000000f1b047291 */ /* 0x000fe2000f8e18ff */
[----:B-1----:R-:W-:Y:S01]  /*2060*/  MOV R0, UR30 ;  /* 0x0000001e00007c02 */ /* 0x002fe20008000f00 */
[----:B------:R-:W-:Y:S02]  /*2070*/  ULOP3.LUT UR33, UR33, 0xfefffff8, URZ, 0xc0, !UPT ;  /* 0xfefffff821217892 */ /* 0x000fe4000f8ec0ff */
[----:B------:R-:W-:Y:S01]  /*2080*/  UIADD3.X UR19, UPT, UPT, URZ, UR49, URZ, UP1, !UPT ;  /* 0x00000031ff137290 */ /* 0x000fe20008ffe4ff */
[----:B------:R-:W-:Y:S01]  /*2090*/  SHF.L.U32 R0, R0, 0x1f, RZ ;  /* 0x0000001f00007819 */ /* 0x000fe200000006ff */
[----:B------:R-:W-:-:S02]  /*20a0*/  UIADD3 UR32, UPT, UPT, UR32, 0x8800, URZ ;  /* 0x0000880020207890 */ /* 0x000fc4000fffe0ff */
[----:B------:R-:W-:Y:S01]  /*20b0*/  UIADD3 UR8, UPT, UPT, UR8, 0x24800, URZ ;  /* 0x0002480008087890 */ /* 0x000fe2000fffe0ff */
[----:B------:R3:W4:Y:S01]  /*20c0*/  SYNCS.PHASECHK.TRANS64.TRYWAIT P2, [UR4+0x38], R0 ;  /* 0x00003800ff0075a7 */ /* 0x0007220008041104 */
[----:B------:R-:W-:Y:S01]  /*20d0*/  UIADD3.X UR17, UPT, UPT, URZ, UR49, URZ, UP0, !UPT ;  /* 0x00000031ff117290 */ /* 0x000fe200087fe4ff */
[----:B------:R-:W-:Y:S01]  /*20e0*/  UMOV UR6, 0x0 ;  /* 0x0000000000067882 */ /* 0x000fe20000000000 */
[----:B------:R-:W-:Y:S01]  /*20f0*/  UMOV UR7, 0x10000000 ;  /* 0x1000000000077882 */ /* 0x000fe20000000000 */
[----:B------:R-:W-:Y:S01]  /*2100*/  UMOV UR10, UR34 ;  /* 0x00000022000a7c82 */ /* 0x000fe20008000000 */
[----:B------:R-:W-:Y:S01]  /*2110*/  UMOV UR12, UR36 ;  /* 0x00000024000c7c82 */ /* 0x000fe20008000000 */
[----:B------:R-:W-:Y:S01]  /*2120*/  UMOV UR9, UR33 ;  /* 0x0000002100097c82 */ /* 0x000fe20008000000 */
[----:B------:R1:W-:Y:S01]  /*2130*/  UTMALDG.3D.2CTA [UR32], [UR18], desc[UR6] ;  /* 0x00000620120075b4 */ /* 0x0003e20008211000 */
[----:B------:R-:W-:Y:S01]  /*2140*/  UMOV UR4, UR21 ;  /* 0x0000001500047c82 */ /* 0x000fe20008000000 */
[----:B------:R-:W-:Y:S01]  /*2150*/  UMOV UR20, UR27 ;  /* 0x0000001b00147c82 */ /* 0x000fe20008000000 */
[----:B------:R3:W-:Y:S01]  /*2160*/  UTMALDG.3D.2CTA [UR8], [UR16], desc[UR6] ;  /* 0x00000608100075b4 */ /* 0x0007e20008211000 */
[----:B-1----:R-:W-:Y:S01]  /*2170*/  UIADD3 UR34, UPT, UPT, UR34, 0x80, URZ ;  /* 0x0000008022227890 */ /* 0x002fe2000fffe0ff */
[----:B------:R-:W-:Y:S11]  /*2180*/  BRA.U UP2, `(.L_x_35) ;  /* 0xfffffffd02447547 */ /* 0x000ff6000b83ffff */
.L_x_29:
[----:B------:R-:W-:Y:S01]  /*2190*/  ULEA UR5, UR27, UR15, 0x3 ;  /* 0x0000000f1b057291 */ /* 0x000fe2000f8e18ff */
[----:B-1-3--:R-:W-:Y:S01]  /*21a0*/  MOV R0, UR30 ;  /* 0x0000001e00007c02 */ /* 0x00afe20008000f00 */
[----:B------:R-:W-:Y:S01]  /*21b0*/  @!P3 SYNCS.ARRIVE.TRANS64.A1T0 RZ, [UR15+0x148], RZ ;  /* 0x000148ffffffb9a7 */ /* 0x000fe2000810000f */
[----:B------:R-:W-:Y:S02]  /*21c0*/  UISETP.GT.AND UP0, UPT, UR41, UR40, UPT ;  /* 0x000000282900728c */ /* 0x000fe4000bf04270 */
[----:B------:R-:W-:-:S04]  /*21d0*/  SHF.L.U32 R0, R0, 0x1f, RZ ;  /* 0x0000001f00007819 */ /* 0x000fc800000006ff */
[----:B--2-4-:R1:W2:Y:S03]  /*21e0*/  SYNCS.PHASECHK.TRANS64.TRYWAIT P2, [UR5+0x38], R0 ;  /* 0x00003800ff0075a7 */ /* 0x0142a60008041105 */
[----:B------:R-:W-:Y:S05]  /*21f0*/  BRA.U !UP0, `(.L_x_36) ;  /* 0x0000000108c87547 */ /* 0x000fea000b800000 */
[----:B------:R-:W-:Y:S01]  /*2200*/  UIADD3 UR5, UPT, UPT, UR4, UR41, -UR40 ;  /* 0x0000002904057290 */ /* 0x000fe2000fffe828 */
[----:B------:R-:W-:-:S11]  /*2210*/  UMOV UR34, UR27 ;  /* 0x0000001b00227c82 */ /* 0x000fd60008000000 */
.L_x_42:
[----:B------:R-:W-:Y:S01]  /*2220*/  ULEA UR17, UR34, UR15, 0x3 ;  /* 0x0000000f22117291 */ /* 0x000fe2000f8e18ff */
[----:B--2---:R-:W-:Y:S01]  /*2230*/  @P1 MOV R2, 0xc000 ;  /* 0x0000c00000021802 */ /* 0x004fe20000000f00 */
[----:B--2-4-:R-:W-:Y:S10]  /*2240*/  @P2 BRA `(.L_x_37) ;  /* 0x0000000000102947 */ /* 0x014ff40003800000 */
[----:B------:R-:W-:-:S04]  /*2250*/  MOV R3, UR30 ;  /* 0x0000001e00037c02 */ /* 0x000fc80008000f00 */
[----:B------:R-:W-:-:S04]  /*2260*/  SHF.L.U32 R3, R3, 0x1f, RZ ;  /* 0x0000001f03037819 */ /* 0x000fc800000006ff */
[----:B------:R-:W2:Y:S02]  /*2270*/  SYNCS.PHASECHK.TRANS64.TRYWAIT P2, [UR17+0x38], R3 ;  /* 0x00003803ff0075a7 */ /* 0x000ea40008041111 */
[----:B--2---:R-:W-:Y:S05]  /*2280*/  @!P2 BRA `(.L_x_38) ;  /* 0x000000b0007ca947 */ /* 0x004fea0003800000 */
.L_x_37:
[----:B------:R2:W-:Y:S01]  /*2290*/  @P1 SYNCS.ARRIVE.TRANS64 RZ, [UR17], R2 ;  /* 0x00000002ffff19a7 */ /* 0x0005e20008000011 */
[----:B------:R-:W-:-:S04]  /*22a0*/  ULOP3.LUT UR6, UR13, 0x2, URZ, 0xfc, !UPT ;  /* 0x000000020d067892 */ /* 0x000fc8000f8efcff */
[----:B------:R-:W-:-:S09]  /*22b0*/  UISETP.NE.AND UP0, UPT, UR6, 0x2, UPT ;  /* 0x000000020600788c */ /* 0x000fd2000bf05270 */
[----:B------:R-:W-:Y:S05]  /*22c0*/  BRA.U UP0, `(.L_x_39) ;  /* 0x0000000100047547 */ /* 0x000fea000b800000 */
[----:B------:R-:W-:Y:S05]  /*22d0*/  BPT.TRAP 0x1 ;  /* 0x000000040000795c */ /* 0x000fea0000300000 */
.L_x_39:
[----:B------:R-:W-:Y:S04]  /*22e0*/  BSSY.RECONVERGENT B0, `(.L_x_40) ;  /* 0x0000003000007945 */ /* 0x000fe80003800200 */
[----:B------:R-:W-:Y:S05]  /*22f0*/  @!P0 BRA `(.L_x_41) ;  /* 0x0000000000048947 */ /* 0x000fea0003800000 */
[----:B------:R-:W-:Y:S05]  /*2300*/  BPT.TRAP 0x1 ;  /* 0x000000040000795c */ /* 0x000fea0000300000 */
.L_x_41:
[----:B------:R-:W-:Y:S05]  /*2310*/  BSYNC.RECONVERGENT B0 ;  /* 0x0000000000007941 */ /* 0x000fea0003800200 */
.L_x_40:
        /* <DEDUP_REMOVED lines=8> */
[----:B------:R-:W-:Y:S02]  /*23a0*/  ULEA UR8, UR34, UR15, 0xd ;  /* 0x0000000f22087291 */ /* 0x000fe4000f8e68ff */
[----:B------:R-:W-:Y:S01]  /*23b0*/  UIADD3 UR32, UP0, UPT, UR48, 0x180, URZ ;  /* 0x0000018030207890 */ /* 0x000fe2000ff1e0ff */
[----:B-1----:R-:W-:Y:S01]  /*23c0*/  MOV R0, UR30 ;  /* 0x0000001e00007c02 */ /* 0x002fe20008000f00 */
[----:B------:R-:W-:Y:S02]  /*23d0*/  USHF.L.U32 UR18, UR4, 0x7, URZ ;  /* 0x0000000704127899 */ /* 0x000fe400080006ff */
[----:B------:R-:W-:Y:S01]  /*23e0*/  ULOP3.LUT UR17, UR17, 0xfefffff8, URZ, 0xc0, !UPT ;  /* 0xfefffff811117892 */ /* 0x000fe2000f8ec0ff */
[----:B------:R-:W-:Y:S01]  /*23f0*/  SHF.L.U32 R0, R0, 0x1f, RZ ;  /* 0x0000001f00007819 */ /* 0x000fe200000006ff */
[----:B------:R-:W-:-:S02]  /*2400*/  UIADD3 UR16, UPT, UPT, UR16, 0x8800, URZ ;  /* 0x0000880010107890 */ /* 0x000fc4000fffe0ff */
[----:B------:R-:W-:Y:S01]  /*2410*/  UIADD3.X UR45, UPT, UPT, URZ, UR49, URZ, UP1, !UPT ;  /* 0x00000031ff2d7290 */ /* 0x000fe20008ffe4ff */
[----:B------:R3:W4:Y:S01]  /*2420*/  SYNCS.PHASECHK.TRANS64.TRYWAIT P2, [UR6+0x38], R0 ;  /* 0x00003800ff0075a7 */ /* 0x0007220008041106 */
[----:B------:R-:W-:Y:S02]  /*2430*/  UIADD3 UR8, UPT, UPT, UR8, 0x24800, URZ ;  /* 0x0002480008087890 */ /* 0x000fe4000fffe0ff */
[----:B------:R-:W-:Y:S01]  /*2440*/  UIADD3.X UR33, UPT, UPT, URZ, UR49, URZ, UP0, !UPT ;  /* 0x00000031ff217290 */ /* 0x000fe200087fe4ff */
[----:B------:R-:W-:Y:S01]  /*2450*/  UMOV UR6, 0x0 ;  /* 0x0000000000067882 */ /* 0x000fe20000000000 */
[----:B------:R-:W-:Y:S01]  /*2460*/  UMOV UR7, 0x10000000 ;  /* 0x1000000000077882 */ /* 0x000fe20000000000 */
[----:B------:R-:W-:Y:S01]  /*2470*/  UMOV UR19, UR35 ;  /* 0x0000002300137c82 */ /* 0x000fe20008000000 */
[----:B------:R-:W-:Y:S01]  /*2480*/  UMOV UR20, UR36 ;  /* 0x0000002400147c82 */ /* 0x000fe20008000000 */
[----:B------:R-:W-:Y:S01]  /*2490*/  UMOV UR12, UR36 ;  /* 0x00000024000c7c82 */ /* 0x000fe20008000000 */
[----:B------:R-:W-:Y:S01]  /*24a0*/  UMOV UR9, UR17 ;  /* 0x0000001100097c82 */ /* 0x000fe20008000000 */
[----:B------:R-:W-:Y:S01]  /*24b0*/  UMOV UR10, UR18 ;  /* 0x00000012000a7c82 */ /* 0x000fe20008000000 */
[----:B------:R3:W-:Y:S01]  /*24c0*/  UTMALDG.3D.2CTA [UR16], [UR44], desc[UR6] ;  /* 0x000006102c0075b4 */ /* 0x0007e20008211000 */
[----:B------:R-:W-:Y:S01]  /*24d0*/  UIADD3 UR4, UPT, UPT, UR4, 0x1, URZ ;  /* 0x0000000104047890 */ /* 0x000fe2000fffe0ff */
[----:B------:R-:W-:-:S03]  /*24e0*/  UMOV UR34, UR27 ;  /* 0x0000001b00227c82 */ /* 0x000fc60008000000 */
[----:B------:R-:W-:Y:S01]  /*24f0*/  UISETP.NE.AND UP0, UPT, UR4, UR5, UPT ;  /* 0x000000050400728c */ /* 0x000fe2000bf05270 */
[----:B------:R3:W-:Y:S08]  /*2500*/  UTMALDG.3D.2CTA [UR8], [UR32], desc[UR6] ;  /* 0x00000608200075b4 */ /* 0x0007f00008211000 */
[----:B---3--:R-:W-:Y:S05]  /*2510*/  BRA.U UP0, `(.L_x_42) ;  /* 0xfffffffd00407547 */ /* 0x008fea000b83ffff */
.L_x_36:
[----:B------:R-:W-:Y:S01]  /*2520*/  ULEA UR4, UR29, UR15, 0x3 ;  /* 0x0000000f1d047291 */ /* 0x000fe2000f8e18ff */
[----:B------:R-:W-:Y:S01]  /*2530*/  MOV R3, UR28 ;  /* 0x0000001c00037c02 */ /* 0x000fe20008000f00 */
[----:B------:R-:W-:-:S03]  /*2540*/  NOP ;  /* 0x0000000000007918 */ /* 0x000fc60000000000 */
[----:B------:R-:W-:-:S04]  /*2550*/  SHF.L.U32 R3, R3, 0x1f, RZ ;  /* 0x0000001f03037819 */ /* 0x000fc800000006ff */
[----:B--2-4-:R-:W2:Y:S02]  /*2560*/  SYNCS.PHASECHK.TRANS64.TRYWAIT P2, [UR4+0x150], R3 ;  /* 0x00015003ff0075a7 */ /* 0x014ea40008041104 */
[----:B--2---:R-:W-:Y:S05]  /*2570*/  @!P2 BRA `(.L_x_43) ;  /* 0x000000ac00d8a947 */ /* 0x004fea0003800000 */
.L_x_165:
[----:B------:R-:W-:Y:S02]  /*2580*/  ULEA UR5, UR29, UR15, 0x4 ;  /* 0x0000000f1d057291 */ /* 0x000fe4000f8e20ff */
[----:B------:R-:W-:Y:S02]  /*2590*/  UIADD3 UR4, UPT, UPT, UR4, 0x178, URZ ;  /* 0x0000017804047890 */ /* 0x000fe4000fffe0ff */
[----:B------:R-:W-:Y:S02]  /*25a0*/  UISETP.GE.AND UP0, UPT, UR37, 0x1, UPT ;  /* 0x000000012500788c */ /* 0x000fe4000bf06270 */
[----:B------:R-:W-:-:S03]  /*25b0*/  UPRMT UR4, URZ, 0x654, UR4 ;  /* 0x00000654ff047896 */ /* 0x000fc60008000004 */
[----:B------:R-:W2:Y:S01]  /*25c0*/  LDS.128 R4, [UR5+0x210] ;  /* 0x00021005ff047984 */ /* 0x000ea20008000c00 */
[----:B------:R-:W-:Y:S01]  /*25d0*/  @!PT LDS RZ, [RZ] ;  /* 0x00000000fffff984 */ /* 0x000fe20000000800 */
[----:B------:R-:W-:Y:S01]  /*25e0*/  @!PT LDS RZ, [RZ] ;  /* 0x00000000fffff984 */ /* 0x000fe20000000800 */
[----:B------:R-:W-:Y:S01]  /*25f0*/  @!PT LDS RZ, [RZ] ;  /* 0x00000000fffff984 */ /* 0x000fe20000000800 */
[----:B------:R-:W-:Y:S01]  /*2600*/  @!PT LDS RZ, [RZ] ;  /* 0x00000000fffff984 */ /* 0x000fe20000000800 */
[----:B------:R3:W-:Y:S06]  /*2610*/  MEMBAR.ALL.CTA ;  /* 0x0000000000007992 */ /* 0x0007ec0000008000 */
[----:B---3--:R-:W3:Y:S02]  /*2620*/  FENCE.VIEW.ASYNC.S ;  /* 0x00000000000073c6 */ /* 0x008ee40000000000 */
[----:B---3--:R-:W-:Y:S01]  /*2630*/  SYNCS.ARRIVE.TRANS64.RED.A1T0 RZ, [UR4], RZ ;  /* 0x000000ffffff79a7 */ /* 0x008fe20008100404 */
[----:B--2---:R-:W-:-:S13]  /*2640*/  LOP3.LUT P2, RZ, R6, 0x1, RZ, 0xc0, !PT ;  /* 0x0000000106ff7812 */ /* 0x004fda000784c0ff */
[----:B------:R-:W-:Y:S01]  /*2650*/  VOTEU.ANY UP1, P2 ;  /* 0x0000000000ff7886 */ /* 0x000fe20001020100 */
[----:B------:R-:W-:-:S13]  /*2660*/  PLOP3.LUT P2, PT, PT, PT, UP1, 0x80, 0x8 ;  /* 0x000000000008781c */ /* 0x000fda0003f4f018 */
[----:B------:R-:W-:Y:S02]  /*2670*/  @P2 MOV R2, R4 ;  /* 0x0000000400022202 */ /* 0x000fe40000000f00 */
[----:B-1----:R-:W-:Y:S02]  /*2680*/  @P2 LOP3.LUT R0, R5, 0xffff, RZ, 0xc0, !PT ;  /* 0x0000ffff05002812 */ /* 0x002fe400078ec0ff */
[----:B------:R-:W-:Y:S02]  /*2690*/  @P2 SHF.R.U32.HI R4, RZ, 0x10, R5 ;  /* 0x00000010ff042819 */ /* 0x000fe40000011605 */
[----:B------:R-:W-:Y:S02]  /*26a0*/  @P2 R2UR UR7, R2 ;  /* 0x00000000020722ca */ /* 0x000fe400000e0000 */
[----:B------:R-:W-:Y:S02]  /*26b0*/  @P2 R2UR UR6, R0 ;  /* 0x00000000000622ca */ /* 0x000fe400000e0000 */
[----:B------:R-:W-:-:S09]  /*26c0*/  @P2 R2UR UR5, R4 ;  /* 0x00000000040522ca */ /* 0x000fd200000e0000 */
[----:B------:R-:W-:Y:S02]  /*26d0*/  @UP1 UMOV UR24, UR7 ;  /* 0x0000000700181c82 */ /* 0x000fe40008000000 */
[----:B------:R-:W-:Y:S02]  /*26e0*/  @UP1 UMOV UR23, UR6 ;  /* 0x0000000600171c82 */ /* 0x000fe40008000000 */
[----:B------:R-:W-:Y:S01]  /*26f0*/  @UP1 UMOV UR36, UR5 ;  /* 0x0000000500241c82 */ /* 0x000fe20008000000 */
[----:B------:R-:W-:Y:S05]  /*2700*/  BRA.U !UP0, `(.L_x_44) ;  /* 0x0000000108b87547 */ /* 0x000fea000b800000 */
[----:B------:R-:W1:Y:S01]  /*2710*/  LDCU.128 UR4, c[0x0][0xb10] ;  /* 0x00016200ff0477ac */ /* 0x000e620008000c00 */
[----:B------:R-:W2:Y:S01]  /*2720*/  LDCU UR16, c[0x0][0x370] ;  /* 0x00006e00ff1077ac */ /* 0x000ea20008000800 */
[----:B------:R-:W3:Y:S01]  /*2730*/  LDCU UR12, c[0x0][0x374] ;  /* 0x00006e80ff0c77ac */ /* 0x000ee20008000800 */
[----:B------:R-:W4:Y:S01]  /*2740*/  LDCU UR11, c[0x0][0xb0c] ;  /* 0x00016180ff0b77ac */ /* 0x000f220008000800 */
[----:B------:R-:W5:Y:S01]  /*2750*/  LDCU UR10, c[0x0][0xb20] ;  /* 0x00016400ff0a77ac */ /* 0x000f620008000800 */
[----:B------:R-:W5:Y:S01]  /*2760*/  LDCU.64 UR8, c[0x0][0xb28] ;  /* 0x00016500ff0877ac */ /* 0x000f620008000a00 */
[----:B-1----:R-:W-:Y:S02]  /*2770*/  UISETP.NE.AND UP0, UPT, UR6, 0x1, UPT ;  /* 0x000000010600788c */ /* 0x002fe4000bf05270 */
[----:B---3--:R-:W-:Y:S02]  /*2780*/  UIMAD.WIDE.U32 UR32, UR12, UR7, URZ ;  /* 0x000000070c2072a5 */ /* 0x008fe4000f8e00ff */
[----:B------:R-:W-:-:S02]  /*2790*/  UISETP.NE.AND UP3, UPT, UR37, 0x1, UPT ;  /* 0x000000012500788c */ /* 0x000fc4000bf65270 */
[----:B----4-:R-:W-:Y:S02]  /*27a0*/  UISETP.NE.AND UP2, UPT, UR11, 0x1, UPT ;  /* 0x000000010b00788c */ /* 0x010fe4000bf45270 */
[----:B------:R-:W-:Y:S02]  /*27b0*/  UIMAD.WIDE.U32 UR34, UR23, UR7, URZ ;  /* 0x00000007172272a5 */ /* 0x000fe4000f8e00ff */
[----:B--2---:R-:W-:Y:S01]  /*27c0*/  UIMAD.WIDE.U32 UR18, UR16, UR4, URZ ;  /* 0x00000004101272a5 */ /* 0x004fe2000f8e00ff */
[----:B------:R-:W-:Y:S01]  /*27d0*/  UMOV UR7, UR33 ;  /* 0x0000002100077c82 */ /* 0x000fe20008000000 */
[----:B------:R-:W-:Y:S02]  /*27e0*/  UIMAD.WIDE.U32 UR32, UR24, UR4, URZ ;  /* 0x00000004182072a5 */ /* 0x000fe4000f8e00ff */
[----:B-----5:R-:W-:-:S03]  /*27f0*/  @UP0 USHF.R.U32.HI UR12, URZ, UR10, UR7 ;  /* 0x0000000aff0c0299 */ /* 0x020fc60008011607 */
[----:B------:R-:W-:Y:S02]  /*2800*/  @UP2 USHF.R.U32.HI UR16, URZ, UR5, UR19 ;  /* 0x00000005ff102299 */ /* 0x000fe40008011613 */
[----:B------:R-:W-:Y:S02]  /*2810*/  UIMAD.WIDE.U32 UR18, UR12, UR8, URZ ;  /* 0x000000080c1272a5 */ /* 0x000fe4000f8e00ff */
[----:B------:R-:W-:Y:S02]  /*2820*/  USHF.R.U32.HI UR35, URZ, UR10, UR35 ;  /* 0x0000000aff237299 */ /* 0x000fe40008011623 */
[----:B------:R-:W-:Y:S02]  /*2830*/  UIMAD.WIDE.U32 UR44, UR16, UR8, URZ ;  /* 0x00000008102c72a5 */ /* 0x000fe4000f8e00ff */
[----:B------:R-:W-:Y:S02]  /*2840*/  @UP3 USHF.R.U32.HI UR12, URZ, UR9, UR19 ;  /* 0x00000009ff0c3299 */ /* 0x000fe40008011613 */
[----:B------:R-:W-:-:S02]  /*2850*/  USHF.R.U32.HI UR33, URZ, UR5, UR33 ;  /* 0x00000005ff217299 */ /* 0x000fc40008011621 */
[----:B------:R-:W-:Y:S02]  /*2860*/  USEL UR35, UR23, UR35, !UP0 ;  /* 0x0000002317237287 */ /* 0x000fe4000c000000 */
[----:B------:R-:W-:Y:S02]  /*2870*/  @UP3 USHF.R.U32.HI UR16, URZ, UR9, UR45 ;  /* 0x00000009ff103299 */ /* 0x000fe4000801162d */
[----:B------:R-:W-:Y:S02]  /*2880*/  UIMAD UR12, UR37, UR12, URZ ;  /* 0x0000000c250c72a4 */ /* 0x000fe4000f8e02ff */
[----:B------:R-:W-:Y:S02]  /*2890*/  USEL UR33, UR24, UR33, !UP2 ;  /* 0x0000002118217287 */ /* 0x000fe4000d000000 */
[----:B------:R-:W-:Y:S02]  /*28a0*/  UIMAD UR4, UR37, UR16, URZ ;  /* 0x00000010250472a4 */ /* 0x000fe4000f8e02ff */
[----:B------:R-:W-:-:S02]  /*28b0*/  UISETP.GE.AND UP0, UPT, UR35, UR12, UPT ;  /* 0x0000000c2300728c */ /* 0x000fc4000bf06270 */
[----:B------:R-:W-:Y:S02]  /*28c0*/  UIMAD.WIDE.U32 UR44, UR35, UR8, URZ ;  /* 0x00000008232c72a5 */ /* 0x000fe4000f8e00ff */
[----:B------:R-:W-:Y:S02]  /*28d0*/  UISETP.GE.OR UP0, UPT, UR33, UR4, UP0 ;  /* 0x000000042100728c */ /* 0x000fe40008706670 */
[----:B------:R-:W-:Y:S02]  /*28e0*/  USHF.R.U32.HI UR4, URZ, UR9, UR45 ;  /* 0x00000009ff047299 */ /* 0x000fe4000801162d */
[----:B------:R-:W-:Y:S02]  /*28f0*/  UIMAD.WIDE.U32 UR18, UR33, UR8, URZ ;  /* 0x00000008211272a5 */ /* 0x000fe4000f8e00ff */
[----:B------:R-:W-:Y:S02]  /*2900*/  USEL UR4, UR35, UR4, !UP3 ;  /* 0x0000000423047287 */ /* 0x000fe4000d800000 */
[----:B------:R-:W-:-:S02]  /*2910*/  UIADD3 UR5, UPT, UPT, -UR35, URZ, URZ ;  /* 0x000000ff23057290 */ /* 0x000fc4000fffe1ff */
[----:B------:R-:W-:Y:S02]  /*2920*/  UIADD3 UR8, UPT, UPT, -UR4, URZ, URZ ;  /* 0x000000ff04087290 */ /* 0x000fe4000fffe1ff */
[----:B------:R-:W-:Y:S02]  /*2930*/  @!UP0 USHF.R.U32.HI UR9, URZ, UR9, UR19 ;  /* 0x00000009ff098299 */ /* 0x000fe40008011613 */
[----:B------:R-:W-:Y:S02]  /*2940*/  UIMAD UR8, UR37, UR8, UR35 ;  /* 0x00000008250872a4 */ /* 0x000fe4000f8e0223 */
[----:B------:R-:W-:Y:S02]  /*2950*/  @!UP0 USEL UR9, UR33, UR9, !UP3 ;  /* 0x0000000921098287 */ /* 0x000fe4000d800000 */
        /* <DEDUP_REMOVED lines=9> */
.L_x_44:
[----:B------:R-:W1:Y:S02]  /*29f0*/  LDCU UR4, c[0x0][0xb30] ;  /* 0x00016600ff0477ac */ /* 0x000e640008000800 */
[----:B-1----:R-:W-:-:S09]  /*2a00*/  UISETP.NE.AND UP0, UPT, UR4, 0x1, UPT ;  /* 0x000000010400788c */ /* 0x002fd2000bf05270 */
[----:B------:R-:W-:Y:S05]  /*2a10*/  BRA.U UP0, `(.L_x_45) ;  /* 0x0000000100407547 */ /* 0x000fea000b800000 */
[----:B------:R-:W1:Y:S01]  /*2a20*/  LDCU.128 UR4, c[0x0][0xb10] ;  /* 0x00016200ff0477ac */ /* 0x000e620008000c00 */
[----:B------:R-:W2:Y:S01]  /*2a30*/  LDCU UR9, c[0x0][0xb0c] ;  /* 0x00016180ff0977ac */ /* 0x000ea20008000800 */
[----:B------:R-:W3:Y:S01]  /*2a40*/  LDCU UR8, c[0x0][0xb20] ;  /* 0x00016400ff0877ac */ /* 0x000ee20008000800 */
[----:B-1----:R-:W-:Y:S02]  /*2a50*/  UIMAD.WIDE.U32 UR16, UR24, UR4, URZ ;  /* 0x00000004181072a5 */ /* 0x002fe4000f8e00ff */
[----:B------:R-:W-:Y:S02]  /*2a60*/  UIMAD.WIDE.U32 UR10, UR23, UR7, URZ ;  /* 0x00000007170a72a5 */ /* 0x000fe4000f8e00ff */
[----:B--2---:R-:W-:Y:S02]  /*2a70*/  UISETP.NE.AND UP2, UPT, UR9, 0x1, UPT ;  /* 0x000000010900788c */ /* 0x004fe4000bf45270 */
[----:B------:R-:W-:Y:S01]  /*2a80*/  UISETP.NE.AND UP0, UPT, UR6, 0x1, UPT ;  /* 0x000000010600788c */ /* 0x000fe2000bf05270 */
[----:B------:R-:W-:Y:S01]  /*2a90*/  UMOV UR7, UR17 ;  /* 0x0000001100077c82 */ /* 0x000fe20008000000 */
[----:B---3--:R-:W-:-:S02]  /*2aa0*/  USHF.R.U32.HI UR8, URZ, UR8, UR11 ;  /* 0x00000008ff087299 */ /* 0x008fc4000801160b */
[----:B------:R-:W-:Y:S02]  /*2ab0*/  USHF.R.U32.HI UR5, URZ, UR5, UR7 ;  /* 0x00000005ff057299 */ /* 0x000fe40008011607 */
[----:B------:R-:W-:Y:S02]  /*2ac0*/  USEL UR8, UR23, UR8, !UP0 ;  /* 0x0000000817087287 */ /* 0x000fe4000c000000 */
[----:B------:R-:W-:-:S04]  /*2ad0*/  USEL UR5, UR24, UR5, !UP2 ;  /* 0x0000000518057287 */ /* 0x000fc8000d000000 */
[----:B------:R-:W-:Y:S02]  /*2ae0*/  UIADD3 UR4, UPT, UPT, UR5, -UR8, URZ ;  /* 0x8000000805047290 */ /* 0x000fe4000fffe0ff */
[----:B------:R-:W-:Y:S02]  /*2af0*/  UIADD3 UR5, UPT, UPT, -UR5, UR8, URZ ;  /* 0x0000000805057290 */ /* 0x000fe4000fffe1ff */
[----:B------:R-:W-:Y:S02]  /*2b00*/  UIMAD UR23, UR4, UR6, UR23 ;  /* 0x00000006041772a4 */ /* 0x000fe4000f8e0217 */
[----:B------:R-:W-:-:S12]  /*2b10*/  UIMAD UR24, UR5, UR9, UR24 ;  /* 0x00000009051872a4 */ /* 0x000fd8000f8e0218 */
.L_x_45:
[----:B------:R-:W-:Y:S01]  /*2b20*/  UIADD3 UR29, UPT, UPT, UR29, 0x1, URZ ;  /* 0x000000011d1d7890 */ /* 0x000fe2000fffe0ff */
[----:B------:R-:W-:Y:S01]  /*2b30*/  PLOP3.LUT P3, PT, PT, PT, PT, 0x80, 0x8 ;  /* 0x000000000008781c */ /* 0x000fe20003f6f070 */
[----:B------:R-:W-:Y:S02]  /*2b40*/  UIADD3 UR45, UPT, UPT, UR24, UR43, URZ ;  /* 0x0000002b182d7290 */ /* 0x000fe4000fffe0ff */
[----:B------:R-:W-:Y:S02]  /*2b50*/  UISETP.NE.AND UP0, UPT, UR29, 0x5, UPT ;  /* 0x000000051d00788c */ /* 0x000fe4000bf05270 */
[----:B------:R-:W-:Y:S02]  /*2b60*/  UIADD3 UR46, UPT, UPT, UR23, UR42, URZ ;  /* 0x0000002a172e7290 */ /* 0x000fe4000fffe0ff */
[----:B------:R-:W-:Y:S02]  /*2b70*/  USEL UR4, URZ, 0x1, UP0 ;  /* 0x00000001ff047887 */ /* 0x000fe40008000000 */
[----:B------:R-:W-:-:S02]  /*2b80*/  USEL UR29, UR29, URZ, UP0 ;  /* 0x000000ff1d1d7287 */ /* 0x000fc40008000000 */
[----:B------:R-:W-:Y:S01]  /*2b90*/  ULOP3.LUT UR28, UR28, UR4, URZ, 0x3c, !UPT ;  /* 0x000000041c1c7292 */ /* 0x000fe2000f8e3cff */
[----:B------:R-:W-:Y:S11]  /*2ba0*/  BRA.U UP1, `(.L_x_46) ;  /* 0xfffffff1014c7547 */ /* 0x000ff6000b83ffff */
[----:B------:R-:W-:Y:S01]  /*2bb0*/  UIADD3 UR15, UPT, UPT, UR15, 0x38, URZ ;  /* 0x000000380f0f7890 */ /* 0x000fe2000fffe0ff */
[----:B------:R-:W-:-:S03]  /*2bc0*/  MOV R3, UR30 ;  /* 0x0000001e00037c02 */ /* 0x000fc60008000f00 */
[----:B------:R-:W-:Y:S01]  /*2bd0*/  ULEA UR4, UR27, UR15, 0x3 ;  /* 0x0000000f1b047291 */ /* 0x000fe2000f8e18ff */
[----:B------:R-:W-:-:S08]  /*2be0*/  SHF.L.U32 R3, R3, 0x1f, RZ ;  /* 0x0000001f03037819 */ /* 0x000fd000000006ff */
[----:B------:R-:W1:Y:S02]  /*2bf0*/  SYNCS.PHASECHK.TRANS64.TRYWAIT P0, [UR4], R3 ;  /* 0x00000003ff0075a7 */ /* 0x000e640008001104 */
[----:B-1----:R-:W-:Y:S05]  /*2c00*/  @!P0 BRA `(.L_x_47) ;  /* 0x000000a8004c8947 */ /* 0x002fea0003800000 */
.L_x_167:
[----:B------:R-:W-:-:S04]  /*2c10*/  UIADD3 UR6, UPT, UPT, UR27, 0x1, URZ ;  /* 0x000000011b067890 */ /* 0x000fc8000fffe0ff */
[----:B------:R-:W-:-:S04]  /*2c20*/  UISETP.NE.AND UP0, UPT, UR6, 0x7, UPT ;  /* 0x000000070600788c */ /* 0x000fc8000bf05270 */
[----:B------:R-:W-:Y:S02]  /*2c30*/  USEL UR5, URZ, 0x1, UP0 ;  /* 0x00000001ff057887 */ /* 0x000fe40008000000 */
[----:B------:R-:W-:Y:S02]  /*2c40*/  USEL UR6, UR6, URZ, UP0 ;  /* 0x000000ff06067287 */ /* 0x000fe40008000000 */
[----:B------:R-:W-:Y:S02]  /*2c50*/  ULOP3.LUT UR5, UR30, UR5, URZ, 0x3c, !UPT ;  /* 0x000000051e057292 */ /* 0x000fe4000f8e3cff */
[----:B------:R-:W-:-:S04]  /*2c60*/  ULEA UR4, UR6, UR15, 0x3 ;  /* 0x0000000f06047291 */ /* 0x000fc8000f8e18ff */
[----:B-1----:R-:W-:-:S04]  /*2c70*/  MOV R3, UR5 ;  /* 0x0000000500037c02 */ /* 0x002fc80008000f00 */
[----:B------:R-:W-:-:S04]  /*2c80*/  SHF.L.U32 R3, R3, 0x1f, RZ ;  /* 0x0000001f03037819 */ /* 0x000fc800000006ff */
[----:B------:R-:W1:Y:S02]  /*2c90*/  SYNCS.PHASECHK.TRANS64.TRYWAIT P0, [UR4], R3 ;  /* 0x00000003ff0075a7 */ /* 0x000e640008001104 */
[----:B-1----:R-:W-:Y:S05]  /*2ca0*/  @!P0 BRA `(.L_x_48) ;  /* 0x000000a8003c8947 */ /* 0x002fea0003800000 */
.L_x_169:
        /* <DEDUP_REMOVED lines=10> */
.L_x_171:
        /* <DEDUP_REMOVED lines=10> */
.L_x_173:
        /* <DEDUP_REMOVED lines=10> */
.L_x_175:
        /* <DEDUP_REMOVED lines=10> */
.L_x_177:
[----:B------:R-:W-:-:S04]  /*2f30*/  UIADD3 UR6, UPT, UPT, UR6, 0x1, URZ ;  /* 0x0000000106067890 */ /* 0x000fc8000fffe0ff */
[----:B------:R-:W-:-:S04]  /*2f40*/  UISETP.NE.AND UP0, UPT, UR6, 0x7, UPT ;  /* 0x000000070600788c */ /* 0x000fc8000bf05270 */
[----:B------:R-:W-:Y:S02]  /*2f50*/  USEL UR4, URZ, 0x1, UP0 ;  /* 0x00000001ff047887 */ /* 0x000fe40008000000 */
[----:B------:R-:W-:Y:S02]  /*2f60*/  USEL UR6, UR6, URZ, UP0 ;  /* 0x000000ff06067287 */ /* 0x000fe40008000000 */
[----:B------:R-:W-:Y:S02]  /*2f70*/  ULOP3.LUT UR4, UR5, UR4, URZ, 0x3c, !UPT ;  /* 0x0000000405047292 */ /* 0x000fe4000f8e3cff */
[----:B------:R-:W-:-:S12]  /*2f80*/  ULEA UR6, UR6, UR15, 0x3 ;  /* 0x0000000f06067291 */ /* 0x000fd8000f8e18ff */
.L_x_53:
[----:B-1----:R-:W-:Y:S01]  /*2f90*/  IMAD.U32 R0, RZ, RZ, UR4 ;  /* 0x00000004ff007e24 */ /* 0x002fe2000f8e00ff */
[----:B------:R-:W-:-:S04]  /*2fa0*/  MOV R2, UR6 ;  /* 0x0000000600027c02 */ /* 0x000fc80008000f00 */
[----:B------:R-:W-:-:S04]  /*2fb0*/  SHF.L.U32 R3, R0, 0x1f, RZ ;  /* 0x0000001f00037819 */ /* 0x000fc800000006ff */
[----:B------:R1:W2:Y:S03]  /*2fc0*/  SYNCS.PHASECHK.TRANS64.TRYWAIT P0, [R2+URZ], R3 ;  /* 0x00000003020075a7 */ /* 0x0002a600080011ff */
[----:B--2---:R-:W-:Y:S05]  /*2fd0*/  @!P0 NANOSLEEP.SYNCS 0x989680 ;  /* 0x009896800000895d */ /* 0x004fea0003900000 */
[----:B------:R-:W2:Y:S02]  /*2fe0*/  @!P0 SYNCS.PHASECHK.TRANS64 P0, [R2+URZ], R3 ;  /* 0x00000003020085a7 */ /* 0x000ea400080010ff */
[----:B--2---:R-:W-:Y:S05]  /*2ff0*/  @P0 EXIT ;  /* 0x000000000000094d */ /* 0x004fea0003800000 */
[----:B------:R-:W-:Y:S05]  /*3000*/  BRA `(.L_x_53) ;  /* 0xfffffffc00e07947 */ /* 0x000fea000383ffff */
.L_x_26:
[----:B------:R-:W-:-:S09]  /*3010*/  UISETP.NE.AND UP0, UPT, UR15, 0x8, UPT ;  /* 0x000000080f00788c */ /* 0x000fd2000bf05270 */
[----:B------:R-:W-:Y:S05]  /*3020*/  BRA.U UP0, `(.L_x_54) ;  /* 0x0000001100247547 */ /* 0x000fea000b800000 */
[----:B------:R-:W-:-:S08]  /*3030*/  NOP ;  /* 0x0000000000007918 */ /* 0x000fd00000000000 */
[----:B------:R-:W1:-:S00]  /*3040*/  USETMAXREG.DEALLOC.CTAPOOL 0x30 ;  /* 0x00000030000079c8 */ /* 0x000e4000080e0500 */
[----:B------:R-:W2:Y:S07]  /*3050*/  LDCU UR5, c[0x0][0x38c] ;  /* 0x00007180ff0577ac */ /* 0x000eae0008000800 */
[----:B------:R-:W3:Y:S01]  /*3060*/  S2UR UR11, SR_CgaCtaId ;  /* 0x00000000000b79c3 */ /* 0x000ee20000008800 */
[----:B-1----:R-:W-:Y:S01]  /*3070*/  SHF.L.U32 R8, R0, 0x2, RZ ;  /* 0x0000000200087819 */ /* 0x002fe200000006ff */
[----:B------:R-:W1:Y:S01]  /*3080*/  LDCU UR4, c[0x0][0x38c] ;  /* 0x00007180ff0477ac */ /* 0x000e620008000800 */
[----:B------:R-:W-:-:S05]  /*3090*/  UMOV UR6, 0x400 ;  /* 0x0000040000067882 */ /* 0x000fca0000000000 */
[----:B------:R-:W4:Y:S01]  /*30a0*/  S2UR UR10, SR_CgaCtaId ;  /* 0x00000000000a79c3 */ /* 0x000f220000008800 */
[----:B------:R-:W-:Y:S02]  /*30b0*/  UISETP.GE.AND UP5, UPT, UR37, 0x1, UPT ;  /* 0x000000012500788c */ /* 0x000fe4000bfa6270 */
[----:B------:R-:W-:Y:S01]  /*30c0*/  UISETP.NE.AND UP3, UPT, UR37, 0x1, UPT ;  /* 0x000000012500788c */ /* 0x000fe2000bf65270 */
[----:B------:R-:W-:Y:S01]  /*30d0*/  UMOV UR17, 0x1 ;  /* 0x0000000100117882 */ /* 0x000fe20000000000 */
[----:B------:R-:W-:Y:S01]  /*30e0*/  UMOV UR16, URZ ;  /* 0x000000ff00107c82 */ /* 0x000fe20008000000 */
[----:B------:R-:W-:Y:S01]  /*30f0*/  UMOV UR15, URZ ;  /* 0x000000ff000f7c82 */ /* 0x000fe20008000000 */
[----:B------:R-:W-:Y:S01]  /*3100*/  UMOV UR14, URZ ;  /* 0x000000ff000e7c82 */ /* 0x000fe20008000000 */
[----:B--2---:R-:W-:-:S04]  /*3110*/  UIADD3 UR5, UPT, UPT, UR5, 0x7f, URZ ;  /* 0x0000007f05057890 */ /* 0x004fc8000fffe0ff */
[----:B------:R-:W-:Y:S02]  /*3120*/  USHF.R.S32.HI UR18, URZ, 0x1f, UR5 ;  /* 0x0000001fff127899 */ /* 0x000fe40008011405 */
[----:B-1----:R-:W-:Y:S02]  /*3130*/  UISETP.GE.AND UP4, UPT, UR4, 0x1, UPT ;  /* 0x000000010400788c */ /* 0x002fe4000bf86270 */
[----:B------:R-:W-:Y:S02]  /*3140*/  ULEA.HI UR18, UR18, UR5, URZ, 0x7 ;  /* 0x0000000512127291 */ /* 0x000fe4000f8f38ff */
[----:B---3--:R-:W-:Y:S02]  /*3150*/  ULEA UR11, UR11, UR6, 0x18 ;  /* 0x000000060b0b7291 */ /* 0x008fe4000f8ec0ff */
[----:B------:R-:W-:Y:S01]  /*3160*/  USHF.R.S32.HI UR18, URZ, 0x7, UR18 ;  /* 0x00000007ff127899 */ /* 0x000fe20008011412 */
[----:B------:R-:W-:-:S03]  /*3170*/  UMOV UR5, 0x400 ;  /* 0x0000040000057882 */ /* 0x000fc60000000000 */
[----:B------:R-:W-:Y:S02]  /*3180*/  UISETP.LT.AND UP0, UPT, UR18, 0x1, UPT ;  /* 0x000000011200788c */ /* 0x000fe4000bf01270 */
[----:B----4-:R-:W-:Y:S02]  /*3190*/  ULEA UR10, UR10, UR5, 0x18 ;  /* 0x000000050a0a7291 */ /* 0x010fe4000f8ec0ff */
[----:B------:R-:W-:-:S12]  /*31a0*/  USEL UR18, UR18, 0x1, !UP0 ;  /* 0x0000000112127887 */ /* 0x000fd8000c000000 */
.L_x_61:
[----:B------:R-:W-:Y:S05]  /*31b0*/  BRA.U !UP4, `(.L_x_55) ;  /* 0x000000050c107547 */ /* 0x000fea000b800000 */
[----:B------:R-:W1:Y:S01]  /*31c0*/  LDCU UR6, c[0x0][0x838] ;  /* 0x00010700ff0677ac */ /* 0x000e620008000800 */
[----:B------:R-:W2:Y:S01]  /*31d0*/  LDCU UR4, c[0x0][0x828] ;  /* 0x00010500ff0477ac */ /* 0x000ea20008000800 */
[----:B------:R-:W3:Y:S01]  /*31e0*/  LDCU UR5, c[0x0][0x858] ;  /* 0x00010b00ff0577ac */ /* 0x000ee20008000800 */
[----:B------:R-:W-:Y:S01]  /*31f0*/  USHF.L.U32 UR45, UR45, 0x7, URZ ;  /* 0x000000072d2d7899 */ /* 0x000fe200080006ff */
[----:B------:R-:W-:-:S05]  /*3200*/  UMOV UR8, URZ ;  /* 0x000000ff00087c82 */ /* 0x000fca0008000000 */
[----:B------:R-:W-:Y:S01]  /*3210*/  VIADD R2, R8, UR45 ;  /* 0x0000002d08027c36 */ /* 0x000fe20008000000 */
[----:B-1----:R-:W-:-:S04]  /*3220*/  UIMAD UR6, UR36, UR6, UR45 ;  /* 0x00000006240672a4 */ /* 0x002fc8000f8e022d */
[----:B--2---:R-:W-:Y:S01]  /*3230*/  ISETP.GE.U32.AND P0, PT, R2, UR4, PT ;  /* 0x0000000402007c0c */ /* 0x004fe2000bf06070 */
[----:B------:R-:W-:Y:S01]  /*3240*/  USHF.R.S32.HI UR4, URZ, 0x1f, UR6 ;  /* 0x0000001fff047899 */ /* 0x000fe20008011406 */
[----:B------:R-:W-:Y:S01]  /*3250*/  IADD3 R7, P1, PT, R8, UR6, RZ ;  /* 0x0000000608077c10 */ /* 0x000fe2000ff3e0ff */
[----:B---3--:R-:W-:-:S04]  /*3260*/  UIMAD UR5, UR36, UR5, UR46 ;  /* 0x00000005240572a4 */ /* 0x008fc8000f8e022e */
[----:B------:R-:W-:Y:S01]  /*3270*/  IMAD.X R6, RZ, RZ, UR4, P1 ;  /* 0x00000004ff067e24 */ /* 0x000fe200088e06ff */
[----:B------:R-:W-:-:S12]  /*3280*/  USHF.R.S32.HI UR6, URZ, 0x1f, UR5 ;  /* 0x0000001fff067899 */ /* 0x000fd80008011405 */
.L_x_57:
[----:B------:R-:W-:Y:S01]  /*3290*/  ULEA UR4, UR16, UR11, 0x3 ;  /* 0x0000000b10047291 */ /* 0x000fe2000f8e18ff */
[----:B-1----:R-:W-:-:S04]  /*32a0*/  MOV R3, UR17 ;  /* 0x0000001100037c02 */ /* 0x002fc80008000f00 */
[----:B------:R-:W-:-:S04]  /*32b0*/  SHF.L.U32 R3, R3, 0x1f, RZ ;  /* 0x0000001f03037819 */ /* 0x000fc800000006ff */
[----:B------:R-:W1:Y:S02]  /*32c0*/  SYNCS.PHASECHK.TRANS64.TRYWAIT P1, [UR4+0xa8], R3 ;  /* 0x0000a803ff0075a7 */ /* 0x000e640008021104 */
[----:B-1----:R-:W-:Y:S05]  /*32d0*/  @!P1 BRA `(.L_x_56) ;  /* 0x000000a400289947 */ /* 0x002fea0003800000 */
.L_x_179:
[----:B-1----:R-:W1:Y:S01]  /*32e0*/  LDC.64 R2, c[0x0][0x848] ;  /* 0x00021200ff027b82 */ /* 0x002e620000000a00 */
[----:B------:R-:W-:-:S07]  /*32f0*/  PLOP3.LUT P4, PT, PT, PT, PT, 0x8, 0x80 ;  /* 0x000000000080781c */ /* 0x000fce0003f8e170 */
[----:B------:R-:W2:Y:S08]  /*3300*/  LDC R4, c[0x0][0x850] ;  /* 0x00021400ff047b82 */ /* 0x000eb00000000800 */
[----:B------:R-:W3:Y:S08]  /*3310*/  @!P0 LDC R9, c[0x0][0x830] ;  /* 0x00020c00ff098b82 */ /* 0x000ef00000000800 */
[----:B------:R-:W4:Y:S01]  /*3320*/  @!P0 LDC R5, c[0x0][0x82c] ;  /* 0x00020b00ff058b82 */ /* 0x000f220000000800 */
[----:B-1----:R-:W-:-:S04]  /*3330*/  ISETP.LE.AND P3, PT, R3, UR8, PT ;  /* 0x0000000803007c0c */ /* 0x002fc8000bf63270 */
[----:B------:R-:W-:-:S04]  /*3340*/  ISETP.LE.OR P3, PT, R2, UR46, P3 ;  /* 0x0000002e02007c0c */ /* 0x000fc80009f63670 */
[----:B--2---:R-:W-:-:S04]  /*3350*/  ISETP.LE.OR P3, PT, R4, UR36, P3 ;  /* 0x0000002404007c0c */ /* 0x004fc80009f63670 */
[----:B------:R-:W-:Y:S02]  /*3360*/  ISETP.NE.OR P3, PT, R0, RZ, P3 ;  /* 0x000000ff0000720c */ /* 0x000fe40001f65670 */
[----:B---3--:R-:W-:-:S04]  /*3370*/  @!P0 ISETP.LE.AND P1, PT, R9, UR36, PT ;  /* 0x0000002409008c0c */ /* 0x008fc8000bf23270 */
[----:B----4-:R-:W-:-:S07]  /*3380*/  @!P0 ISETP.GT.AND P4, PT, R5, UR8, !P1 ;  /* 0x0000000805008c0c */ /* 0x010fce000cf84270 */
[----:B------:R-:W1:Y:S08]  /*3390*/  @!P3 LDC R14, c[0x0][0x854] ;  /* 0x00021500ff0ebb82 */ /* 0x000e700000000800 */
[----:B------:R-:W2:Y:S01]  /*33a0*/  @!P3 LDC.64 R2, c[0x0][0x840] ;  /* 0x00021000ff02bb82 */ /* 0x000ea20000000a00 */
[----:B------:R-:W-:Y:S01]  /*33b0*/  VOTEU.ANY UP0, P4 ;  /* 0x0000000000ff7886 */ /* 0x000fe20002000100 */
[----:B------:R-:W-:-:S06]  /*33c0*/  @P4 IMAD.SHL.U32 R12, R8, 0x4, RZ ;  /* 0x00000004080c4824 */ /* 0x000fcc00078e00ff */
[----:B------:R-:W3:Y:S01]  /*33d0*/  @P4 LDC R10, c[0x0][0x834] ;  /* 0x00020d00ff0a4b82 */ /* 0x000ee20000000800 */
[----:B------:R-:W-:-:S06]  /*33e0*/  @UP0 USHF.L.U32 UR7, UR16, 0x9, URZ ;  /* 0x0000000910070899 */ /* 0x000fcc00080006ff */
[----:B------:R-:W-:Y:S01]  /*33f0*/  @P4 LOP3.LUT R12, R12, UR7, RZ, 0xfc, !PT ;  /* 0x000000070c0c4c12 */ /* 0x000fe2000f8efcff */
[----:B------:R-:W4:Y:S01]  /*3400*/  @P4 LDC.64 R4, c[0x0][0x820] ;  /* 0x00020800ff044b82 */ /* 0x000f220000000a00 */
[----:B-1----:R-:W-:-:S03]  /*3410*/  @!P3 IMAD R14, R14, UR8, RZ ;  /* 0x000000080e0ebc24 */ /* 0x002fc6000f8e02ff */
[----:B------:R-:W-:Y:S02]  /*3420*/  @P4 VIADD R12, R12, UR11 ;  /* 0x0000000b0c0c4c36 */ /* 0x000fe40008000000 */
[----:B------:R-:W-:-:S04]  /*3430*/  @!P3 IADD3 R11, P1, PT, R14, UR5, RZ ;  /* 0x000000050e0bbc10 */ /* 0x000fc8000ff3e0ff */
[----:B------:R-:W-:Y:S02]  /*3440*/  @!P3 LEA.HI.X.SX32 R14, R14, UR6, 0x1, P1 ;  /* 0x000000060e0ebc11 */ /* 0x000fe400088f0eff */
[C---:B--2---:R-:W-:Y:S01]  /*3450*/  @!P3 LEA R16, P1, R11.reuse, R2, 0x2 ;  /* 0x000000020b10b211 */ /* 0x044fe200078210ff */
[----:B------:R-:W-:Y:S01]  /*3460*/  IMAD.U32 R2, RZ, RZ, UR16 ;  /* 0x00000010ff027e24 */ /* 0x000fe2000f8e00ff */
[----:B------:R-:W-:Y:S01]  /*3470*/  UIADD3 UR16, UPT, UPT, UR16, 0x1, URZ ;  /* 0x0000000110107890 */ /* 0x000fe2000fffe0ff */
[----:B---3--:R-:W-:Y:S01]  /*3480*/  @P4 IMAD R10, R10, UR8, RZ ;  /* 0x000000080a0a4c24 */ /* 0x008fe2000f8e02ff */
[----:B------:R-:W-:Y:S02]  /*3490*/  @!P3 LEA.HI.X R17, R11, R3, R14, 0x2, P1 ;  /* 0x000000030b11b211 */ /* 0x000fe400008f140e */
[----:B------:R-:W-:Y:S01]  /*34a0*/  UISETP.NE.AND UP0, UPT, UR16, 0x7, UPT ;  /* 0x000000071000788c */ /* 0x000fe2000bf05270 */
[----:B------:R-:W-:Y:S01]  /*34b0*/  @!P3 LEA R3, R2, UR11, 0x2 ;  /* 0x0000000b0203bc11 */ /* 0x000fe2000f8e10ff */
[----:B------:R-:W-:Y:S01]  /*34c0*/  UIADD3 UR8, UPT, UPT, UR8, 0x1, URZ ;  /* 0x0000000108087890 */ /* 0x000fe2000fffe0ff */
[----:B------:R-:W-:Y:S01]  /*34d0*/  @P4 IADD3 R9, P2, PT, R10, R7, RZ ;  /* 0x000000070a094210 */ /* 0x000fe20007f5e0ff */
[----:B------:R-:W-:-:S03]  /*34e0*/  USEL UR16, UR16, URZ, UP0 ;  /* 0x000000ff10107287 */ /* 0x000fc60008000000 */
[----:B------:R-:W-:Y:S02]  /*34f0*/  @P4 LEA.HI.X.SX32 R10, R10, R6, 0x1, P2 ;  /* 0x000000060a0a4211 */ /* 0x000fe400010f0eff */
[----:B----4-:R-:W-:-:S04]  /*3500*/  @P4 LEA R4, P2, R9, R4, 0x2 ;  /* 0x0000000409044211 */ /* 0x010fc800078410ff */
[----:B------:R-:W-:-:S05]  /*3510*/  @P4 LEA.HI.X R5, R9, R5, R10, 0x2, P2 ;  /* 0x0000000509054211 */ /* 0x000fca00010f140a */
[----:B------:R-:W-:Y:S01]  /*3520*/  @!PT LDS RZ, [RZ] ;  /* 0x00000000fffff984 */ /* 0x000fe20000000800 */
[----:B------:R-:W-:Y:S01]  /*3530*/  @!PT LDS RZ, [RZ] ;  /* 0x00000000fffff984 */ /* 0x000fe20000000800 */
[----:B------:R-:W-:Y:S01]  /*3540*/  @!PT LDS RZ, [RZ] ;  /* 0x00000000fffff984 */ /* 0x000fe20000000800 */
[----:B------:R1:W-:Y:S04]  /*3550*/  @P4 LDGSTS.E.LTC128B.128 [R12+0x32800], desc[UR48][R4.64] ;  /* 0x32800000040c4fae */ /* 0x0003e8000b9a1a30 */
[----:B------:R1:W-:Y:S01]  /*3560*/  @!P3 LDGSTS.E.LTC128B [R3+0x33600], desc[UR48][R16.64] ;  /* 0x336000001003bfae */ /* 0x0003e2000b9a1230 */
[----:B------:R-:W-:-:S03]  /*3570*/  NOP ;  /* 0x0000000000007918 */ /* 0x000fc60000000000 */
[----:B------:R-:W-:Y:S01]  /*3580*/  ARRIVES.LDGSTSBAR.64.ARVCNT [UR4+0x70] ;  /* 0x00007000ff0079b0 */ /* 0x000fe20008001a04 */
[----:B------:R-:W-:Y:S01]  /*3590*/  NOP ;  /* 0x0000000000007918 */ /* 0x000fe20000000000 */
[----:B------:R-:W-:Y:S01]  /*35a0*/  SYNCS.ARRIVE.TRANS64.A1T0 RZ, [UR4+0x70], RZ ;  /* 0x000070ffffff79a7 */ /* 0x000fe20008100004 */
[----:B------:R-:W-:Y:S02]  /*35b0*/  USEL UR4, URZ, 0x1, UP0 ;  /* 0x00000001ff047887 */ /* 0x000fe40008000000 */
[----:B------:R-:W-:Y:S02]  /*35c0*/  UISETP.NE.AND UP0, UPT, UR8, UR18, UPT ;  /* 0x000000120800728c */ /* 0x000fe4000bf05270 */
[----:B------:R-:W-:Y:S01]  /*35d0*/  ULOP3.LUT UR17, UR17, UR4, URZ, 0x3c, !UPT ;  /* 0x0000000411117292 */ /* 0x000fe2000f8e3cff */
[----:B------:R-:W-:-:S06]  /*35e0*/  NOP ;  /* 0x0000000000007918 */ /* 0x000fcc0000000000 */
[----:B------:R-:W-:Y:S05]  /*35f0*/  BRA.U UP0, `(.L_x_57) ;  /* 0xfffffffd00247547 */ /* 0x000fea000b83ffff */
.L_x_55:
[----:B------:R-:W-:Y:S01]  /*3600*/  ULEA UR4, UR15, UR10, 0x3 ;  /* 0x0000000a0f047291 */ /* 0x000fe2000f8e18ff */
[----:B-1----:R-:W-:Y:S01]  /*3610*/  MOV R3, UR14 ;  /* 0x0000000e00037c02 */ /* 0x002fe20008000f00 */
[----:B------:R-:W-:-:S03]  /*3620*/  NOP ;  /* 0x0000000000007918 */ /* 0x000fc60000000000 */
[----:B------:R-:W-:-:S04]  /*3630*/  SHF.L.U32 R3, R3, 0x1f, RZ ;  /* 0x0000001f03037819 */ /* 0x000fc800000006ff */
[----:B------:R-:W1:Y:S02]  /*3640*/  SYNCS.PHASECHK.TRANS64.TRYWAIT P0, [UR4+0x150], R3 ;  /* 0x00015003ff0075a7 */ /* 0x000e640008001104 */
[----:B-1----:R-:W-:Y:S05]  /*3650*/  @!P0 BRA `(.L_x_58) ;  /* 0x000000a000608947 */ /* 0x002fea0003800000 */
.L_x_180:
[----:B------:R-:W-:Y:S02]  /*3660*/  ULEA UR5, UR15, UR10, 0x4 ;  /* 0x0000000a0f057291 */ /* 0x000fe4000f8e20ff */
[----:B------:R-:W-:-:S04]  /*3670*/  UIADD3 UR4, UPT, UPT, UR4, 0x178, URZ ;  /* 0x0000017804047890 */ /* 0x000fc8000fffe0ff */
        /* <DEDUP_REMOVED lines=12> */
[----:B-1----:R-:W-:Y:S02]  /*3740*/  @P0 MOV R3, R4 ;  /* 0x0000000400030202 */ /* 0x002fe40000000f00 */
[----:B------:R-:W-:Y:S02]  /*3750*/  @P0 LOP3.LUT R2, R5, 0xffff, RZ, 0xc0, !PT ;  /* 0x0000ffff05020812 */ /* 0x000fe400078ec0ff */
        /* <DEDUP_REMOVED lines=16> */
[----:B------:R-:W-:-:S02]  /*3860*/  UIMAD.WIDE.U32 UR28, UR12, UR7, URZ ;  /* 0x000000070c1c72a5 */ /* 0x000fc4000f8e00ff */
[----:B----4-:R-:W-:Y:S02]  /*3870*/  UISETP.NE.AND UP2, UPT, UR20, 0x1, UPT ;  /* 0x000000011400788c */ /* 0x010fe4000bf45270 */
[----:B--2---:R-:W-:Y:S01]  /*3880*/  UIMAD.WIDE.U32 UR24, UR22, UR4, URZ ;  /* 0x00000004161872a5 */ /* 0x004fe2000f8e00ff */
[----:B------:R-:W-:Y:S01]  /*3890*/  UMOV UR7, UR27 ;  /* 0x0000001b00077c82 */ /* 0x000fe20008000000 */
[----:B------:R-:W-:Y:S02]  /*38a0*/  UIMAD.WIDE.U32 UR26, UR13, UR4, URZ ;  /* 0x000000040d1a72a5 */ /* 0x000fe4000f8e00ff */
[----:B-----5:R-:W-:Y:S02]  /*38b0*/  @UP0 USHF.R.U32.HI UR21, URZ, UR19, UR7 ;  /* 0x00000013ff150299 */ /* 0x020fe40008011607 */
[----:B------:R-:W-:-:S03]  /*38c0*/  USHF.R.U32.HI UR29, URZ, UR19, UR29 ;  /* 0x00000013ff1d7299 */ /* 0x000fc6000801161d */
[----:B------:R-:W-:Y:S02]  /*38d0*/  @UP2 USHF.R.U32.HI UR22, URZ, UR5, UR25 ;  /* 0x00000005ff162299 */ /* 0x000fe40008011619 */
[----:B------:R-:W-:Y:S02]  /*38e0*/  UIMAD.WIDE.U32 UR24, UR21, UR8, URZ ;  /* 0x00000008151872a5 */ /* 0x000fe4000f8e00ff */
[----:B------:R-:W-:Y:S02]  /*38f0*/  UIMAD.WIDE.U32 UR30, UR22, UR8, URZ ;  /* 0x00000008161e72a5 */ /* 0x000fe4000f8e00ff */
[----:B------:R-:W-:Y:S02]  /*3900*/  @UP3 USHF.R.U32.HI UR21, URZ, UR9, UR25 ;  /* 0x00000009ff153299 */ /* 0x000fe40008011619 */
[----:B------:R-:W-:Y:S02]  /*3910*/  USHF.R.U32.HI UR27, URZ, UR5, UR27 ;  /* 0x00000005ff1b7299 */ /* 0x000fe4000801161b */
[----:B------:R-:W-:-:S02]  /*3920*/  USEL UR29, UR12, UR29, !UP0 ;  /* 0x0000001d0c1d7287 */ /* 0x000fc4000c000000 */
[----:B------:R-:W-:Y:S02]  /*3930*/  @UP3 USHF.R.U32.HI UR22, URZ, UR9, UR31 ;  /* 0x00000009ff163299 */ /* 0x000fe4000801161f */
[----:B------:R-:W-:Y:S02]  /*3940*/  UIMAD UR21, UR37, UR21, URZ ;  /* 0x00000015251572a4 */ /* 0x000fe4000f8e02ff */
[----:B------:R-:W-:Y:S02]  /*3950*/  USEL UR27, UR13, UR27, !UP2 ;  /* 0x0000001b0d1b7287 */ /* 0x000fe4000d000000 */
[----:B------:R-:W-:Y:S02]  /*3960*/  UIMAD UR4, UR37, UR22, URZ ;  /* 0x00000016250472a4 */ /* 0x000fe4000f8e02ff */
[----:B------:R-:W-:Y:S02]  /*3970*/  UISETP.GE.AND UP0, UPT, UR29, UR21, UPT ;  /* 0x000000151d00728c */ /* 0x000fe4000bf06270 */
[----:B------:R-:W-:-:S02]  /*3980*/  UIMAD.WIDE.U32 UR30, UR29, UR8, URZ ;  /* 0x000000081d1e72a5 */ /* 0x000fc4000f8e00ff */
[----:B------:R-:W-:Y:S02]  /*3990*/  UISETP.GE.OR UP0, UPT, UR27, UR4, UP0 ;  /* 0x000000041b00728c */ /* 0x000fe40008706670 */
[----:B------:R-:W-:Y:S02]  /*39a0*/  USHF.R.U32.HI UR4, URZ, UR9, UR31 ;  /* 0x00000009ff047299 */ /* 0x000fe4000801161f */
[----:B------:R-:W-:Y:S02]  /*39b0*/  UIMAD.WIDE.U32 UR24, UR27, UR8, URZ ;  /* 0x000000081b1872a5 */ /* 0x000fe4000f8e00ff */
[----:B------:R-:W-:Y:S02]  /*39c0*/  USEL UR4, UR29, UR4, !UP3 ;  /* 0x000000041d047287 */ /* 0x000fe4000d800000 */
[----:B------:R-:W-:Y:S02]  /*39d0*/  UIADD3 UR5, UPT, UPT, -UR29, URZ, URZ ;  /* 0x000000ff1d057290 */ /* 0x000fe4000fffe1ff */
[----:B------:R-:W-:-:S02]  /*39e0*/  UIADD3 UR8, UPT, UPT, -UR4, URZ, URZ ;  /* 0x000000ff04087290 */ /* 0x000fc4000fffe1ff */
[----:B------:R-:W-:Y:S02]  /*39f0*/  @!UP0 USHF.R.U32.HI UR9, URZ, UR9, UR25 ;  /* 0x00000009ff098299 */ /* 0x000fe40008011619 */
[----:B------:R-:W-:Y:S02]  /*3a00*/  UIMAD UR8, UR37, UR8, UR29 ;  /* 0x00000008250872a4 */ /* 0x000fe4000f8e021d */
[----:B------:R-:W-:Y:S02]  /*3a10*/  @!UP0 USEL UR9, UR27, UR9, !UP3 ;  /* 0x000000091b098287 */ /* 0x000fe4000d800000 */
[----:B------:R-:W-:Y:S02]  /*3a20*/  UIADD3 UR7, UPT, UPT, -UR27, URZ, URZ ;  /* 0x000000ff1b077290 */ /* 0x000fe4000fffe1ff */
[----:B------:R-:W-:Y:S02]  /*3a30*/  @!UP0 UIMAD UR8, UR8, UR22, UR9 ;  /* 0x00000016080882a4 */ /* 0x000fe4000f8e0209 */
[----:B------:R-:W-:-:S02]  /*3a40*/  @!UP0 UIADD3 UR4, UPT, UPT, UR4, -UR9, URZ ;  /* 0x8000000904048290 */ /* 0x000fc4000fffe0ff */
[----:B------:R-:W-:Y:S02]  /*3a50*/  UIMAD UR5, UR6, UR5, UR12 ;  /* 0x00000005060572a4 */ /* 0x000fe4000f8e020c */
[----:B------:R-:W-:Y:S02]  /*3a60*/  @!UP0 UIMAD UR29, UR37, UR4, UR27 ;  /* 0x00000004251d82a4 */ /* 0x000fe4000f8e021b */
[----:B------:R-:W-:Y:S01]  /*3a70*/  UIMAD UR7, UR20, UR7, UR13 ;  /* 0x00000007140772a4 */ /* 0x000fe2000f8e020d */
[----:B------:R-:W-:Y:S01]  /*3a80*/  @!UP0 UMOV UR27, UR8 ;  /* 0x00000008001b8c82 */ /* 0x000fe20008000000 */
[----:B------:R-:W-:Y:S02]  /*3a90*/  UIMAD UR12, UR29, UR6, UR5 ;  /* 0x000000061d0c72a4 */ /* 0x000fe4000f8e0205 */
[----:B------:R-:W-:-:S12]  /*3aa0*/  UIMAD UR13, UR27, UR20, UR7 ;  /* 0x000000141b0d72a4 */ /* 0x000fd8000f8e0207 */
.L_x_59:
        /* <DEDUP_REMOVED lines=19> */
.L_x_60:
[----:B------:R-:W-:Y:S02]  /*3be0*/  UIADD3 UR15, UPT, UPT, UR15, 0x1, URZ ;  /* 0x000000010f0f7890 */ /* 0x000fe4000fffe0ff */
        /* <DEDUP_REMOVED lines=13> */
.L_x_182:
        /* <DEDUP_REMOVED lines=10> */
.L_x_184:
        /* <DEDUP_REMOVED lines=10> */
.L_x_186:
        /* <DEDUP_REMOVED lines=10> */
.L_x_188:
        /* <DEDUP_REMOVED lines=10> */
.L_x_190:
        /* <DEDUP_REMOVED lines=10> */
.L_x_192:
[----:B------:R-:W-:-:S04]  /*3fe0*/  UIADD3 UR6, UPT, UPT, UR6, 0x1, URZ ;  /* 0x0000000106067890 */ /* 0x000fc8000fffe0ff */
[----:B------:R-:W-:-:S04]  /*3ff0*/  UISETP.NE.AND UP0, UPT, UR6, 0x7, UPT ;  /* 0x000000070600788c */ /* 0x000fc8000bf05270 */
[----:B------:R-:W-:Y:S02]  /*4000*/  USEL UR4, URZ, 0x1, UP0 ;  /* 0x00000001ff047887 */ /* 0x000fe40008000000 */
[----:B------:R-:W-:Y:S02]  /*4010*/  USEL UR6, UR6, URZ, UP0 ;  /* 0x000000ff06067287 */ /* 0x000fe40008000000 */
[----:B------:R-:W-:Y:S02]  /*4020*/  ULOP3.LUT UR4, UR5, UR4, URZ, 0x3c, !UPT ;  /* 0x0000000405047292 */ /* 0x000fe4000f8e3cff */
[----:B------:R-:W-:-:S12]  /*4030*/  ULEA UR6, UR6, UR10, 0x3 ;  /* 0x0000000a06067291 */ /* 0x000fd8000f8e18ff */
.L_x_68:
[----:B------:R-:W-:Y:S01]  /*4040*/  IMAD.U32 R2, RZ, RZ, UR4 ;  /* 0x00000004ff027e24 */ /* 0x000fe2000f8e00ff */
[----:B-1----:R-:W-:-:S04]  /*4050*/  MOV R0, UR6 ;  /* 0x0000000600007c02 */ /* 0x002fc80008000f00 */
[----:B------:R-:W-:-:S04]  /*4060*/  SHF.L.U32 R3, R2, 0x1f, RZ ;  /* 0x0000001f02037819 */ /* 0x000fc800000006ff */
[----:B------:R1:W2:Y:S03]  /*4070*/  SYNCS.PHASECHK.TRANS64.TRYWAIT P0, [R0+URZ], R3 ;  /* 0x00000003000075a7 */ /* 0x0002a600080011ff */
[----:B--2---:R-:W-:Y:S05]  /*4080*/  @!P0 NANOSLEEP.SYNCS 0x989680 ;  /* 0x009896800000895d */ /* 0x004fea0003900000 */
[----:B------:R-:W2:Y:S02]  /*4090*/  @!P0 SYNCS.PHASECHK.TRANS64 P0, [R0+URZ], R3 ;  /* 0x00000003000085a7 */ /* 0x000ea400080010ff */
[----:B--2---:R-:W-:Y:S05]  /*40a0*/  @P0 EXIT ;  /* 0x000000000000094d */ /* 0x004fea0003800000 */
[----:B------:R-:W-:Y:S05]  /*40b0*/  BRA `(.L_x_68) ;  /* 0xfffffffc00e07947 */ /* 0x000fea000383ffff */
.L_x_54:
[----:B------:R-:W-:-:S04]  /*40c0*/  UISETP.NE.AND UP0, UPT, UR14, URZ, UPT ;  /* 0x000000ff0e00728c */ /* 0x000fc8000bf05270 */
[----:B------:R-:W-:-:S09]  /*40d0*/  UISETP.NE.OR UP0, UPT, UR15, 0x1, UP0 ;  /* 0x000000010f00788c */ /* 0x000fd20008705670 */
[----:B------:R-:W-:Y:S05]  /*40e0*/  BRA.U UP0, `(.L_x_69) ;  /* 0x0000000500d87547 */ /* 0x000fea000b800000 */
[----:B------:R-:W-:-:S08]  /*40f0*/  NOP ;  /* 0x0000000000007918 */ /* 0x000fd00000000000 */
[----:B------:R-:W1:-:S00]  /*4100*/  USETMAXREG.DEALLOC.CTAPOOL 0x30 ;  /* 0x00000030000079c8 */ /* 0x000e4000080e0500 */
[----:B------:R-:W-:Y:S01]  /*4110*/  UMOV UR4, 0x400 ;  /* 0x0000040000047882 */ /* 0x000fe20000000000 */
[----:B-1----:R-:W-:Y:S01]  /*4120*/  ISETP.GE.U32.AND P2, PT, R0, 0x2, PT ;  /* 0x000000020000780c */ /* 0x002fe20003f46070 */
[----:B------:R-:W-:Y:S01]  /*4130*/  ULEA UR14, UR14, UR4, 0x18 ;  /* 0x000000040e0e7291 */ /* 0x000fe2000f8ec0ff */
[----:B------:R-:W-:Y:S01]  /*4140*/  IMAD.MOV.U32 R12, RZ, RZ, 0x1 ;  /* 0x00000001ff0c7424 */ /* 0x000fe200078e00ff */
[----:B------:R-:W-:Y:S02]  /*4150*/  CS2R R10, SRZ ;  /* 0x00000000000a7805 */ /* 0x000fe4000001ff00 */
[----:B------:R-:W-:Y:S01]  /*4160*/  CS2R R8, SRZ ;  /* 0x0000000000087805 */ /* 0x000fe2000001ff00 */
[----:B------:R-:W-:-:S04]  /*4170*/  UMOV UR6, URZ ;  /* 0x000000ff00067c82 */ /* 0x000fc80008000000 */
[----:B------:R-:W-:Y:S03]  /*4180*/  SYNCS.ARRIVE.TRANS64.A1T0 RZ, [UR14+0x200], RZ ;  /* 0x000200ffffff79a7 */ /* 0x000fe6000810000e */
.L_x_73:
[----:B------:R-:W-:Y:S02]  /*4190*/  LEA R2, R8, UR14, 0x3 ;  /* 0x0000000e08027c11 */ /* 0x000fe4000f8e18ff */
[----:B------:R-:W-:-:S03]  /*41a0*/  SHF.L.U32 R5, R9, 0x1f, RZ ;  /* 0x0000001f09057819 */ /* 0x000fc600000006ff */
[----:B------:R-:W-:Y:S01]  /*41b0*/  VIADD R4, R2, 0x1c8 ;  /* 0x000001c802047836 */ /* 0x000fe20000000000 */
[----:B------:R-:W1:Y:S02]  /*41c0*/  SYNCS.PHASECHK.TRANS64.TRYWAIT P0, [R2+URZ+0x1a0], R5 ;  /* 0x0001a005020075a7 */ /* 0x000e6400080011ff */
[----:B-1----:R-:W-:Y:S05]  /*41d0*/  @!P0 BRA `(.L_x_70) ;  /* 0x0000009800288947 */ /* 0x002fea0003800000 */
.L_x_193:
[----:B------:R-:W-:Y:S01]  /*41e0*/  ULEA UR5, UR6, UR14, 0x3 ;  /* 0x0000000e06057291 */ /* 0x000fe2000f8e18ff */
[----:B------:R-:W-:Y:S02]  /*41f0*/  PRMT R4, RZ, 0x654, R4 ;  /* 0x00000654ff047816 */ /* 0x000fe40000000004 */
[----:B-1----:R-:W-:Y:S01]  /*4200*/  SHF.L.U32 R5, R12, 0x1f, RZ ;  /* 0x0000001f0c057819 */ /* 0x002fe200000006ff */
[----:B------:R-:W-:Y:S01]  /*4210*/  UIADD3 UR4, UPT, UPT, UR5, 0x150, URZ ;  /* 0x0000015005047890 */ /* 0x000fe2000fffe0ff */
[----:B------:R1:W-:Y:S05]  /*4220*/  SYNCS.ARRIVE.TRANS64.RED.A1T0 RZ, [R4+URZ], RZ ;  /* 0x000000ff04ff79a7 */ /* 0x0003ea00081004ff */
[----:B------:R-:W-:Y:S01]  /*4230*/  IMAD.U32 R7, RZ, RZ, UR4 ;  /* 0x00000004ff077e24 */ /* 0x000fe2000f8e00ff */
[----:B------:R-:W2:Y:S04]  /*4240*/  SYNCS.PHASECHK.TRANS64.TRYWAIT P0, [UR5+0x178], R5 ;  /* 0x00017805ff0075a7 */ /* 0x000ea80008001105 */
[----:B------:R-:W-:Y:S01]  /*4250*/  PRMT R6, R0, 0x654, R7 ;  /* 0x0000065400067816 */ /* 0x000fe20000000007 */
[----:B-1----:R-:W-:Y:S01]  /*4260*/  @!P2 IMAD.MOV.U32 R4, RZ, RZ, 0x10 ;  /* 0x00000010ff04a424 */ /* 0x002fe200078e00ff */
[----:B--2---:R-:W-:Y:S06]  /*4270*/  @!P0 BRA `(.L_x_71) ;  /* 0x0000009800148947 */ /* 0x004fec0003800000 */
.L_x_195:
[----:B------:R-:W-:Y:S01]  /*4280*/  ULEA UR4, UR6, UR14, 0x4 ;  /* 0x0000000e06047291 */ /* 0x000fe2000f8e20ff */
[----:B------:R-:W-:Y:S01]  /*4290*/  SEL R3, R6, R3, !P2 ;  /* 0x0000000306037207 */ /* 0x000fe20005000000 */
[----:B------:R-:W-:Y:S01]  /*42a0*/  UIADD3 UR5, UPT, UPT, UR5, 0x150, URZ ;  /* 0x0000015005057890 */ /* 0x000fe2000fffe0ff */
[----:B-1----:R-:W-:Y:S01]  /*42b0*/  LEA R2, R11, UR14, 0x3 ;  /* 0x0000000e0b027c11 */ /* 0x002fe2000f8e18ff */
[----:B------:R-:W-:Y:S01]  /*42c0*/  UIADD3 UR4, UPT, UPT, UR4, 0x210, URZ ;  /* 0x0000021004047890 */ /* 0x000fe2000fffe0ff */
[----:B------:R-:W-:Y:S01]  /*42d0*/  SHF.L.U32 R5, R10, 0x1f, RZ ;  /* 0x0000001f0a057819 */ /* 0x000fe200000006ff */
[----:B------:R1:W-:Y:S01]  /*42e0*/  @!P2 SYNCS.ARRIVE.TRANS64.RED RZ, [R3+URZ], R4 ;  /* 0x0000000403ffa9a7 */ /* 0x0003e200080004ff */
[----:B------:R-:W-:Y:S01]  /*42f0*/  UIADD3 UR6, UPT, UPT, UR6, 0x1, URZ ;  /* 0x0000000106067890 */ /* 0x000fe2000fffe0ff */
[----:B------:R-:W-:-:S03]  /*4300*/  VIADD R8, R8, 0x1 ;  /* 0x0000000108087836 */ /* 0x000fc60000000000 */
[----:B------:R-:W-:Y:S02]  /*4310*/  UISETP.NE.AND UP0, UPT, UR6, 0x5, UPT ;  /* 0x000000050600788c */ /* 0x000fe4000bf05270 */
[----:B------:R-:W-:Y:S06]  /*4320*/  UGETNEXTWORKID.BROADCAST [UR4], [UR5] ;  /* 0x00000000040073ca */ /* 0x000fec0008000100 */
[----:B------:R-:W-:Y:S01]  /*4330*/  USEL UR4, URZ, 0x1, UP0 ;  /* 0x00000001ff047887 */ /* 0x000fe20008000000 */
[----:B------:R-:W-:Y:S01]  /*4340*/  ISETP.NE.AND P0, PT, R8, 0x5, PT ;  /* 0x000000050800780c */ /* 0x000fe20003f05270 */
[----:B------:R-:W-:Y:S01]  /*4350*/  USEL UR6, UR6, URZ, UP0 ;  /* 0x000000ff06067287 */ /* 0x000fe20008000000 */
[----:B------:R-:W2:Y:S03]  /*4360*/  SYNCS.PHASECHK.TRANS64.TRYWAIT P1, [R2+URZ+0x150], R5 ;  /* 0x00015005020075a7 */ /* 0x000ea600080211ff */
[----:B------:R-:W-:Y:S01]  /*4370*/  LOP3.LUT R12, R12, UR4, RZ, 0x3c, !PT ;  /* 0x000000040c0c7c12 */ /* 0x000fe2000f8e3cff */
[----:B-12---:R-:W-:Y:S07]  /*4380*/  @!P1 BRA `(.L_x_72) ;  /* 0x0000009400e89947 */ /* 0x006fee0003800000 */
.L_x_196:
[C---:B------:R-:W-:Y:S01]  /*4390*/  LEA R4, R11.reuse, UR14, 0x4 ;  /* 0x0000000e0b047c11 */ /* 0x040fe2000f8e20ff */
[----:B-1----:R-:W-:Y:S01]  /*43a0*/  VIADD R2, R2, 0x178 ;  /* 0x0000017802027836 */ /* 0x002fe20000000000 */
[----:B------:R-:W-:Y:S01]  /*43b0*/  SEL R8, R8, RZ, P0 ;  /* 0x000000ff08087207 */ /* 0x000fe20000000000 */
[----:B------:R-:W-:-:S03]  /*43c0*/  VIADD R11, R11, 0x1 ;  /* 0x000000010b0b7836 */ /* 0x000fc60000000000 */
[----:B------:R-:W1:Y:S01]  /*43d0*/  LDS.128 R4, [R4+0x210] ;  /* 0x0002100004047984 */ /* 0x000e620000000c00 */
[----:B------:R-:W-:Y:S02]  /*43e0*/  PRMT R2, RZ, 0x654, R2 ;  /* 0x00000654ff027816 */ /* 0x000fe40000000002 */
[C---:B------:R-:W-:Y:S01]  /*43f0*/  ISETP.NE.AND P1, PT, R11.reuse, 0x5, PT ;  /* 0x000000050b00780c */ /* 0x040fe20003f25270 */
[----:B------:R-:W-:Y:S01]  /*4400*/  @!PT LDS RZ, [RZ] ;  /* 0x00000000fffff984 */ /* 0x000fe20000000800 */
[----:B------:R-:W-:Y:S01]  /*4410*/  @!PT LDS RZ, [RZ] ;  /* 0x00000000fffff984 */ /* 0x000fe20000000800 */
[----:B------:R-:W-:Y:S01]  /*4420*/  @!PT LDS RZ, [RZ] ;  /* 0x00000000fffff984 */ /* 0x000fe20000000800 */
[----:B------:R-:W-:Y:S01]  /*4430*/  @!PT LDS RZ, [RZ] ;  /* 0x00000000fffff984 */ /* 0x000fe20000000800 */
[----:B------:R2:W-:Y:S06]  /*4440*/  MEMBAR.ALL.CTA ;  /* 0x0000000000007992 */ /* 0x0005ec0000008000 */
[----:B--2---:R-:W2:Y:S01]  /*4450*/  FENCE.VIEW.ASYNC.S ;  /* 0x00000000000073c6 */ /* 0x004ea20000000000 */
[----:B------:R-:W-:Y:S01]  /*4460*/  SEL R11, R11, RZ, P1 ;  /* 0x000000ff0b0b7207 */ /* 0x000fe20000800000 */
[----:B--2---:R2:W-:Y:S01]  /*4470*/  SYNCS.ARRIVE.TRANS64.RED.A1T0 RZ, [R2+URZ], RZ ;  /* 0x000000ff02ff79a7 */ /* 0x0045e200081004ff */
[----:B-1----:R-:W-:-:S02]  /*4480*/  LOP3.LUT P3, RZ, R6, 0x1, RZ, 0xc0, !PT ;  /* 0x0000000106ff7812 */ /* 0x002fc4000786c0ff */
[----:B------:R-:W-:-:S04]  /*4490*/  SEL R5, RZ, 0x1, P1 ;  /* 0x00000001ff057807 */ /* 0x000fc80000800000 */
[----:B------:R-:W-:Y:S02]  /*44a0*/  LOP3.LUT R10, R10, R5, RZ, 0x3c, !PT ;  /* 0x000000050a0a7212 */ /* 0x000fe400078e3cff */
[----:B--2---:R-:W-:-:S04]  /*44b0*/  SEL R2, RZ, 0x1, P0 ;  /* 0x00000001ff027807 */ /* 0x004fc80000000000 */
[----:B------:R-:W-:Y:S01]  /*44c0*/  LOP3.LUT R9, R9, R2, RZ, 0x3c, !PT ;  /* 0x0000000209097212 */ /* 0x000fe200078e3cff */
[----:B------:R-:W-:Y:S06]  /*44d0*/  @P3 BRA `(.L_x_73) ;  /* 0xfffffffc002c3947 */ /* 0x000fec000383ffff */
[----:B------:R-:W-:Y:S01]  /*44e0*/  ULEA UR4, UR6, UR14, 0x3 ;  /* 0x0000000e06047291 */ /* 0x000fe2000f8e18ff */
[----:B------:R-:W-:-:S08]  /*44f0*/  SHF.L.U32 R3, R12, 0x1f, RZ ;  /* 0x0000001f0c037819 */ /* 0x000fd000000006ff */
[----:B------:R-:W1:Y:S02]  /*4500*/  SYNCS.PHASECHK.TRANS64 P0, [UR4+0x178], R3 ;  /* 0x00017803ff0075a7 */ /* 0x000e640008001004 */
[----:B-1----:R-:W-:Y:S05]  /*4510*/  @P0 BRA `(.L_x_74) ;  /* 0x0000000000080947 */ /* 0x002fea0003800000 */
[----:B------:R-:W1:Y:S02]  /*4520*/  SYNCS.PHASECHK.TRANS64.TRYWAIT P0, [UR4+0x178], R3 ;  /* 0x00017803ff0075a7 */ /* 0x000e640008001104 */
[----:B-1----:R-:W-:Y:S05]  /*4530*/  @!P0 BRA `(.L_x_75) ;  /* 0x0000009400908947 */ /* 0x002fea0003800000 */
.L_x_74:
[----:B------:R-:W-:-:S04]  /*4540*/  UIADD3 UR5, UPT, UPT, UR6, 0x1, URZ ;  /* 0x0000000106057890 */ /* 0x000fc8000fffe0ff */
[----:B------:R-:W-:-:S04]  /*4550*/  UISETP.NE.AND UP0, UPT, UR5, 0x5, UPT ;  /* 0x000000050500788c */ /* 0x000fc8000bf05270 */
[----:B------:R-:W-:Y:S02]  /*4560*/  USEL UR6, URZ, 0x1, UP0 ;  /* 0x00000001ff067887 */ /* 0x000fe40008000000 */
[----:B------:R-:W-:-:S04]  /*4570*/  USEL UR5, UR5, URZ, UP0 ;  /* 0x000000ff05057287 */ /* 0x000fc80008000000 */
[----:B------:R-:W-:Y:S01]  /*4580*/  ULEA UR4, UR5, UR14, 0x3 ;  /* 0x0000000e05047291 */ /* 0x000fe2000f8e18ff */
[----:B------:R-:W-:-:S04]  /*4590*/  LOP3.LUT R2, R12, UR6, RZ, 0x3c, !PT ;  /* 0x000000060c027c12 */ /* 0x000fc8000f8e3cff */
[----:B-1----:R-:W-:-:S04]  /*45a0*/  SHF.L.U32 R3, R2, 0x1f, RZ ;  /* 0x0000001f02037819 */ /* 0x002fc800000006ff */
[----:B------:R-:W1:Y:S02]  /*45b0*/  SYNCS.PHASECHK.TRANS64 P0, [UR4+0x178], R3 ;  /* 0x00017803ff0075a7 */ /* 0x000e640008001004 */
[----:B-1----:R-:W-:Y:S05]  /*45c0*/  @P0 BRA `(.L_x_76) ;  /* 0x0000000000080947 */ /* 0x002fea0003800000 */
[----:B------:R-:W1:Y:S02]  /*45d0*/  SYNCS.PHASECHK.TRANS64.TRYWAIT P0, [UR4+0x178], R3 ;  /* 0x00017803ff0075a7 */ /* 0x000e640008001104 */
[----:B-1----:R-:W-:Y:S05]  /*45e0*/  @!P0 BRA `(.L_x_77) ;  /* 0x00000094007c8947 */ /* 0x002fea0003800000 */
.L_x_76:
        /* <DEDUP_REMOVED lines=11> */
.L_x_78:
        /* <DEDUP_REMOVED lines=11> */
.L_x_80:
        /* <DEDUP_REMOVED lines=8> */
[----:B-1----:R-:W-:Y:S05]  /*47d0*/  @P0 EXIT ;  /* 0x000000000000094d */ /* 0x002fea0003800000 */
.L_x_82:
[----:B-1----:R-:W-:Y:S02]  /*47e0*/  SHF.L.U32 R3, R2, 0x1f, RZ ;  /* 0x0000001f02037819 */ /* 0x002fe400000006ff */
[----:B------:R-:W-:-:S04]  /*47f0*/  MOV R0, UR5 ;  /* 0x0000000500007c02 */ /* 0x000fc80008000f00 */
[----:B------:R1:W2:Y:S03]  /*4800*/  SYNCS.PHASECHK.TRANS64.TRYWAIT P0, [R0+URZ+0x178], R3 ;  /* 0x00017803000075a7 */ /* 0x0002a600080011ff */
[----:B--2---:R-:W-:Y:S05]  /*4810*/  @!P0 NANOSLEEP.SYNCS 0x989680 ;  /* 0x009896800000895d */ /* 0x004fea0003900000 */
[----:B------:R-:W2:Y:S02]  /*4820*/  @!P0 SYNCS.PHASECHK.TRANS64 P0, [R0+URZ+0x178], R3 ;  /* 0x00017803000085a7 */ /* 0x000ea400080010ff */
[----:B--2---:R-:W-:Y:S05]  /*4830*/  @P0 EXIT ;  /* 0x000000000000094d */ /* 0x004fea0003800000 */
[----:B------:R-:W-:Y:S05]  /*4840*/  BRA `(.L_x_82) ;  /* 0xfffffffc00e47947 */ /* 0x000fea000383ffff */
.L_x_69:
[----:B------:R-:W-:Y:S05]  /*4850*/  BRA.U UP5, `(.L_x_83) ;  /* 0x0000001105c87547 */ /* 0x000fea000b800000 */
[----:B------:R-:W-:-:S08]  /*4860*/  NOP ;  /* 0x0000000000007918 */ /* 0x000fd00000000000 */
[----:B------:R-:W1:-:S00]  /*4870*/  USETMAXREG.DEALLOC.CTAPOOL 0x30 ;  /* 0x00000030000079c8 */ /* 0x000e4000080e0500 */
[----:B------:R-:W-:Y:S01]  /*4880*/  UMOV UR4, 0x40 ;  /* 0x0000004000047882 */ /* 0x000fe20000000000 */
[----:B------:R-:W-:Y:S01]  /*4890*/  NOP ;  /* 0x0000000000007918 */ /* 0x000fe20000000000 */
[----:B------:R-:W-:Y:S01]  /*48a0*/  ULEA UR4, UR14, UR4, 0x18 ;  /* 0x000000040e047291 */ /* 0x000fe2000f8ec0ff */
[----:B------:R-:W-:Y:S02]  /*48b0*/  UMOV UR5, 0x400 ;  /* 0x0000040000057882 */ /* 0x000fe40000000000 */
[----:B------:R-:W-:-:S06]  /*48c0*/  ULEA UR14, UR14, UR5, 0x18 ;  /* 0x000000050e0e7291 */ /* 0x000fcc000f8ec0ff */
[----:B-1----:R-:W1:Y:S02]  /*48d0*/  LDS.U8 R0, [UR4+0x1c] ;  /* 0x00001c04ff007984 */ /* 0x002e640008000000 */
[----:B-1----:R-:W-:-:S13]  /*48e0*/  ISETP.NE.AND P0, PT, R0, RZ, PT ;  /* 0x000000ff0000720c */ /* 0x002fda0003f05270 */
[----:B------:R-:W-:Y:S05]  /*48f0*/  @P0 BRA `(.L_x_84) ;  /* 0x0000000400080947 */ /* 0x000fea0003800000 */
[----:B------:R-:W-:Y:S02]  /*4900*/  UISETP.NE.U32.AND UP1, UPT, UR11, 0x1, UPT ;  /* 0x000000010b00788c */ /* 0x000fe4000bf25070 */
[----:B------:R-:W-:-:S07]  /*4910*/  UIADD3 UR6, UPT, UPT, UR4, 0x8, URZ ;  /* 0x0000000804067890 */ /* 0x000fce000fffe0ff */
[----:B------:R-:W-:Y:S05]  /*4920*/  BRA.U !UP1, `(.L_x_85) ;  /* 0x00000001099c7547 */ /* 0x000fea000b800000 */
[----:B------:R-:W-:Y:S01]  /*4930*/  ELECT P0, URZ, PT ;  /* 0x0000000000ff782f */ /* 0x000fe20003800000 */
[----:B------:R-:W-:-:S12]  /*4940*/  BSSY B0, `(.L_x_85) ;  /* 0x0000025000007945 */ /* 0x000fd80003800000 */
[----:B------:R-:W-:Y:S05]  /*4950*/  @!P0 BRA `(.L_x_86) ;  /* 0x00000000008c8947 */ /* 0x000fea0003800000 */
[----:B------:R-:W-:-:S05]  /*4960*/  UMOV UR5, 0x10 ;  /* 0x0000001000057882 */ /* 0x000fca0000000000 */
[----:B------:R-:W-:Y:S04]  /*4970*/  DEPBAR.LE SB1, 0x36 ;  /* 0x00009d800000791a */ /* 0x000fe80000000000 */
[----:B------:R-:W1:Y:S02]  /*4980*/  UTCATOMSWS.2CTA.FIND_AND_SET.ALIGN UP0, UR5, UR5 ;  /* 0x00000005000575e3 */ /* 0x000e640008200800 */
[----:B-1----:R-:W-:Y:S01]  /*4990*/  MOV R11, UR5 ;  /* 0x00000005000b7c02 */ /* 0x002fe20008000f00 */
[----:B------:R-:W-:Y:S06]  /*49a0*/  BRA.U UP0, `(.L_x_87) ;  /* 0x0000000100187547 */ /* 0x000fec000b800000 */
.L_x_88:
[----:B------:R-:W-:Y:S05]  /*49b0*/  NANOSLEEP 0x64 ;  /* 0x000000640000795d */ /* 0x000fea0003800000 */
[----:B------:R-:W-:-:S05]  /*49c0*/  UMOV UR5, 0x10 ;  /* 0x0000001000057882 */ /* 0x000fca0000000000 */
[----:B------:R-:W-:Y:S04]  /*49d0*/  DEPBAR.LE SB1, 0x36 ;  /* 0x00009d800000791a */ /* 0x000fe80000000000 */
[----:B------:R-:W1:Y:S02]  /*49e0*/  UTCATOMSWS.2CTA.FIND_AND_SET.ALIGN UP0, UR5, UR5 ;  /* 0x00000005000575e3 */ /* 0x000e640008200800 */
[----:B-1----:R-:W-:Y:S01]  /*49f0*/  MOV R11, UR5 ;  /* 0x00000005000b7c02 */ /* 0x002fe20008000f00 */
[----:B------:R-:W-:Y:S05]  /*4a00*/  BRA.U !UP0, `(.L_x_88) ;  /* 0xfffffffd08e87547 */ /* 0x000fea000b83ffff */
.L_x_87:
[----:B------:R-:W1:Y:S01]  /*4a10*/  LDS R7, [UR4+0x10] ;  /* 0x00001004ff077984 */ /* 0x000e620008000800 */
[----:B------:R-:W-:Y:S01]  /*4a20*/  IMAD.U32 R3, RZ, RZ, UR14 ;  /* 0x0000000eff037e24 */ /* 0x000fe2000f8e00ff */
[----:B------:R-:W-:-:S03]  /*4a30*/  MOV R2, UR10 ;  /* 0x0000000a00027c02 */ /* 0x000fc60008000f00 */
[----:B------:R-:W-:Y:S01]  /*4a40*/  VIADD R3, R3, 0x260 ;  /* 0x0000026003037836 */ /* 0x000fe20000000000 */
[----:B-1----:R-:W-:-:S04]  /*4a50*/  SHF.L.U32 R7, R7, 0x1f, RZ ;  /* 0x0000001f07077819 */ /* 0x002fc800000006ff */
[----:B------:R-:W1:Y:S02]  /*4a60*/  SYNCS.PHASECHK.TRANS64.TRYWAIT P0, [UR4+0x8], R7 ;  /* 0x00000807ff0075a7 */ /* 0x000e640008001104 */
[----:B-1----:R-:W-:Y:S05]  /*4a70*/  @P0 BRA `(.L_x_89) ;  /* 0x0000000000080947 */ /* 0x002fea0003800000 */
[----:B------:R-:W1:Y:S02]  /*4a80*/  SYNCS.PHASECHK.TRANS64.TRYWAIT P0, [UR4+0x8], R7 ;  /* 0x00000807ff0075a7 */ /* 0x000e640008001104 */
[----:B-1----:R-:W-:Y:S05]  /*4a90*/  @!P0 BRA `(.L_x_90) ;  /* 0x0000009000988947 */ /* 0x002fea0003800000 */
.L_x_89:
[----:B-1----:R-:W-:Y:S01]  /*4aa0*/  HFMA2 R0, -RZ, RZ, 0, 5.9604644775390625e-08 ;  /* 0x00000001ff007431 */ /* 0x002fe200000001ff */
[----:B------:R-:W-:Y:S01]  /*4ab0*/  UPRMT UR5, UR10, 0x654, UR6 ;  /* 0x000006540a057896 */ /* 0x000fe20008000006 */
[----:B------:R-:W-:Y:S01]  /*4ac0*/  IMAD.MOV.U32 R8, RZ, RZ, 0xffff ;  /* 0x0000ffffff087424 */ /* 0x000fe200078e00ff */
[----:B------:R-:W-:Y:S01]  /*4ad0*/  PRMT R2, R2, 0x654, R3 ;  /* 0x0000065402027816 */ /* 0x000fe20000000003 */
[----:B------:R-:W-:Y:S02]  /*4ae0*/  IMAD.MOV.U32 R6, RZ, RZ, 0x4 ;  /* 0x00000004ff067424 */ /* 0x000fe400078e00ff */
[----:B------:R-:W-:Y:S01]  /*4af0*/  IMAD.SHL.U32 R9, R11, 0x20, RZ ;  /* 0x000000200b097824 */ /* 0x000fe200078e00ff */
[----:B------:R-:W-:Y:S02]  /*4b00*/  MOV R3, UR5 ;  /* 0x0000000500037c02 */ /* 0x000fe40008000f00 */
[-C--:B------:R-:W-:Y:S01]  /*4b10*/  SHF.L.U32 R8, R8, R11.reuse, RZ ;  /* 0x0000000b08087219 */ /* 0x080fe200000006ff */
[----:B------:R1:W-:Y:S01]  /*4b20*/  SYNCS.ARRIVE.TRANS64.RED RZ, [UR5], R6 ;  /* 0x00000006ffff79a7 */ /* 0x0003e20008000405 */
[----:B------:R-:W-:Y:S01]  /*4b30*/  SHF.L.U32 R7, R0, R11, RZ ;  /* 0x0000000b00077219 */ /* 0x000fe200000006ff */
[----:B------:R1:W-:Y:S04]  /*4b40*/  STS [UR14+0x260], R9 ;  /* 0x00026009ff007988 */ /* 0x0003e8000800080e */
[----:B------:R1:W-:Y:S04]  /*4b50*/  STAS [R2.64], R11 ;  /* 0x0000000b02007dbd */ /* 0x0003e8000c0008ff */
[----:B------:R1:W-:Y:S04]  /*4b60*/  ATOMS.OR RZ, [UR4+0x14], R8 ;  /* 0x00001408ffff798c */ /* 0x0003e8000b000004 */
[----:B------:R1:W-:Y:S04]  /*4b70*/  ATOMS.OR RZ, [UR4+0x18], R7 ;  /* 0x00001807ffff798c */ /* 0x0003e8000b000004 */
[----:B------:R1:W-:Y:S02]  /*4b80*/  ATOMS.XOR RZ, [UR4+0x10], R0 ;  /* 0x00001000ffff798c */ /* 0x0003e4000b800004 */
.L_x_86:
[----:B------:R-:W-:Y:S05]  /*4b90*/  BSYNC B0 ;  /* 0x0000000000007941 */ /* 0x000fea0003800000 */
.L_x_85:
[----:B------:R-:W-:Y:S05]  /*4ba0*/  BRA.U UP1, `(.L_x_91) ;  /* 0x00000001016c7547 */ /* 0x000fea000b800000 */
[----:B------:R-:W-:-:S03]  /*4bb0*/  UMOV UR5, 0xffffffff ;  /* 0xffffffff00057882 */ /* 0x000fc60000000000 */
[----:B------:R-:W-:Y:S05]  /*4bc0*/  BRA.DIV UR5, `(.L_x_92) ;  /* 0x0000009205647947 */ /* 0x000fea000b800000 */
[----:B------:R-:W-:-:S13]  /*4bd0*/  ELECT P0, URZ, PT ;  /* 0x0000000000ff782f */ /* 0x000fda0003800000 */
.L_x_203:
[----:B------:R-:W-:Y:S05]  /*4be0*/  @!P0 BRA `(.L_x_91) ;  /* 0x00000000005c8947 */ /* 0x000fea0003800000 */
[----:B-1----:R-:W1:Y:S02]  /*4bf0*/  LDS R3, [UR4+0x10] ;  /* 0x00001004ff037984 */ /* 0x002e640008000800 */
[----:B-1----:R-:W-:-:S04]  /*4c00*/  SHF.L.U32 R3, R3, 0x1f, RZ ;  /* 0x0000001f03037819 */ /* 0x002fc800000006ff */
[----:B------:R-:W1:Y:S02]  /*4c10*/  SYNCS.PHASECHK.TRANS64.TRYWAIT P0, [UR4+0x8], R3 ;  /* 0x00000803ff0075a7 */ /* 0x000e640008001104 */
[----:B-1----:R-:W-:Y:S05]  /*4c20*/  @P0 BRA `(.L_x_93) ;  /* 0x0000000000080947 */ /* 0x002fea0003800000 */
[----:B------:R-:W1:Y:S02]  /*4c30*/  SYNCS.PHASECHK.TRANS64.TRYWAIT P0, [UR4+0x8], R3 ;  /* 0x00000803ff0075a7 */ /* 0x000e640008001104 */
[----:B-1----:R-:W-:Y:S05]  /*4c40*/  @!P0 BRA `(.L_x_94) ;  /* 0x0000009000688947 */ /* 0x002fea0003800000 */
.L_x_93:
[----:B------:R-:W2:Y:S01]  /*4c50*/  LDS R7, [UR14+0x260] ;  /* 0x0002600eff077984 */ /* 0x000ea20008000800 */
[----:B-1----:R-:W-:Y:S02]  /*4c60*/  HFMA2 R0, -RZ, RZ, 0, 5.9604644775390625e-08 ;  /* 0x00000001ff007431 */ /* 0x002fe400000001ff */
[----:B------:R-:W-:Y:S01]  /*4c70*/  IMAD.MOV.U32 R2, RZ, RZ, 0xffff ;  /* 0x0000ffffff027424 */ /* 0x000fe200078e00ff */
[----:B------:R-:W-:Y:S01]  /*4c80*/  UPRMT UR5, UR10, 0x654, UR6 ;  /* 0x000006540a057896 */ /* 0x000fe20008000006 */
[----:B--2---:R-:W-:-:S03]  /*4c90*/  IMAD.SHL.U32 R3, R7, 0x20, RZ ;  /* 0x0000002007037824 */ /* 0x004fc600078e00ff */
[-C--:B------:R-:W-:Y:S02]  /*4ca0*/  SHF.L.U32 R2, R2, R7.reuse, RZ ;  /* 0x0000000702027219 */ /* 0x080fe400000006ff */
[----:B------:R-:W-:Y:S01]  /*4cb0*/  SHF.L.U32 R7, R0, R7, RZ ;  /* 0x0000000700077219 */ /* 0x000fe200000006ff */
[----:B------:R2:W-:Y:S04]  /*4cc0*/  STS [UR14+0x260], R3 ;  /* 0x00026003ff007988 */ /* 0x0005e8000800080e */
[----:B------:R2:W-:Y:S04]  /*4cd0*/  ATOMS.OR RZ, [UR4+0x14], R2 ;  /* 0x00001402ffff798c */ /* 0x0005e8000b000004 */
[----:B------:R2:W-:Y:S01]  /*4ce0*/  ATOMS.OR RZ, [UR4+0x18], R7 ;  /* 0x00001807ffff798c */ /* 0x0005e2000b000004 */
[----:B------:R-:W-:Y:S03]  /*4cf0*/  SYNCS.ARRIVE.TRANS64.RED.A1T0 RZ, [UR5], RZ ;  /* 0x000000ffffff79a7 */ /* 0x000fe60008100405 */
[----:B------:R2:W-:Y:S01]  /*4d00*/  ATOMS.XOR RZ, [UR4+0x10], R0 ;  /* 0x00001000ffff798c */ /* 0x0005e2000b800004 */
[----:B------:R-:W-:Y:S05]  /*4d10*/  BRA `(.L_x_91) ;  /* 0x0000000000107947 */ /* 0x000fea0003800000 */
.L_x_84:
[----:B------:R-:W-:Y:S02]  /*4d20*/  MOV R0, 0xffffffff ;  /* 0xffffffff00007802 */ /* 0x000fe40000000f00 */
[----:B------:R-:W-:-:S03]  /*4d30*/  MOV R2, 0x4d60 ;  /* 0x00004d6000027802 */ /* 0x000fc60000000f00 */
[----:B------:R1:W-:Y:S04]  /*4d40*/  STS [UR14+0x260], R0 ;  /* 0x00026000ff007988 */ /* 0x0003e8000800080e */
[----:B-1----:R-:W-:Y:S05]  /*4d50*/  CALL.REL.NOINC `($__internal_1_$__cuda_sm10x_tcgen05_guardrail_trap_phase_invalid_during_alloc) ;  /* 0x0000009400f07944 */ /* 0x002fea0003c00000 */
.L_x_91:
[----:B------:R-:W-:Y:S05]  /*4d60*/  WARPSYNC.ALL ;  /* 0x0000000000007948 */ /* 0x000fea0003800000 */
[----:B------:R-:W3:Y:S01]  /*4d70*/  S2UR UR6, SR_CgaCtaId ;  /* 0x00000000000679c3 */ /* 0x000ee20000008800 */
[----:B------:R-:W-:Y:S01]  /*4d80*/  UMOV UR4, 0x400 ;  /* 0x0000040000047882 */ /* 0x000fe20000000000 */
[----:B------:R-:W-:-:S06]  /*4d90*/  NOP ;  /* 0x0000000000007918 */ /* 0x000fcc0000000000 */
[----:B------:R-:W-:Y:S06]  /*4da0*/  BAR.ARV 0x6, 0xa0 ;  /* 0x0182800000007b1d */ /* 0x000fec0000002000 */
[----:B------:R-:W-:Y:S01]  /*4db0*/  LOP3.LUT R4, R4, 0xffff, RZ, 0xc0, !PT ;  /* 0x0000ffff04047812 */ /* 0x000fe200078ec0ff */
[----:B-12---:R-:W-:Y:S01]  /*4dc0*/  IMAD.MOV.U32 R2, RZ, RZ, 0x1 ;  /* 0x00000001ff027424 */ /* 0x006fe200078e00ff */
[----:B------:R-:W-:Y:S01]  /*4dd0*/  LOP3.LUT R5, R5, 0xffff, RZ, 0xc0, !PT ;  /* 0x0000ffff05057812 */ /* 0x000fe200078ec0ff */
[----:B------:R-:W-:Y:S01]  /*4de0*/  UMOV UR22, URZ ;  /* 0x000000ff00167c82 */ /* 0x000fe20008000000 */
[----:B------:R-:W-:Y:S01]  /*4df0*/  R2UR UR14, R4 ;  /* 0x00000000040e72ca */ /* 0x000fe200000e0000 */
[----:B------:R-:W-:Y:S01]  /*4e00*/  UMOV UR21, URZ ;  /* 0x000000ff00157c82 */ /* 0x000fe20008000000 */
[----:B------:R-:W-:Y:S01]  /*4e10*/  R2UR UR13, R5 ;  /* 0x00000000050d72ca */ /* 0x000fe200000e0000 */
[----:B------:R-:W-:Y:S01]  /*4e20*/  UMOV UR12, URZ ;  /* 0x000000ff000c7c82 */ /* 0x000fe20008000000 */
[----:B------:R-:W-:Y:S01]  /*4e30*/  UMOV UR20, URZ ;  /* 0x000000ff00147c82 */ /* 0x000fe20008000000 */
[----:B------:R-:W-:Y:S01]  /*4e40*/  UMOV UR19, URZ ;  /* 0x000000ff00137c82 */ /* 0x000fe20008000000 */
[----:B---3--:R-:W-:Y:S01]  /*4e50*/  ULEA UR6, UR6, UR4, 0x18 ;  /* 0x0000000406067291 */ /* 0x008fe2000f8ec0ff */
[----:B------:R-:W1:Y:S03]  /*4e60*/  LDCU UR4, c[0x0][0x38c] ;  /* 0x00007180ff0477ac */ /* 0x000e660008000800 */
[----:B------:R-:W-:-:S02]  /*4e70*/  UIADD3 UR15, UPT, UPT, UR6, 0x8800, URZ ;  /* 0x00008800060f7890 */ /* 0x000fc4000fffe0ff */
[----:B------:R-:W-:-:S03]  /*4e80*/  UIADD3 UR16, UPT, UPT, UR6, 0x24800, URZ ;  /* 0x0002480006107890 */ /* 0x000fc6000fffe0ff */
[----:B------:R-:W2:Y:S01]  /*4e90*/  LDS R0, [UR6+0x260] ;  /* 0x00026006ff007984 */ /* 0x000ea20008000800 */
[----:B------:R-:W-:Y:S01]  /*4ea0*/  SYNCS.ARRIVE.TRANS64.A1T0 RZ, [UR6+0x200], RZ ;  /* 0x000200ffffff79a7 */ /* 0x000fe20008100006 */
[----:B------:R-:W-:Y:S02]  /*4eb0*/  USHF.R.U32.HI UR15, URZ, 0x4, UR15 ;  /* 0x00000004ff0f7899 */ /* 0x000fe4000801160f */
[----:B------:R-:W-:Y:S02]  /*4ec0*/  USHF.R.U32.HI UR16, URZ, 0x4, UR16 ;  /* 0x00000004ff107899 */ /* 0x000fe40008011610 */
[----:B------:R-:W-:Y:S02]  /*4ed0*/  ULOP3.LUT UR15, UR15, 0x3fff, URZ, 0xc0, !UPT ;  /* 0x00003fff0f0f7892 */ /* 0x000fe4000f8ec0ff */
[----:B------:R-:W-:Y:S02]  /*4ee0*/  ULOP3.LUT UR16, UR16, 0x3fff, URZ, 0xc0, !UPT ;  /* 0x00003fff10107892 */ /* 0x000fe4000f8ec0ff */
[----:B------:R-:W-:-:S02]  /*4ef0*/  ULOP3.LUT UR15, UR15, 0x10000, URZ, 0xfc, !UPT ;  /* 0x000100000f0f7892 */ /* 0x000fc4000f8efcff */
[----:B-1----:R-:W-:Y:S02]  /*4f00*/  UIADD3 UR4, UPT, UPT, UR4, 0x7f, URZ ;  /* 0x0000007f04047890 */ /* 0x002fe4000fffe0ff */
[----:B------:R-:W-:Y:S02]  /*4f10*/  ULOP3.LUT UR16, UR16, 0x10000, URZ, 0xfc, !UPT ;  /* 0x0001000010107892 */ /* 0x000fe4000f8efcff */
[----:B------:R-:W-:Y:S01]  /*4f20*/  USHF.R.S32.HI UR5, URZ, 0x1f, UR4 ;  /* 0x0000001fff057899 */ /* 0x000fe20008011404 */
[----:B------:R-:W-:Y:S01]  /*4f30*/  UMOV UR30, 0x0 ;  /* 0x00000000001e7882 */ /* 0x000fe20000000000 */
[----:B------:R-:W-:Y:S02]  /*4f40*/  UMOV UR31, 0x10200010 ;  /* 0x10200010001f7882 */ /* 0x000fe40000000000 */
[----:B------:R-:W-:Y:S01]  /*4f50*/  ULEA.HI UR5, UR5, UR4, URZ, 0x7 ;  /* 0x0000000405057291 */ /* 0x000fe2000f8f38ff */
[----:B------:R-:W-:Y:S01]  /*4f60*/  UMOV UR28, 0x0 ;  /* 0x00000000001c7882 */ /* 0x000fe20000000000 */
[----:B------:R-:W-:-:S02]  /*4f70*/  UMOV UR29, 0x10200010 ;  /* 0x10200010001d7882 */ /* 0x000fc40000000000 */
[----:B------:R-:W-:Y:S01]  /*4f80*/  USHF.R.S32.HI UR5, URZ, 0x7, UR5 ;  /* 0x00000007ff057899 */ /* 0x000fe20008011405 */
[----:B------:R-:W-:Y:S01]  /*4f90*/  UMOV UR26, 0x0 ;  /* 0x00000000001a7882 */ /* 0x000fe20000000000 */
[----:B------:R-:W-:Y:S02]  /*4fa0*/  UMOV UR27, 0x10200010 ;  /* 0x10200010001b7882 */ /* 0x000fe40000000000 */
[----:B------:R-:W-:Y:S01]  /*4fb0*/  UISETP.LT.AND UP0, UPT, UR5, 0x1, UPT ;  /* 0x000000010500788c */ /* 0x000fe2000bf01270 */
[----:B------:R-:W-:Y:S01]  /*4fc0*/  UMOV UR24, 0x0 ;  /* 0x0000000000187882 */ /* 0x000fe20000000000 */
[----:B------:R-:W-:Y:S02]  /*4fd0*/  UMOV UR25, 0x10200010 ;  /* 0x1020001000197882 */ /* 0x000fe40000000000 */
[----:B------:R-:W-:Y:S01]  /*4fe0*/  USEL UR4, UR5, 0x1, !UP0 ;  /* 0x0000000105047887 */ /* 0x000fe2000c000000 */
[----:B--2---:R-:W-:Y:S01]  /*4ff0*/  R2UR UR23, R0 ;  /* 0x00000000001772ca */ /* 0x004fe200000e0000 */
[----:B------:R-:W-:-:S14]  /*5000*/  IMAD.MOV.U32 R0, RZ, RZ, RZ ;  /* 0x000000ffff007224 */ /* 0x000fdc00078e00ff */
.L_x_100:
[----:B---3--:R-:W-:Y:S01]  /*5010*/  ULEA UR8, UR12, UR6, 0x3 ;  /* 0x000000060c087291 */ /* 0x008fe2000f8e18ff */
[----:B-1----:R-:W-:-:S04]  /*5020*/  MOV R4, UR20 ;  /* 0x0000001400047c02 */ /* 0x002fc80008000f00 */
[----:B------:R-:W-:-:S04]  /*5030*/  SHF.L.U32 R4, R4, 0x1f, RZ ;  /* 0x0000001f04047819 */ /* 0x000fc800000006ff */
[----:B------:R-:W1:Y:S02]  /*5040*/  SYNCS.PHASECHK.TRANS64.TRYWAIT P0, [UR8+0x150], R4 ;  /* 0x00015004ff0075a7 */ /* 0x000e640008001108 */
[----:B-1----:R-:W-:Y:S05]  /*5050*/  @!P0 BRA `(.L_x_95) ;  /* 0x0000008c007c8947 */ /* 0x002fea0003800000 */
.L_x_204:
[----:B------:R-:W-:Y:S02]  /*5060*/  ULEA UR7, UR12, UR6, 0x4 ;  /* 0x000000060c077291 */ /* 0x000fe4000f8e20ff */
[----:B------:R-:W-:Y:S02]  /*5070*/  UIADD3 UR8, UPT, UPT, UR8, 0x178, URZ ;  /* 0x0000017808087890 */ /* 0x000fe4000fffe0ff */
[----:B------:R-:W-:Y:S02]  /*5080*/  UIADD3 UR12, UPT, UPT, UR12, 0x1, URZ ;  /* 0x000000010c0c7890 */ /* 0x000fe4000fffe0ff */
[----:B------:R-:W-:Y:S01]  /*5090*/  UPRMT UR8, URZ, 0x654, UR8 ;  /* 0x00000654ff087896 */ /* 0x000fe20008000008 */
[----:B------:R-:W-:Y:S02]  /*50a0*/  UMOV UR18, UR21 ;  /* 0x0000001500127c82 */ /* 0x000fe40008000000 */
[----:B-1----:R-:W1:Y:S02]  /*50b0*/  LDS.128 R4, [UR7+0x210] ;  /* 0x00021007ff047984 */ /* 0x002e640008000c00 */
[----:B------:R-:W2:Y:S01]  /*50c0*/  LDCU UR7, c[0x0][0x38c] ;  /* 0x00007180ff0777ac */ /* 0x000ea20008000800 */
[----:B------:R-:W-:Y:S01]  /*50d0*/  @!PT LDS RZ, [RZ] ;  /* 0x00000000fffff984 */ /* 0x000fe20000000800 */
[----:B------:R-:W-:Y:S01]  /*50e0*/  @!PT LDS RZ, [RZ] ;  /* 0x00000000fffff984 */ /* 0x000fe20000000800 */
[----:B------:R-:W-:Y:S01]  /*50f0*/  @!PT LDS RZ, [RZ] ;  /* 0x00000000fffff984 */ /* 0x000fe20000000800 */
[----:B------:R-:W-:Y:S01]  /*5100*/  @!PT LDS RZ, [RZ] ;  /* 0x00000000fffff984 */ /* 0x000fe20000000800 */
[----:B------:R3:W-:Y:S06]  /*5110*/  MEMBAR.ALL.CTA ;  /* 0x0000000000007992 */ /* 0x0007ec0000008000 */
[----:B---3--:R-:W3:Y:S01]  /*5120*/  FENCE.VIEW.ASYNC.S ;  /* 0x00000000000073c6 */ /* 0x008ee20000000000 */
[----:B--2---:R-:W-:-:S04]  /*5130*/  UISETP.GE.AND UP0, UPT, UR7, 0x1, UPT ;  /* 0x000000010700788c */ /* 0x004fc8000bf06270 */
[----:B------:R-:W-:Y:S01]  /*5140*/  UISETP.NE.OR UP0, UPT, UR11, URZ, !UP0 ;  /* 0x000000ff0b00728c */ /* 0x000fe2000c705670 */
[----:B---3--:R-:W-:Y:S01]  /*5150*/  SYNCS.ARRIVE.TRANS64.RED.A1T0 RZ, [UR8], RZ ;  /* 0x000000ffffff79a7 */ /* 0x008fe20008100408 */
[----:B-1----:R-:W-:-:S07]  /*5160*/  LOP3.LUT P1, RZ, R6, 0x1, RZ, 0xc0, !PT ;  /* 0x0000000106ff7812 */ /* 0x002fce000782c0ff */
[----:B------:R-:W-:Y:S06]  /*5170*/  BRA.U UP0, `(.L_x_96) ;  /* 0x0000000100ec7547 */ /* 0x000fec000b800000 */
[----:B------:R-:W-:Y:S01]  /*5180*/  ULEA UR7, UR19, UR6, 0x3 ;  /* 0x0000000613077291 */ /* 0x000fe2000f8e18ff */
[----:B------:R-:W-:Y:S01]  /*5190*/  SHF.L.U32 R3, R0, 0x1f, RZ ;  /* 0x0000001f00037819 */ /* 0x000fe200000006ff */
[----:B------:R-:W-:Y:S01]  /*51a0*/  UIADD3 UR21, UPT, UPT, UR4, UR18, URZ ;  /* 0x0000001204157290 */ /* 0x000fe2000fffe0ff */
[----:B------:R-:W-:-:S06]  /*51b0*/  UMOV UR17, UR5 ;  /* 0x0000000500117c82 */ /* 0x000fcc0008000000 */
[----:B------:R1:W-:Y:S01]  /*51c0*/  SYNCS.PHASECHK.TRANS64.TRYWAIT PT, [UR7], R3 ;  /* 0x00000003ff0075a7 */ /* 0x0003e200080e1107 */
[----:B------:R-:W-:-:S05]  /*51d0*/  UMOV UR7, UR19 ;  /* 0x0000001300077c82 */ /* 0x000fca0008000000 */
.L_x_99:
[----:B---3--:R-:W-:Y:S01]  /*51e0*/  ULEA UR9, UR7, UR6, 0x3 ;  /* 0x0000000607097291 */ /* 0x008fe2000f8e18ff */
[----:B-1----:R-:W-:Y:S08]  /*51f0*/  SHF.L.U32 R4, R0, 0x1f, RZ ;  /* 0x0000001f00047819 */ /* 0x002ff000000006ff */
[----:B------:R-:W2:Y:S02]  /*5200*/  SYNCS.PHASECHK.TRANS64.TRYWAIT P0, [UR9], R4 ;  /* 0x00000004ff0075a7 */ /* 0x000ea40008001109 */
[----:B--2---:R-:W-:Y:S05]  /*5210*/  @!P0 BRA `(.L_x_97) ;  /* 0x0000008c00248947 */ /* 0x004fea0003800000 */
.L_x_206:
[----:B------:R-:W-:Y:S01]  /*5220*/  UISETP.NE.AND UP0, UPT, UR17, 0x1, UPT ;  /* 0x000000011100788c */ /* 0x000fe2000bf05270 */
[----:B-1----:R-:W-:Y:S01]  /*5230*/  SHF.L.U32 R4, R2, 0x1f, RZ ;  /* 0x0000001f02047819 */ /* 0x002fe200000006ff */
[----:B------:R-:W-:Y:S02]  /*5240*/  UIADD3 UR19, UPT, UPT, UR7, 0x1, URZ ;  /* 0x0000000107137890 */ /* 0x000fe4000fffe0ff */
[----:B------:R-:W-:Y:S02]  /*5250*/  ULEA UR8, UR22, UR6, 0x3 ;  /* 0x0000000616087291 */ /* 0x000fe4000f8e18ff */
[----:B------:R-:W-:Y:S01]  /*5260*/  UISETP.NE.AND UP1, UPT, UR19, 0x7, UPT ;  /* 0x000000071300788c */ /* 0x000fe2000bf25270 */
[----:B------:R-:W-:Y:S03]  /*5270*/  PLOP3.LUT P0, PT, PT, PT, UP0, 0x80, 0x8 ;  /* 0x000000000008781c */ /* 0x000fe60003f0f008 */
[----:B------:R-:W-:Y:S02]  /*5280*/  USEL UR33, URZ, 0x1, UP1 ;  /* 0x00000001ff217887 */ /* 0x000fe40008800000 */
[----:B------:R-:W-:Y:S04]  /*5290*/  USEL UR19, UR19, URZ, UP1 ;  /* 0x000000ff13137287 */ /* 0x000fe80008800000 */
[----:B------:R-:W-:Y:S01]  /*52a0*/  @UP0 ULEA UR32, UR19, UR6, 0x3 ;  /* 0x0000000613200291 */ /* 0x000fe2000f8e18ff */
[----:B------:R-:W-:Y:S04]  /*52b0*/  LOP3.LUT R0, R0, UR33, RZ, 0x3c, !PT ;  /* 0x0000002100007c12 */ /* 0x000fe8000f8e3cff */
[----:B------:R-:W-:Y:S04]  /*52c0*/  @P0 SHF.L.U32 R3, R0, 0x1f, RZ ;  /* 0x0000001f00030819 */ /* 0x000fe800000006ff */
[----:B------:R1:W-:Y:S01]  /*52d0*/  @P0 SYNCS.PHASECHK.TRANS64.TRYWAIT PT, [UR32], R3 ;  /* 0x00000003ff0005a7 */ /* 0x0003e200080e1120 */
[----:B------:R-:W2:Y:S02]  /*52e0*/  SYNCS.PHASECHK.TRANS64.TRYWAIT P0, [UR8+0x100], R4 ;  /* 0x00010004ff0075a7 */ /* 0x000ea40008001108 */
[----:B-12---:R-:W-:Y:S05]  /*52f0*/  @!P0 BRA `(.L_x_98) ;  /* 0x0000008c00048947 */ /* 0x006fea0003800000 */
.L_x_208:
[----:B------:R-:W-:Y:S02]  /*5300*/  ULEA UR34, UR7, UR16, 0x9 ;  /* 0x0000001007227291 */ /* 0x000fe4000f8e48ff */
[----:B------:R-:W-:Y:S02]  /*5310*/  ULEA UR32, UR7, UR15, 0xa ;  /* 0x0000000f07207291 */ /* 0x000fe4000f8e50ff */
[----:B------:R-:W-:Y:S02]  /*5320*/  ULEA UR7, UR22, UR23, 0x7 ;  /* 0x0000001716077291 */ /* 0x000fe4000f8e38ff */
[----:B------:R-:W-:Y:S02]  /*5330*/  UIADD3 UR46, UPT, UPT, UR34, 0x2, URZ ;  /* 0x00000002222e7890 */ /* 0x000fe4000fffe0ff */
        /* <DEDUP_REMOVED lines=9> */
[----:B------:R-:W-:Y:S02]  /*53d0*/  UISETP.NE.AND UP0, UPT, UR22, 0x4, UPT ;  /* 0x000000041600788c */ /* 0x000fe4000bf05270 */
[----:B------:R-:W-:Y:S02]  /*53e0*/  UIADD3 UR17, UPT, UPT, UR17, -0x1, URZ ;  /* 0xffffffff11117890 */ /* 0x000fe4000fffe0ff */
[----:B------:R-:W-:Y:S02]  /*53f0*/  USEL UR48, URZ, 0x1, UP0 ;  /* 0x00000001ff307887 */ /* 0x000fe40008000000 */
[----:B------:R-:W-:Y:S02]  /*5400*/  USEL UR22, UR22, URZ, UP0 ;  /* 0x000000ff16167287 */ /* 0x000fe40008000000 */
[----:B------:R-:W-:Y:S01]  /*5410*/  UISETP.NE.AND UP0, UPT, UR18, UR21, UPT ;  /* 0x000000151200728c */ /* 0x000fe2000bf05270 */
[----:B------:R-:W-:Y:S01]  /*5420*/  UMOV UR35, 0x40004040 ;  /* 0x4000404000237882 */ /* 0x000fe20000000000 */
[----:B------:R-:W-:Y:S01]  /*5430*/  UMOV UR33, 0x40004040 ;  /* 0x4000404000217882 */ /* 0x000fe20000000000 */
[----:B------:R-:W-:Y:S01]  /*5440*/  UMOV UR47, 0x40004040 ;  /* 0x40004040002f7882 */ /* 0x000fe20000000000 */
[----:B------:R-:W-:Y:S01]  /*5450*/  UTCQMMA.2CTA gdesc[UR32], gdesc[UR34], tmem[UR7], tmem[UR30], idesc[UR31], !UPT ;  /* 0x00ff1e22200075ea */ /* 0x000fe2000fa00307 */
[----:B------:R-:W-:Y:S01]  /*5460*/  UMOV UR45, 0x40004040 ;  /* 0x40004040002d7882 */ /* 0x000fe20000000000 */
[----:B------:R-:W-:Y:S01]  /*5470*/  UMOV UR43, 0x40004040 ;  /* 0x40004040002b7882 */ /* 0x000fe20000000000 */
[----:B------:R-:W-:Y:S01]  /*5480*/  UMOV UR41, 0x40004040 ;  /* 0x4000404000297882 */ /* 0x000fe20000000000 */
[----:B------:R-:W-:Y:S01]  /*5490*/  UTCQMMA.2CTA gdesc[UR44], gdesc[UR46], tmem[UR7], tmem[UR28], idesc[UR29], UPT ;  /* 0x00ff1c2e2c0075ea */ /* 0x000fe2000ba00307 */
[----:B------:R-:W-:Y:S01]  /*54a0*/  UMOV UR39, 0x40004040 ;  /* 0x4000404000277882 */ /* 0x000fe20000000000 */
[----:B------:R-:W-:Y:S01]  /*54b0*/  UMOV UR37, 0x40004040 ;  /* 0x4000404000257882 */ /* 0x000fe20000000000 */
[----:B------:R-:W-:Y:S01]  /*54c0*/  UTCQMMA.2CTA gdesc[UR40], gdesc[UR42], tmem[UR7], tmem[UR26], idesc[UR27], UPT ;  /* 0x00ff1a2a280075ea */ /* 0x000fe2000ba00307 */
[----:B------:R2:W-:Y:S01]  /*54d0*/  UTCQMMA.2CTA gdesc[UR36], gdesc[UR38], tmem[UR7], tmem[UR24], idesc[UR25], UPT ;  /* 0x00ff1826240075ea */ /* 0x0005e2000ba00307 */
[----:B------:R3:W-:Y:S01]  /*54e0*/  UTCBAR.2CTA.MULTICAST [UR8], URZ, UR14 ;  /* 0x000000ff080073e9 */ /* 0x0007e2000820080e */
[----:B------:R-:W-:Y:S01]  /*54f0*/  LOP3.LUT R2, R2, UR48, RZ, 0x3c, !PT ;  /* 0x0000003002027c12 */ /* 0x000fe2000f8e3cff */
[----:B------:R3:W-:Y:S01]  /*5500*/  UTCBAR.2CTA.MULTICAST [UR9], URZ, UR13 ;  /* 0x000000ff090073e9 */ /* 0x0007e2000820080d */
[----:B--2---:R-:W-:Y:S01]  /*5510*/  UMOV UR7, UR19 ;  /* 0x0000001300077c82 */ /* 0x004fe20008000000 */
[----:B------:R-:W-:Y:S05]  /*5520*/  BRA.U UP0, `(.L_x_99) ;  /* 0xfffffffd002c7547 */ /* 0x000fea000b83ffff */
.L_x_96:
[----:B------:R-:W-:-:S04]  /*5530*/  UISETP.NE.AND UP0, UPT, UR12, 0x5, UPT ;  /* 0x000000050c00788c */ /* 0x000fc8000bf05270 */
[----:B------:R-:W-:Y:S02]  /*5540*/  USEL UR7, URZ, 0x1, UP0 ;  /* 0x00000001ff077887 */ /* 0x000fe40008000000 */
[----:B------:R-:W-:Y:S02]  /*5550*/  USEL UR12, UR12, URZ, UP0 ;  /* 0x000000ff0c0c7287 */ /* 0x000fe40008000000 */
[----:B------:R-:W-:Y:S01]  /*5560*/  ULOP3.LUT UR20, UR20, UR7, URZ, 0x3c, !UPT ;  /* 0x0000000714147292 */ /* 0x000fe2000f8e3cff */
[----:B------:R-:W-:Y:S11]  /*5570*/  @P1 BRA `(.L_x_100) ;  /* 0xfffffff800a41947 */ /* 0x000ff6000383ffff */
[----:B------:R-:W2:Y:S01]  /*5580*/  S2UR UR4, SR_CgaCtaId ;  /* 0x00000000000479c3 */ /* 0x000ea20000008800 */
[----:B------:R-:W-:Y:S01]  /*5590*/  ELECT P0, URZ, PT ;  /* 0x0000000000ff782f */ /* 0x000fe20003800000 */
[----:B------:R-:W-:Y:S01]  /*55a0*/  HFMA2 R0, -RZ, RZ, 0, 5.9604644775390625e-08 ;  /* 0x00000001ff007431 */ /* 0x000fe200000001ff */
[----:B------:R-:W-:-:S05]  /*55b0*/  UMOV UR5, 0x40 ;  /* 0x0000004000057882 */ /* 0x000fca0000000000 */
[----:B------:R-:W-:Y:S01]  /*55c0*/  UVIRTCOUNT.DEALLOC.SMPOOL 0x80 ;  /* 0x000000800000784c */ /* 0x000fe20000000000 */
[----:B------:R-:W-:Y:S02]  /*55d0*/  UISETP.NE.AND UP1, UPT, UR11, URZ, UPT ;  /* 0x000000ff0b00728c */ /* 0x000fe4000bf25270 */
[----:B--2---:R-:W-:-:S09]  /*55e0*/  ULEA UR4, UR4, UR5, 0x18 ;  /* 0x0000000504047291 */ /* 0x004fd2000f8ec0ff */
[----:B------:R2:W-:Y:S01]  /*55f0*/  @P0 STS.U8 [UR4+0x1c], R0 ;  /* 0x00001c00ff000988 */ /* 0x0005e20008000004 */
[----:B------:R-:W-:Y:S05]  /*5600*/  BRA.U UP1, `(.L_x_101) ;  /* 0x0000000101a07547 */ /* 0x000fea000b800000 */
[----:B------:R-:W-:Y:S01]  /*5610*/  UIADD3 UR5, UPT, UPT, UR6, 0x100, URZ ;  /* 0x0000010006057890 */ /* 0x000fe2000fffe0ff */
[----:B-1----:R-:W-:-:S03]  /*5620*/  SHF.L.U32 R3, R2, 0x1f, RZ ;  /* 0x0000001f02037819 */ /* 0x002fc600000006ff */
[----:B------:R-:W-:-:S09]  /*5630*/  ULEA UR7, UR22, UR5, 0x3 ;  /* 0x0000000516077291 */ /* 0x000fd2000f8e18ff */
[----:B------:R-:W1:Y:S02]  /*5640*/  SYNCS.PHASECHK.TRANS64.TRYWAIT P0, [UR7], R3 ;  /* 0x00000003ff0075a7 */ /* 0x000e640008001107 */
[----:B-1----:R-:W-:Y:S05]  /*5650*/  @!P0 BRA `(.L_x_102) ;  /* 0x0000008800448947 */ /* 0x002fea0003800000 */
.L_x_210:
[----:B---3--:R-:W-:-:S04]  /*5660*/  UIADD3 UR8, UPT, UPT, UR22, 0x1, URZ ;  /* 0x0000000116087890 */ /* 0x008fc8000fffe0ff */
[----:B------:R-:W-:-:S04]  /*5670*/  UISETP.NE.AND UP0, UPT, UR8, 0x4, UPT ;  /* 0x000000040800788c */ /* 0x000fc8000bf05270 */
[----:B------:R-:W-:Y:S02]  /*5680*/  USEL UR9, URZ, 0x1, UP0 ;  /* 0x00000001ff097887 */ /* 0x000fe40008000000 */
[----:B------:R-:W-:-:S04]  /*5690*/  USEL UR8, UR8, URZ, UP0 ;  /* 0x000000ff08087287 */ /* 0x000fc80008000000 */
[----:B------:R-:W-:Y:S01]  /*56a0*/  ULEA UR7, UR8, UR5, 0x3 ;  /* 0x0000000508077291 */ /* 0x000fe2000f8e18ff */
[----:B------:R-:W-:-:S04]  /*56b0*/  LOP3.LUT R2, R2, UR9, RZ, 0x3c, !PT ;  /* 0x0000000902027c12 */ /* 0x000fc8000f8e3cff */
[----:B-1----:R-:W-:-:S04]  /*56c0*/  SHF.L.U32 R3, R2, 0x1f, RZ ;  /* 0x0000001f02037819 */ /* 0x002fc800000006ff */
[----:B------:R-:W1:Y:S02]  /*56d0*/  SYNCS.PHASECHK.TRANS64.TRYWAIT P0, [UR7], R3 ;  /* 0x00000003ff0075a7 */ /* 0x000e640008001107 */
[----:B-1----:R-:W-:Y:S05]  /*56e0*/  @!P0 BRA `(.L_x_103) ;  /* 0x0000008800388947 */ /* 0x002fea0003800000 */
.L_x_212:
[----:B------:R-:W-:-:S04]  /*56f0*/  UIADD3 UR8, UPT, UPT, UR8, 0x1, URZ ;  /* 0x0000000108087890 */ /* 0x000fc8000fffe0ff */
        /* <DEDUP_REMOVED lines=8> */
.L_x_214:
[----:B------:R-:W-:-:S04]  /*5780*/  UIADD3 UR8, UPT, UPT, UR8, 0x1, URZ ;  /* 0x0000000108087890 */ /* 0x000fc8000fffe0ff */
[----:B------:R-:W-:-:S04]  /*5790*/  UISETP.NE.AND UP0, UPT, UR8, 0x4, UPT ;  /* 0x000000040800788c */ /* 0x000fc8000bf05270 */
[----:B------:R-:W-:Y:S02]  /*57a0*/  USEL UR7, URZ, 0x1, UP0 ;  /* 0x00000001ff077887 */ /* 0x000fe40008000000 */
[----:B------:R-:W-:-:S04]  /*57b0*/  USEL UR8, UR8, URZ, UP0 ;  /* 0x000000ff08087287 */ /* 0x000fc80008000000 */
[----:B------:R-:W-:Y:S01]  /*57c0*/  ULEA UR8, UR8, UR5, 0x3 ;  /* 0x0000000508087291 */ /* 0x000fe2000f8e18ff */
[----:B-1----:R-:W-:-:S04]  /*57d0*/  LOP3.LUT R3, R2, UR7, RZ, 0x3c, !PT ;  /* 0x0000000702037c12 */ /* 0x002fc8000f8e3cff */
[----:B------:R-:W-:Y:S01]  /*57e0*/  SHF.L.U32 R3, R3, 0x1f, RZ ;  /* 0x0000001f03037819 */ /* 0x000fe200000006ff */
[----:B--2---:R-:W-:-:S04]  /*57f0*/  IMAD.U32 R0, RZ, RZ, UR8 ;  /* 0x00000008ff007e24 */ /* 0x004fc8000f8e00ff */
[----:B------:R1:W2:Y:S03]  /*5800*/  SYNCS.PHASECHK.TRANS64.TRYWAIT P0, [R0+URZ], R3 ;  /* 0x00000003000075a7 */ /* 0x0002a600080011ff */
[----:B--2---:R-:W-:Y:S05]  /*5810*/  @!P0 NANOSLEEP.SYNCS 0x989680 ;  /* 0x009896800000895d */ /* 0x004fea0003900000 */
[----:B------:R-:W2:Y:S02]  /*5820*/  @!P0 SYNCS.PHASECHK.TRANS64 P0, [R0+URZ], R3 ;  /* 0x00000003000085a7 */ /* 0x000ea400080010ff */
[----:B--2---:R-:W-:Y:S05]  /*5830*/  @P0 BRA `(.L_x_105) ;  /* 0x0000000000200947 */ /* 0x004fea0003800000 */
.L_x_106:
[----:B--2---:R2:W3:Y:S02]  /*5840*/  SYNCS.PHASECHK.TRANS64.TRYWAIT P0, [R0+URZ], R3 ;  /* 0x00000003000075a7 */ /* 0x0044e400080011ff */
[----:B---3--:R-:W-:Y:S05]  /*5850*/  @!P0 NANOSLEEP.SYNCS 0x989680 ;  /* 0x009896800000895d */ /* 0x008fea0003900000 */
[----:B------:R-:W3:Y:S02]  /*5860*/  @!P0 SYNCS.PHASECHK.TRANS64 P0, [R0+URZ], R3 ;  /* 0x00000003000085a7 */ /* 0x000ee400080010ff */
[----:B---3--:R-:W-:Y:S05]  /*5870*/  @!P0 BRA `(.L_x_106) ;  /* 0xfffffffc00f08947 */ /* 0x008fea000383ffff */
[----:B------:R-:W-:Y:S05]  /*5880*/  BRA `(.L_x_105) ;  /* 0x00000000000c7947 */ /* 0x000fea0003800000 */
.L_x_101:
[----:B------:R-:W-:-:S04]  /*5890*/  UIADD3 UR5, UPT, UPT, UR6, 0x1f0, URZ ;  /* 0x000001f006057890 */ /* 0x000fc8000fffe0ff */
[----:B------:R-:W-:-:S09]  /*58a0*/  UPRMT UR5, UR10, 0x654, UR5 ;  /* 0x000006540a057896 */ /* 0x000fd20008000005 */
[----:B------:R-:W-:Y:S03]  /*58b0*/  SYNCS.ARRIVE.TRANS64.RED.A1T0 RZ, [UR5], RZ ;  /* 0x000000ffffff79a7 */ /* 0x000fe60008100405 */
.L_x_105:
[----:B-12---:R-:W-:Y:S01]  /*58c0*/  SHF.L.U32 R3, RZ, 0x1f, RZ ;  /* 0x0000001fff037819 */ /* 0x006fe200000006ff */
[----:B------:R-:W-:Y:S01]  /*58d0*/  UIADD3 UR5, UPT, UPT, UR6, 0x1f0, URZ ;  /* 0x000001f006057890 */ /* 0x000fe2000fffe0ff */
[----:B------:R-:W-:Y:S02]  /*58e0*/  PLOP3.LUT P0, PT, PT, PT, UP1, 0x80, 0x8 ;  /* 0x000000000008781c */ /* 0x000fe40003f0f018 */
[----:B------:R-:W1:Y:S02]  /*58f0*/  SYNCS.PHASECHK.TRANS64.TRYWAIT P1, [UR6+0x1f0], R3 ;  /* 0x0001f003ff0075a7 */ /* 0x000e640008021106 */
[----:B-1----:R-:W-:Y:S09]  /*5900*/  @!P1 BRA `(.L_x_107) ;  /* 0x0000008400e09947 */ /* 0x002ff20003800000 */
.L_x_216:
[----:B------:R-:W-:Y:S02]  /*5910*/  @!UP1 UPRMT UR5, UR10, 0x654, UR5 ;  /* 0x000006540a059896 */ /* 0x000fe40008000005 */
[----:B------:R-:W-:Y:S01]  /*5920*/  ULOP3.LUT UR6, UR23, 0xffff, URZ, 0xc0, !UPT ;  /* 0x0000ffff17067892 */ /* 0x000fe2000f8ec0ff */
[----:B---3--:R-:W-:-:S03]  /*5930*/  UMOV UR8, 0xffff ;  /* 0x0000ffff00087882 */ /* 0x008fc60000000000 */
[----:B------:R-:W-:-:S03]  /*5940*/  USHF.R.U32.HI UR6, URZ, 0x5, UR6 ;  /* 0x00000005ff067899 */ /* 0x000fc60008011606 */
[----:B------:R-:W-:Y:S01]  /*5950*/  @!P0 SYNCS.ARRIVE.TRANS64.RED.A1T0 RZ, [UR5], RZ ;  /* 0x000000ffffff89a7 */ /* 0x000fe20008100405 */
[----:B------:R-:W-:Y:S01]  /*5960*/  NOP ;  /* 0x0000000000007918 */ /* 0x000fe20000000000 */
[----:B-1----:R-:W1:Y:S01]  /*5970*/  LDS R0, [UR4+0x14] ;  /* 0x00001404ff007984 */ /* 0x002e620008000800 */
[----:B------:R-:W-:Y:S01]  /*5980*/  USHF.L.U32 UR8, UR8, UR6, URZ ;  /* 0x0000000608087299 */ /* 0x000fe200080006ff */
[----:B------:R-:W-:Y:S02]  /*5990*/  UMOV UR5, 0x1 ;  /* 0x0000000100057882 */ /* 0x000fe40000000000 */
[----:B------:R-:W-:-:S03]  /*59a0*/  USHF.L.U32 UR5, UR5, UR6, URZ ;  /* 0x0000000605057299 */ /* 0x000fc600080006ff */
[----:B-1----:R-:W-:-:S04]  /*59b0*/  LOP3.LUT R0, R0, UR8, RZ, 0xc0, !PT ;  /* 0x0000000800007c12 */ /* 0x002fc8000f8ec0ff */
[----:B------:R-:W-:-:S13]  /*59c0*/  ISETP.NE.AND P0, PT, R0, UR8, PT ;  /* 0x0000000800007c0c */ /* 0x000fda000bf05270 */
[----:B------:R-:W-:Y:S05]  /*59d0*/  @P0 BRA `(.L_x_108) ;  /* 0x0000000000580947 */ /* 0x000fea0003800000 */
[----:B------:R-:W1:Y:S02]  /*59e0*/  LDS R0, [UR4+0x18] ;  /* 0x00001804ff007984 */ /* 0x000e640008000800 */
[----:B-1----:R-:W-:-:S04]  /*59f0*/  LOP3.LUT R0, R0, UR5, RZ, 0xc0, !PT ;  /* 0x0000000500007c12 */ /* 0x002fc8000f8ec0ff */
[----:B------:R-:W-:-:S13]  /*5a00*/  ISETP.NE.AND P0, PT, R0, UR5, PT ;  /* 0x0000000500007c0c */ /* 0x000fda000bf05270 */
[----:B------:R-:W-:Y:S05]  /*5a10*/  @P0 BRA `(.L_x_109) ;  /* 0x00000000003c0947 */ /* 0x000fea0003800000 */
[----:B------:R-:W1:Y:S01]  /*5a20*/  S2R R2, SR_LANEID ;  /* 0x0000000000027919 */ /* 0x000e620000000000 */
[----:B------:R-:W-:Y:S01]  /*5a30*/  ULOP3.LUT UR8, URZ, UR8, URZ, 0x33, !UPT ;  /* 0x00000008ff087292 */ /* 0x000fe2000f8e33ff */
[----:B------:R-:W-:Y:S01]  /*5a40*/  LOP3.LUT R4, RZ, UR5, RZ, 0x33, !PT ;  /* 0x00000005ff047c12 */ /* 0x000fe2000f8e33ff */
[----:B------:R-:W-:Y:S02]  /*5a50*/  VOTEU.ANY UR7, UPT, PT ;  /* 0x0000000000077886 */ /* 0x000fe400038e0100 */
[----:B------:R-:W-:Y:S01]  /*5a60*/  UFLO.U32 UR7, UR7 ;  /* 0x00000007000772bd */ /* 0x000fe200080e0000 */
[----:B------:R-:W2:Y:S01]  /*5a70*/  REDUX UR5, R4 ;  /* 0x00000000040573c4 */ /* 0x000ea20000000000 */
[----:B------:R-:W-:-:S06]  /*5a80*/  IMAD.U32 R0, RZ, RZ, UR8 ;  /* 0x00000008ff007e24 */ /* 0x000fcc000f8e00ff */
[----:B------:R3:W-:Y:S01]  /*5a90*/  UTCATOMSWS.AND URZ, UR8 ;  /* 0x0000000800ff79e3 */ /* 0x0007e20008000000 */
[----:B------:R-:W4:Y:S01]  /*5aa0*/  REDUX UR6, R0 ;  /* 0x00000000000673c4 */ /* 0x000f220000000000 */
[----:B-1----:R-:W-:Y:S01]  /*5ab0*/  ISETP.EQ.U32.AND P0, PT, R2, UR7, PT ;  /* 0x0000000702007c0c */ /* 0x002fe2000bf02070 */
[----:B--2---:R-:W-:Y:S01]  /*5ac0*/  IMAD.U32 R2, RZ, RZ, UR5 ;  /* 0x00000005ff027e24 */ /* 0x004fe2000f8e00ff */
[----:B----4-:R-:W-:-:S11]  /*5ad0*/  MOV R3, UR6 ;  /* 0x0000000600037c02 */ /* 0x010fd60008000f00 */
[----:B------:R3:W-:Y:S04]  /*5ae0*/  @P0 ATOMS.AND RZ, [UR4+0x14], R3 ;  /* 0x00001403ffff098c */ /* 0x0007e8000a800004 */
[----:B------:R3:W-:Y:S01]  /*5af0*/  @P0 ATOMS.AND RZ, [UR4+0x18], R2 ;  /* 0x00001802ffff098c */ /* 0x0007e2000a800004 */
[----:B------:R-:W-:Y:S05]  /*5b00*/  BRA `(.L_x_110) ;  /* 0x0000000000147947 */ /* 0x000fea0003800000 */
.L_x_109:
[----:B------:R-:W-:Y:S02]  /*5b10*/  MOV R2, 0x5b30 ;  /* 0x00005b3000027802 */ /* 0x000fe40000000f00 */
[----:B------:R-:W-:Y:S05]  /*5b20*/  CALL.REL.NOINC `($__internal_0_$__cuda_sm10x_tcgen05_guardrail_trap_col_being_dealloced_not_returned_by_alloc) ;  /* 0x0000008800707944 */ /* 0x000fea0003c00000 */
[----:B------:R-:W-:Y:S05]  /*5b30*/  BRA `(.L_x_110) ;  /* 0x0000000000087947 */ /* 0x000fea0003800000 */
.L_x_108:
[----:B------:R-:W-:Y:S02]  /*5b40*/  MOV R2, 0x5b60 ;  /* 0x00005b6000027802 */ /* 0x000fe40000000f00 */
[----:B------:R-:W-:Y:S05]  /*5b50*/  CALL.REL.NOINC `($__internal_2_$__cuda_sm10x_tcgen05_guardrail_trap_unallocated_columns_being_dealloced) ;  /* 0x00000088007c7944 */ /* 0x000fea0003c00000 */
.L_x_110:
[----:B------:R-:W-:Y:S01]  /*5b60*/  NOP ;  /* 0x0000000000007918 */ /* 0x000fe20000000000 */
[----:B---3--:R-:W-:Y:S05]  /*5b70*/  EXIT ;  /* 0x000000000000794d */ /* 0x008fea0003800000 */
.L_x_83:
[----:B------:R-:W-:-:S09]  /*5b80*/  UISETP.NE.OR UP0, UPT, UR15, 0x3, !UP4 ;  /* 0x000000030f00788c */ /* 0x000fd2000e705670 */
[----:B------:R-:W-:Y:S05]  /*5b90*/  BRA.U UP0, `(.L_x_111) ;  /* 0x0000000d00747547 */ /* 0x000fea000b800000 */
[----:B------:R-:W-:-:S08]  /*5ba0*/  NOP ;  /* 0x0000000000007918 */ /* 0x000fd00000000000 */
[----:B------:R-:W1:-:S00]  /*5bb0*/  USETMAXREG.DEALLOC.CTAPOOL 0x30 ;  /* 0x00000030000079c8 */ /* 0x000e4000080e0500 */
[----:B------:R-:W2:Y:S01]  /*5bc0*/  LDCU.64 UR4, c[0x0][0x888] ;  /* 0x00011100ff0477ac */ /* 0x000ea20008000a00 */
[----:B-1----:R-:W-:Y:S01]  /*5bd0*/  HFMA2 R9, -RZ, RZ, 0, 5.9604644775390625e-08 ;  /* 0x00000001ff097431 */ /* 0x002fe200000001ff */
[----:B------:R-:W-:Y:S01]  /*5be0*/  MOV R3, 0x2000 ;  /* 0x0000200000037802 */ /* 0x000fe20000000f00 */
[----:B------:R-:W-:Y:S01]  /*5bf0*/  HFMA2 R8, -RZ, RZ, 0, 0 ;  /* 0x00000000ff087431 */ /* 0x000fe200000001ff */
[----:B------:R-:W-:Y:S01]  /*5c00*/  UMOV UR30, 0x400 ;  /* 0x00000400001e7882 */ /* 0x000fe20000000000 */
[----:B------:R-:W1:Y:S01]  /*5c10*/  LDCU UR32, c[0x0][0x370] ;  /* 0x00006e00ff2077ac */ /* 0x000e620008000800 */
[----:B------:R-:W-:Y:S01]  /*5c20*/  ULEA UR30, UR14, UR30, 0x18 ;  /* 0x0000001e0e1e7291 */ /* 0x000fe2000f8ec0ff */
[----:B------:R-:W1:Y:S01]  /*5c30*/  LDCU.128 UR24, c[0x0][0xb10] ;  /* 0x00016200ff1877ac */ /* 0x000e620008000c00 */
[----:B------:R-:W3:Y:S07]  /*5c40*/  LDCU.64 UR22, c[0x0][0x890] ;  /* 0x00011200ff1677ac */ /* 0x000eee0008000a00 */
[----:B------:R-:W-:Y:S01]  /*5c50*/  SYNCS.ARRIVE.TRANS64.A1T0 RZ, [UR30+0x200], RZ ;  /* 0x000200ffffff79a7 */ /* 0x000fe2000810001e */
[----:B------:R-:W4:Y:S01]  /*5c60*/  LDCU UR31, c[0x0][0x374] ;  /* 0x00006e80ff1f77ac */ /* 0x000f220008000800 */
[----:B--2---:R-:W-:Y:S01]  /*5c70*/  UISETP.NE.U32.AND UP0, UPT, UR4, URZ, UPT ;  /* 0x000000ff0400728c */ /* 0x004fe2000bf05070 */
[----:B------:R-:W2:Y:S01]  /*5c80*/  LDCU UR13, c[0x0][0xb0c] ;  /* 0x00016180ff0d77ac */ /* 0x000ea20008000800 */
[----:B------:R-:W5:Y:S01]  /*5c90*/  LDCU UR29, c[0x0][0xb20] ;  /* 0x00016400ff1d77ac */ /* 0x000f620008000800 */
[----:B------:R-:W5:Y:S01]  /*5ca0*/  LDCU UR4, c[0x0][0xb30] ;  /* 0x00016600ff0477ac */ /* 0x000f620008000800 */
[----:B-1----:R-:W-:-:S02]  /*5cb0*/  UIMAD.WIDE.U32 UR10, UR32, UR24, URZ ;  /* 0x00000018200a72a5 */ /* 0x002fc4000f8e00ff */
[----:B---3--:R-:W-:Y:S02]  /*5cc0*/  UISETP.NE.U32.AND UP6, UPT, UR22, URZ, UPT ;  /* 0x000000ff1600728c */ /* 0x008fe4000bfc5070 */
[----:B----4-:R-:W-:Y:S02]  /*5cd0*/  UIMAD.WIDE.U32 UR8, UR31, UR27, URZ ;  /* 0x0000001b1f0872a5 */ /* 0x010fe4000f8e00ff */
[----:B------:R-:W-:Y:S02]  /*5ce0*/  UIADD3 UR33, UPT, UPT, UR30, 0x128, URZ ;  /* 0x000001281e217890 */ /* 0x000fe4000fffe0ff */
[----:B------:R-:W-:Y:S02]  /*5cf0*/  UIADD3 UR17, UPT, UPT, UR30, 0x120, URZ ;  /* 0x000001201e117890 */ /* 0x000fe4000fffe0ff */
[----:B------:R-:W-:Y:S02]  /*5d00*/  UISETP.NE.AND.EX UP5, UPT, UR5, URZ, UPT, UP0 ;  /* 0x000000ff0500728c */ /* 0x000fe4000bfa5300 */
[----:B------:R-:W-:Y:S01]  /*5d10*/  UISETP.NE.AND UP0, UPT, UR37, 0x1, UPT ;  /* 0x000000012500788c */ /* 0x000fe2000bf05270 */
[----:B------:R-:W-:Y:S01]  /*5d20*/  UMOV UR5, UR11 ;  /* 0x0000000b00057c82 */ /* 0x000fe20008000000 */
[----:B--2---:R-:W-:Y:S01]  /*5d30*/  UISETP.NE.AND UP0, UPT, UR13, 0x1, UPT ;  /* 0x000000010d00788c */ /* 0x004fe2000bf05270 */
[----:B------:R-:W1:Y:S01]  /*5d40*/  LDCU.64 UR50, c[0x0][0x348] ;  /* 0x00006900ff3277ac */ /* 0x000e620008000a00 */
[----:B------:R-:W-:Y:S01]  /*5d50*/  UMOV UR40, URZ ;  /* 0x000000ff00287c82 */ /* 0x000fe20008000000 */
[----:B------:R-:W-:-:S02]  /*5d60*/  UPLOP3.LUT UP1, UPT, UPT, UPT, UPT, 0x40, 0x4 ;  /* 0x000000000004789c */ /* 0x000fc40003f2e870 */
[----:B------:R-:W-:Y:S01]  /*5d70*/  UISETP.GE.AND UP3, UPT, UR37, 0x1, UPT ;  /* 0x000000012500788c */ /* 0x000fe2000bf66270 */
[----:B------:R-:W2:Y:S01]  /*5d80*/  LDCU.64 UR6, c[0x0][0xb28] ;  /* 0x00016500ff0677ac */ /* 0x000ea20008000a00 */
[----:B------:R-:W-:Y:S02]  /*5d90*/  UISETP.NE.AND.EX UP6, UPT, UR23, URZ, UPT, UP6 ;  /* 0x000000ff1700728c */ /* 0x000fe4000bfc5360 */
[----:B------:R-:W-:Y:S02]  /*5da0*/  USHF.R.U32.HI UR38, URZ, UR25, UR5 ;  /* 0x00000019ff267299 */ /* 0x000fe40008011605 */
[----:B------:R-:W-:Y:S02]  /*5db0*/  UPRMT UR33, UR14, 0x654, UR33 ;  /* 0x000006540e217896 */ /* 0x000fe40008000021 */
[----:B------:R-:W-:Y:S02]  /*5dc0*/  UPRMT UR34, UR14, 0x654, UR17 ;  /* 0x000006540e227896 */ /* 0x000fe40008000011 */
[----:B-----5:R-:W-:-:S02]  /*5dd0*/  USHF.R.U32.HI UR35, URZ, UR29, UR9 ;  /* 0x0000001dff237299 */ /* 0x020fc40008011609 */
[----:B------:R-:W-:Y:S02]  /*5de0*/  UISETP.NE.AND UP0, UPT, UR26, 0x1, UPT ;  /* 0x000000011a00788c */ /* 0x000fe4000bf05270 */
[----:B-1----:R-:W-:-:S11]  /*5df0*/  UISETP.NE.AND UP4, UPT, UR4, 0x1, UPT ;  /* 0x000000010400788c */ /* 0x002fd6000bf85270 */
.L_x_120:
[----:B------:R-:W-:Y:S01]  /*5e00*/  ULEA UR5, UR40, UR30, 0x3 ;  /* 0x0000001e28057291 */ /* 0x000fe2000f8e18ff */
[----:B-1-3--:R-:W-:Y:S08]  /*5e10*/  SHF.L.U32 R5, R8, 0x1f, RZ ;  /* 0x0000001f08057819 */ /* 0x00aff000000006ff */
[----:B------:R-:W1:Y:S02]  /*5e20*/  SYNCS.PHASECHK.TRANS64.TRYWAIT P0, [UR5+0x150], R5 ;  /* 0x00015005ff0075a7 */ /* 0x000e640008001105 */
[----:B-1--4-:R-:W-:Y:S05]  /*5e30*/  @!P0 BRA `(.L_x_112) ;  /* 0x0000008000ac8947 */ /* 0x012fea0003800000 */
.L_x_217:
[----:B------:R-:W-:Y:S02]  /*5e40*/  ULEA UR4, UR40, UR30, 0x4 ;  /* 0x0000001e28047291 */ /* 0x000fe4000f8e20ff */
[----:B------:R-:W-:Y:S02]  /*5e50*/  UIADD3 UR5, UPT, UPT, UR5, 0x178, URZ ;  /* 0x0000017805057890 */ /* 0x000fe4000fffe0ff */
[----:B------:R-:W-:Y:S02]  /*5e60*/  UISETP.GE.AND UP0, UPT, UR37, 0x1, UPT ;  /* 0x000000012500788c */ /* 0x000fe4000bf06270 */
[----:B------:R-:W-:Y:S03]  /*5e70*/  UPRMT UR5, URZ, 0x654, UR5 ;  /* 0x00000654ff057896 */ /* 0x000fe60008000005 */
[----:B-1----:R-:W1:Y:S01]  /*5e80*/  LDS.128 R4, [UR4+0x210] ;  /* 0x00021004ff047984 */ /* 0x002e620008000c00 */
[----:B------:R-:W-:Y:S01]  /*5e90*/  @!PT LDS RZ, [RZ] ;  /* 0x00000000fffff984 */ /* 0x000fe20000000800 */
[----:B------:R-:W-:Y:S01]  /*5ea0*/  @!PT LDS RZ, [RZ] ;  /* 0x00000000fffff984 */ /* 0x000fe20000000800 */
[----:B------:R-:W-:Y:S01]  /*5eb0*/  @!PT LDS RZ, [RZ] ;  /* 0x00000000fffff984 */ /* 0x000fe20000000800 */
[----:B------:R-:W-:Y:S01]  /*5ec0*/  @!PT LDS RZ, [RZ] ;  /* 0x00000000fffff984 */ /* 0x000fe20000000800 */
[----:B------:R3:W-:Y:S07]  /*5ed0*/  MEMBAR.ALL.CTA ;  /* 0x0000000000007992 */ /* 0x0007ee0000008000 */
[----:B---3--:R-:W3:Y:S02]  /*5ee0*/  FENCE.VIEW.ASYNC.S ;  /* 0x00000000000073c6 */ /* 0x008ee40000000000 */
[----:B---3--:R-:W-:Y:S01]  /*5ef0*/  SYNCS.ARRIVE.TRANS64.RED.A1T0 RZ, [UR5], RZ ;  /* 0x000000ffffff79a7 */ /* 0x008fe20008100405 */
[----:B-1----:R-:W-:Y:S11]  /*5f00*/  LOP3.LUT P0, RZ, R6, 0x1, RZ, 0xc0, !PT ;  /* 0x0000000106ff7812 */ /* 0x002ff6000780c0ff */
[----:B------:R-:W-:Y:S02]  /*5f10*/  @!UPT UIADD3 URZ, UPT, UPT, URZ, URZ, URZ ;  /* 0x000000fffffff290 */ /* 0x000fe4000fffe0ff */
[----:B------:R-:W-:Y:S01]  /*5f20*/  VOTEU.ANY UP3, P0 ;  /* 0x0000000000ff7886 */ /* 0x000fe20000060100 */
[----:B------:R-:W-:Y:S11]  /*5f30*/  PLOP3.LUT P0, PT, PT, PT, UP3, 0x80, 0x8 ;  /* 0x000000000008781c */ /* 0x000ff60003f0f038 */
[----:B------:R-:W-:Y:S02]  /*5f40*/  @!UPT UIADD3 URZ, UPT, UPT, URZ, URZ, URZ ;  /* 0x000000fffffff290 */ /* 0x000fe4000fffe0ff */
[----:B------:R-:W-:Y:S02]  /*5f50*/  @P0 MOV R2, R4 ;  /* 0x0000000400020202 */ /* 0x000fe40000000f00 */
[----:B------:R-:W-:Y:S02]  /*5f60*/  @P0 SHF.R.U32.HI R0, RZ, 0x10, R5 ;  /* 0x00000010ff000819 */ /* 0x000fe40000011605 */
[----:B------:R-:W-:Y:S02]  /*5f70*/  @P0 LOP3.LUT R4, R5, 0xffff, RZ, 0xc0, !PT ;  /* 0x0000ffff05040812 */ /* 0x000fe400078ec0ff */
[----:B------:R-:W-:Y:S02]  /*5f80*/  @P0 R2UR UR9, R2 ;  /* 0x00000000020902ca */ /* 0x000fe400000e0000 */
[----:B------:R-:W-:Y:S02]  /*5f90*/  @P0 R2UR UR4, R0 ;  /* 0x00000000000402ca */ /* 0x000fe400000e0000 */
[----:B------:R-:W-:Y:S09]  /*5fa0*/  @P0 R2UR UR8, R4 ;  /* 0x00000000040802ca */ /* 0x000ff200000e0000 */
[----:B------:R-:W-:Y:S02]  /*5fb0*/  @UP3 UMOV UR15, UR9 ;  /* 0x00000009000f3c82 */ /* 0x000fe40008000000 */
[----:B------:R-:W-:Y:S02]  /*5fc0*/  @UP3 UMOV UR39, UR4 ;  /* 0x0000000400273c82 */ /* 0x000fe40008000000 */
[----:B------:R-:W-:Y:S01]  /*5fd0*/  @UP3 UMOV UR14, UR8 ;  /* 0x00000008000e3c82 */ /* 0x000fe20008000000 */
[----:B------:R-:W-:Y:S05]  /*5fe0*/  BRA.U !UP0, `(.L_x_113) ;  /* 0x0000000108b47547 */ /* 0x000fea000b800000 */
[----:B------:R-:W-:Y:S02]  /*5ff0*/  UP2UR UR41, UPR, URZ, 0x4 ;  /* 0x00000004ff297883 */ /* 0x000fe40008000000 */
[----:B------:R-:W-:Y:S02]  /*6000*/  UISETP.NE.AND UP2, UPT, UR26, 0x1, UPT ;  /* 0x000000011a00788c */ /* 0x000fe4000bf45270 */
[----:B------:R-:W-:Y:S02]  /*6010*/  UP2UR UR20, UPR, URZ, 0x2 ;  /* 0x00000002ff147883 */ /* 0x000fe40008000000 */
[----:B------:R-:W-:Y:S02]  /*6020*/  USEL UR4, UR31, UR35, !UP2 ;  /* 0x000000231f047287 */ /* 0x000fe4000d000000 */
[----:B------:R-:W-:Y:S02]  /*6030*/  UIMAD.WIDE.U32 UR58, UR14, UR27, URZ ;  /* 0x0000001b0e3a72a5 */ /* 0x000fe4000f8e00ff */
[----:B------:R-:W-:Y:S02]  /*6040*/  UISETP.NE.AND UP1, UPT, UR37, 0x1, UPT ;  /* 0x000000012500788c */ /* 0x000fe4000bf25270 */
[----:B--2---:R-:W-:Y:S02]  /*6050*/  UIMAD.WIDE.U32 UR54, UR4, UR6, URZ ;  /* 0x00000006043672a5 */ /* 0x004fe4000f8e00ff */
[----:B------:R-:W-:Y:S02]  /*6060*/  UISETP.NE.AND UP0, UPT, UR13, 0x1, UPT ;  /* 0x000000010d00788c */ /* 0x000fe4000bf05270 */
[----:B------:R-:W-:Y:S02]  /*6070*/  UIMAD.WIDE.U32 UR56, UR15, UR24, URZ ;  /* 0x000000180f3872a5 */ /* 0x000fe4000f8e00ff */
[----:B------:R-:W-:Y:S01]  /*6080*/  USEL UR9, UR32, UR38, !UP0 ;  /* 0x0000002620097287 */ /* 0x000fe2000c000000 */
[----:B------:R-:W-:Y:S01]  /*6090*/  UMOV UR21, UR59 ;  /* 0x0000003b00157c82 */ /* 0x000fe20008000000 */
[----:B------:R-:W-:Y:S01]  /*60a0*/  UMOV UR47, UR55 ;  /* 0x00000037002f7c82 */ /* 0x000fe20008000000 */
[----:B------:R-:W-:Y:S02]  /*60b0*/  USHF.R.U32.HI UR44, URZ, UR29, UR21 ;  /* 0x0000001dff2c7299 */ /* 0x000fe40008011615 */
[----:B------:R-:W-:Y:S02]  /*60c0*/  UIMAD.WIDE.U32 UR52, UR9, UR6, URZ ;  /* 0x00000006093472a5 */ /* 0x000fe4000f8e00ff */
[----:B------:R-:W-:Y:S02]  /*60d0*/  @UP1 USHF.R.U32.HI UR4, URZ, UR7, UR47 ;  /* 0x00000007ff041299 */ /* 0x000fe4000801162f */
[----:B------:R-:W-:Y:S02]  /*60e0*/  @UP1 USHF.R.U32.HI UR9, URZ, UR7, UR53 ;  /* 0x00000007ff091299 */ /* 0x000fe40008011635 */
[----:B------:R-:W-:Y:S02]  /*60f0*/  USEL UR8, UR14, UR44, !UP2 ;  /* 0x0000002c0e087287 */ /* 0x000fe4000d000000 */
[----:B------:R-:W-:Y:S02]  /*6100*/  UIMAD UR4, UR37, UR4, URZ ;  /* 0x00000004250472a4 */ /* 0x000fe4000f8e02ff */
[----:B------:R-:W-:Y:S02]  /*6110*/  UIMAD UR10, UR37, UR9, URZ ;  /* 0x00000009250a72a4 */ /* 0x000fe4000f8e02ff */
[----:B------:R-:W-:Y:S02]  /*6120*/  UIMAD.WIDE.U32 UR18, UR8, UR6, URZ ;  /* 0x00000006081272a5 */ /* 0x000fe4000f8e00ff */
[----:B------:R-:W-:Y:S02]  /*6130*/  UISETP.NE.AND UP2, UPT, UR41, URZ, UPT ;  /* 0x000000ff2900728c */ /* 0x000fe4000bf45270 */
[----:B------:R-:W-:Y:S01]  /*6140*/  USHF.R.U32.HI UR18, URZ, UR7, UR19 ;  /* 0x00000007ff127299 */ /* 0x000fe20008011613 */
[----:B------:R-:W-:Y:S02]  /*6150*/  UMOV UR21, UR57 ;  /* 0x0000003900157c82 */ /* 0x000fe40008000000 */
[----:B------:R-:W-:Y:S02]  /*6160*/  USHF.R.U32.HI UR21, URZ, UR25, UR21 ;  /* 0x00000019ff157299 */ /* 0x000fe40008011615 */
[----:B------:R-:W-:Y:S02]  /*6170*/  USEL UR18, UR8, UR18, !UP1 ;  /* 0x0000001208127287 */ /* 0x000fe4000c800000 */
[----:B------:R-:W-:Y:S02]  /*6180*/  USEL UR5, UR15, UR21, !UP0 ;  /* 0x000000150f057287 */ /* 0x000fe4000c000000 */
[----:B------:R-:W-:Y:S02]  /*6190*/  UISETP.GE.AND UP0, UPT, UR8, UR4, UPT ;  /* 0x000000040800728c */ /* 0x000fe4000bf06270 */
[----:B------:R-:W-:Y:S02]  /*61a0*/  UIADD3 UR16, UPT, UPT, -UR18, URZ, URZ ;  /* 0x000000ff12107290 */ /* 0x000fe4000fffe1ff */
[----:B------:R-:W-:Y:S02]  /*61b0*/  UISETP.GE.OR UP0, UPT, UR5, UR10, UP0 ;  /* 0x0000000a0500728c */ /* 0x000fe40008706670 */
[----:B------:R-:W-:Y:S02]  /*61c0*/  UIMAD.WIDE.U32 UR10, UR5, UR6, URZ ;  /* 0x00000006050a72a5 */ /* 0x000fe4000f8e00ff */
[----:B------:R-:W-:Y:S07]  /*61d0*/  UIMAD UR16, UR37, UR16, UR8 ;  /* 0x00000010251072a4 */ /* 0x000fee000f8e0208 */
[----:B------:R-:W-:Y:S04]  /*61e0*/  @!UP0 USHF.R.U32.HI UR4, URZ, UR7, UR11 ;  /* 0x00000007ff048299 */ /* 0x000fe8000801160b */
[----:B------:R-:W-:Y:S02]  /*61f0*/  @!UP0 USEL UR4, UR5, UR4, !UP1 ;  /* 0x0000000405048287 */ /* 0x000fe4000c800000 */
[----:B------:R-:W-:Y:S02]  /*6200*/  UISETP.NE.AND UP1, UPT, UR20, URZ, UPT ;  /* 0x000000ff1400728c */ /* 0x000fe4000bf25270 */
[----:B------:R-:W-:Y:S02]  /*6210*/  @!UP0 UIMAD UR12, UR9, UR16, UR4 ;  /* 0x00000010090c82a4 */ /* 0x000fe4000f8e0204 */
[----:B------:R-:W-:Y:S02]  /*6220*/  @!UP0 UIADD3 UR16, UPT, UPT, UR18, -UR4, URZ ;  /* 0x8000000412108290 */ /* 0x000fe4000fffe0ff */
[----:B------:R-:W-:Y:S02]  /*6230*/  UIADD3 UR9, UPT, UPT, -UR5, URZ, URZ ;  /* 0x000000ff05097290 */ /* 0x000fe4000fffe1ff */
[----:B------:R-:W-:Y:S02]  /*6240*/  UIADD3 UR4, UPT, UPT, -UR8, URZ, URZ ;  /* 0x000000ff08047290 */ /* 0x000fe4000fffe1ff */
[----:B------:R-:W-:Y:S02]  /*6250*/  @!UP0 UIMAD UR8, UR16, UR37, UR5 ;  /* 0x00000025100882a4 */ /* 0x000fe4000f8e0205 */
[----:B------:R-:W-:Y:S02]  /*6260*/  UIMAD UR15, UR13, UR9, UR15 ;  /* 0x000000090d0f72a4 */ /* 0x000fe4000f8e020f */
[----:B------:R-:W-:Y:S01]  /*6270*/  UIMAD UR14, UR26, UR4, UR14 ;  /* 0x000000041a0e72a4 */ /* 0x000fe2000f8e020e */
[----:B------:R-:W-:Y:S02]  /*6280*/  @!UP0 UMOV UR5, UR12 ;  /* 0x0000000c00058c82 */ /* 0x000fe40008000000 */
[----:B------:R-:W-:Y:S02]  /*6290*/  UIMAD UR15, UR5, UR13, UR15 ;  /* 0x0000000d050f72a4 */ /* 0x000fe4000f8e020f */
[----:B------:R-:W-:Y:S11]  /*62a0*/  UIMAD UR14, UR8, UR26, UR14 ;  /* 0x0000001a080e72a4 */ /* 0x000ff6000f8e020e */
[----:B------:R-:W-:Y:S01]  /*62b0*/  @!UPT UIADD3 URZ, UPT, UPT, URZ, URZ, URZ ;  /* 0x000000fffffff290 */ /* 0x000fe2000fffe0ff */
.L_x_113:
[----:B------:R-:W1:Y:S01]  /*62c0*/  @!UP4 LDCU.128 UR8, c[0x0][0xb10] ;  /* 0x00016200ff08c7ac */ /* 0x000e620008000c00 */
[----:B------:R-:W-:Y:S02]  /*62d0*/  ISETP.NE.U32.AND P0, PT, RZ, UR22, PT ;  /* 0x00000016ff007c0c */ /* 0x000fe4000bf05070 */
[----:B------:R-:W-:Y:S02]  /*62e0*/  SHF.L.U32 R2, R9, 0x1f, RZ ;  /* 0x0000001f09027819 */ /* 0x000fe400000006ff */
[----:B------:R-:W-:Y:S01]  /*62f0*/  ISETP.NE.AND.EX P0, PT, RZ, UR23, PT, P0 ;  /* 0x00000017ff007c0c */ /* 0x000fe2000bf05300 */
[----:B------:R-:W3:Y:S01]  /*6300*/  @!UP4 LDCU UR5, c[0x0][0xb0c] ;  /* 0x00016180ff05c7ac */ /* 0x000ee20008000800 */
[----:B------:R-:W-:Y:S02]  /*6310*/  USHF.L.U32 UR18, UR45, 0x7, URZ ;  /* 0x000000072d127899 */ /* 0x000fe400080006ff */
[----:B------:R-:W-:Y:S02]  /*6320*/  USHF.L.U32 UR19, UR46, 0x7, URZ ;  /* 0x000000072e137899 */ /* 0x000fe400080006ff */
[----:B------:R-:W-:Y:S02]  /*6330*/  UIADD3 UR40, UPT, UPT, UR40, 0x1, URZ ;  /* 0x0000000128287890 */ /* 0x000fe4000fffe0ff */
[----:B-1----:R-:W-:Y:S04]  /*6340*/  UIMAD.WIDE.U32 UR20, UR15, UR8, URZ ;  /* 0x000000080f1472a5 */ /* 0x002fe8000f8e00ff */
[----:B------:R-:W-:Y:S02]  /*6350*/  @!UP4 USHF.R.U32.HI UR4, URZ, UR9, UR21 ;  /* 0x00000009ff04c299 */ /* 0x000fe40008011615 */
[----:B------:R-:W-:Y:S02]  /*6360*/  UIMAD.WIDE.U32 UR20, UR14, UR11, URZ ;  /* 0x0000000b0e1472a5 */ /* 0x000fe4000f8e00ff */
[----:B---3--:R-:W-:Y:S04]  /*6370*/  @!UP4 UISETP.NE.AND UP0, UPT, UR5, 0x1, UPT ;  /* 0x000000010500c88c */ /* 0x008fe8000bf05270 */
[----:B------:R-:W-:Y:S02]  /*6380*/  @!UP4 USEL UR8, UR15, UR4, !UP0 ;  /* 0x000000040f08c287 */ /* 0x000fe4000c000000 */
[----:B------:R-:W-:Y:S01]  /*6390*/  @!UP4 UISETP.NE.AND UP0, UPT, UR10, 0x1, UPT ;  /* 0x000000010a00c88c */ /* 0x000fe2000bf05270 */
[----:B------:R-:W1:Y:S02]  /*63a0*/  @!UP4 LDCU UR4, c[0x0][0xb20] ;  /* 0x00016400ff04c7ac */ /* 0x000e640008000800 */
[----:B-1----:R-:W-:Y:S04]  /*63b0*/  @!UP4 USHF.R.U32.HI UR4, URZ, UR4, UR21 ;  /* 0x00000004ff04c299 */ /* 0x002fe80008011615 */
[----:B------:R-:W-:Y:S04]  /*63c0*/  @!UP4 USEL UR9, UR14, UR4, !UP0 ;  /* 0x000000040e09c287 */ /* 0x000fe8000c000000 */
[----:B------:R-:W-:Y:S02]  /*63d0*/  @!UP4 UIADD3 UR4, UPT, UPT, -UR8, UR9, URZ ;  /* 0x000000090804c290 */ /* 0x000fe4000fffe1ff */
[----:B------:R-:W-:Y:S02]  /*63e0*/  @!UP4 UIADD3 UR8, UPT, UPT, UR8, -UR9, URZ ;  /* 0x800000090808c290 */ /* 0x000fe4000fffe0ff */
[----:B------:R-:W-:Y:S02]  /*63f0*/  @!UP4 UIMAD UR15, UR4, UR5, UR15 ;  /* 0x00000005040fc2a4 */ /* 0x000fe4000f8e020f */
[----:B------:R-:W-:Y:S01]  /*6400*/  @!UP4 UIMAD UR14, UR8, UR10, UR14 ;  /* 0x0000000a080ec2a4 */ /* 0x000fe2000f8e020e */
[----:B------:R-:W-:Y:S11]  /*6410*/  BRA.U UP1, `(.L_x_114) ;  /* 0x0000000101107547 */ /* 0x000ff6000b800000 */
[----:B------:R-:W-:Y:S04]  /*6420*/  MOV R0, UR28 ;  /* 0x0000001c00007c02 */ /* 0x000fe80008000f00 */
[----:B------:R-:W-:Y:S04]  /*6430*/  SHF.L.U32 R5, R0, 0x1f, RZ ;  /* 0x0000001f00057819 */ /* 0x000fe800000006ff */
[----:B------:R-:W1:Y:S02]  /*6440*/  SYNCS.PHASECHK.TRANS64.TRYWAIT P1, [UR30+0x148], R5 ;  /* 0x00014805ff0075a7 */ /* 0x000e64000802111e */
[----:B-1----:R-:W-:Y:S05]  /*6450*/  @!P1 BRA `(.L_x_115) ;  /* 0x0000007c003c9947 */ /* 0x002fea0003800000 */
.L_x_114:
[----:B------:R-:W-:Y:S05]  /*6460*/  BRA.U !UP6, `(.L_x_116) ;  /* 0x000000010e407547 */ /* 0x000fea000b800000 */
[----:B------:R-:W-:Y:S01]  /*6470*/  UPLOP3.LUT UP2, UPT, UPT, UPT, UP5, 0x80, 0x8 ;  /* 0x000000000008789c */ /* 0x000fe20003f4f050 */
[----:B------:R-:W-:Y:S02]  /*6480*/  HFMA2 R4, -RZ, RZ, 0, 5.9604644775390625e-08 ;  /* 0x00000001ff047431 */ /* 0x000fe400000001ff */
[----:B-1----:R-:W-:Y:S03]  /*6490*/  IMAD.MOV.U32 R0, RZ, RZ, 0x1 ;  /* 0x00000001ff007424 */ /* 0x002fe600078e00ff */
[----:B------:R-:W-:Y:S05]  /*64a0*/  PLOP3.LUT P1, PT, PT, PT, UP2, 0x80, 0x8 ;  /* 0x000000000008781c */ /* 0x000fea0003f2f028 */
[----:B------:R-:W1:Y:S01]  /*64b0*/  @UP2 LDCU.64 UR8, c[0x0][0x888] ;  /* 0x00011100ff0827ac */ /* 0x000e620008000a00 */
[----:B------:R-:W-:Y:S07]  /*64c0*/  @UP2 UIMAD UR4, UR36, UR22, URZ ;  /* 0x00000016240422a4 */ /* 0x000fee000f8e02ff */
[----:B------:R-:W-:Y:S04]  /*64d0*/  @P1 PRMT R10, R4, 0x7610, R10 ;  /* 0x00007610040a1816 */ /* 0x000fe8000000000a */
[----:B------:R-:W-:Y:S01]  /*64e0*/  @!P1 PRMT R10, R0, 0x7610, R10 ;  /* 0x00007610000a9816 */ /* 0x000fe2000000000a */
[----:B-1----:R-:W-:Y:S01]  /*64f0*/  @UP2 UIMAD.WIDE UR8, UR4, 0x4, UR8 ;  /* 0x00000004040828a5 */ /* 0x002fe2000f8e0208 */
[----:B------:R-:W1:Y:S05]  /*6500*/  @!UP2 LDCU UR4, c[0x0][0x880] ;  /* 0x00011000ff04a7ac */ /* 0x000e6a0008000800 */
[----:B------:R-:W-:Y:S02]  /*6510*/  IMAD.U32 R6, RZ, RZ, UR8 ;  /* 0x00000008ff067e24 */ /* 0x000fe4000f8e00ff */
[----:B------:R-:W-:Y:S05]  /*6520*/  IMAD.U32 R7, RZ, RZ, UR9 ;  /* 0x00000009ff077e24 */ /* 0x000fea000f8e00ff */
[----:B------:R-:W3:Y:S01]  /*6530*/  @P1 LDG.E R5, desc[UR48][R6.64] ;  /* 0x0000003006051981 */ /* 0x000ee2000c1e1900 */
[----:B-1----:R-:W-:Y:S05]  /*6540*/  @!P1 MOV R5, UR4 ;  /* 0x0000000400059c02 */ /* 0x002fea0008000f00 */
[----:B---3--:R3:W-:Y:S04]  /*6550*/  STL [R1], R5 ;  /* 0x0000000501007387 */ /* 0x0087e80000100800 */
[----:B------:R3:W-:Y:S02]  /*6560*/  STL.S16 [R1+0x4], R10 ;  /* 0x0000040a01007387 */ /* 0x0007e40000100600 */
.L_x_116:
[----:B-1----:R-:W4:Y:S02]  /*6570*/  LDL R0, [R1] ;  /* 0x0000000001007983 */ /* 0x002f240000100800 */
[----:B----4-:R-:W-:Y:S01]  /*6580*/  @!P0 FSETP.EQ.AND P2, PT, R0, RZ, PT ;  /* 0x000000ff0000820b */ /* 0x010fe20003f42000 */
[----:B------:R-:W-:Y:S01]  /*6590*/  @!UPT UIADD3 URZ, UPT, UPT, URZ, URZ, URZ ;  /* 0x000000fffffff290 */ /* 0x000fe2000fffe0ff */
[----:B------:R-:W-:Y:S11]  /*65a0*/  @!P0 BRA `(.L_x_117) ;  /* 0x00000000001c8947 */ /* 0x000ff60003800000 */
[----:B------:R-:W-:Y:S01]  /*65b0*/  PLOP3.LUT P2, PT, PT, PT, UP2, 0x80, 0x8 ;  /* 0x000000000008781c */ /* 0x000fe20003f4f028 */
[----:B------:R-:W4:Y:S03]  /*65c0*/  LDL R4, [R1+0x4] ;  /* 0x0000040001047983 */ /* 0x000f260000100800 */
[----:B------:R-:W-:Y:S02]  /*65d0*/  PLOP3.LUT P2, PT, P2, PT, PT, 0x8, 0x80 ;  /* 0x000000000080781c */ /* 0x000fe4000174e170 */
[----:B----4-:R-:W-:Y:S11]  /*65e0*/  LOP3.LUT P0, RZ, R4, 0xff, RZ, 0xc0, !PT ;  /* 0x000000ff04ff7812 */ /* 0x010ff6000780c0ff */
[----:B------:R-:W-:Y:S02]  /*65f0*/  @!UPT UIADD3 URZ, UPT, UPT, URZ, URZ, URZ ;  /* 0x000000fffffff290 */ /* 0x000fe4000fffe0ff */
[----:B------:R-:W-:Y:S11]  /*6600*/  @P0 FSETP.EQ.AND P2, PT, R0, RZ, PT ;  /* 0x000000ff0000020b */ /* 0x000ff60003f42000 */
[----:B------:R-:W-:Y:S02]  /*6610*/  @!UPT UIADD3 URZ, UPT, UPT, URZ, URZ, URZ ;  /* 0x000000fffffff290 */ /* 0x000fe4000fffe0ff */
.L_x_117:
[----:B------:R-:W1:Y:S01]  /*6620*/  SYNCS.PHASECHK.TRANS64.TRYWAIT P0, [UR30+0x130], R2 ;  /* 0x00013002ff0075a7 */ /* 0x000e62000800111e */
[----:B------:R-:W-:Y:S04]  /*6630*/  ELECT P1, URZ, PT ;  /* 0x0000000000ff782f */ /* 0x000fe80003820000 */
[----:B------:R-:W-:Y:S01]  /*6640*/  PLOP3.LUT P1, PT, P2, P1, PT, 0xf2, 0x2f ;  /* 0x00000000002f781c */ /* 0x000fe20001723e72 */
[----:B------:R-:W-:Y:S01]  /*6650*/  @!UPT UIADD3 URZ, UPT, UPT, URZ, URZ, URZ ;  /* 0x000000fffffff290 */ /* 0x000fe2000fffe0ff */
[----:B-1----:R-:W-:Y:S11]  /*6660*/  @!P0 BRA `(.L_x_118) ;  /* 0x0000007800d08947 */ /* 0x002ff60003800000 */
.L_x_220:
[----:B------:R-:W-:Y:S01]  /*6670*/  VOTEU.ALL UP0, P1 ;  /* 0x0000000000ff7886 */ /* 0x000fe20000800000 */
[----:B------:R-:W-:Y:S01]  /*6680*/  @!P1 MOV R0, 0x2000 ;  /* 0x0000200000009802 */ /* 0x000fe20000000f00 */
[----:B------:R-:W-:Y:S01]  /*6690*/  UMOV UR4, 0x0 ;  /* 0x0000000000047882 */ /* 0x000fe20000000000 */
[----:B------:R-:W-:Y:S01]  /*66a0*/  UMOV UR5, 0x10000000 ;  /* 0x1000000000057882 */ /* 0x000fe20000000000 */
[----:B------:R-:W-:Y:S01]  /*66b0*/  UMOV UR20, UR36 ;  /* 0x0000002400147c82 */ /* 0x000fe20008000000 */
[----:B------:R-:W-:Y:S02]  /*66c0*/  @!UP0 UIADD3 UR8, UP1, UPT, UR50, 0x580, URZ ;  /* 0x0000058032088890 */ /* 0x000fe4000ff3e0ff */
[----:B------:R-:W-:Y:S02]  /*66d0*/  @!UP0 UIADD3 UR16, UPT, UPT, UR30, 0x400, URZ ;  /* 0x000004001e108890 */ /* 0x000fe4000fffe0ff */
[----:B------:R-:W-:Y:S01]  /*66e0*/  @!UP0 UIADD3.X UR9, UPT, UPT, URZ, UR51, URZ, UP1, !UPT ;  /* 0x00000033ff098290 */ /* 0x000fe20008ffe4ff */
[----:B------:R-:W-:Y:S08]  /*66f0*/  VOTEU.ALL UP0, P1 ;  /* 0x0000000000ff7886 */ /* 0x000ff00000800000 */
[----:B------:R4:W-:Y:S01]  /*6700*/  @!UP0 UTMALDG.3D [UR16], [UR8], desc[UR4] ;  /* 0x00000410080085b4 */ /* 0x0009e20008011000 */
[----:B------:R4:W-:Y:S01]  /*6710*/  @!P1 SYNCS.ARRIVE.TRANS64.RED.A0TR RZ, [UR30+0x120], R0 ;  /* 0x00012000ffff99a7 */ /* 0x0009e2000830041e */
[----:B------:R-:W-:Y:S01]  /*6720*/  SYNCS.ARRIVE.TRANS64.RED.A1T0 RZ, [UR34], RZ ;  /* 0x000000ffffff79a7 */ /* 0x000fe20008100422 */
[----:B------:R-:W5:Y:S02]  /*6730*/  SYNCS.PHASECHK.TRANS64.TRYWAIT P0, [UR30+0x138], R2 ;  /* 0x00013802ff0075a7 */ /* 0x000f64000800111e */
[----:B----45:R-:W-:Y:S05]  /*6740*/  @!P0 BRA `(.L_x_119) ;  /* 0x0000007800b08947 */ /* 0x030fea0003800000 */
.L_x_222:
[----:B------:R-:W-:Y:S01]  /*6750*/  UIADD3 UR46, UPT, UPT, UR14, UR42, URZ ;  /* 0x0000002a0e2e7290 */ /* 0x000fe2000fffe0ff */
[----:B------:R-:W-:Y:S01]  /*6760*/  LOP3.LUT R9, R9, 0x1, RZ, 0x3c, !PT ;  /* 0x0000000109097812 */ /* 0x000fe200078e3cff */
[----:B------:R-:W-:Y:S01]  /*6770*/  UIADD3 UR45, UPT, UPT, UR15, UR43, URZ ;  /* 0x0000002b0f2d7290 */ /* 0x000fe2000fffe0ff */
[----:B------:R-:W-:Y:S01]  /*6780*/  UMOV UR52, 0x0 ;  /* 0x0000000000347882 */ /* 0x000fe20000000000 */
[----:B------:R-:W-:Y:S01]  /*6790*/  UMOV UR53, 0x10000000 ;  /* 0x1000000000357882 */ /* 0x000fe20000000000 */
[----:B------:R-:W-:Y:S01]  /*67a0*/  VOTEU.ALL UP0, P1 ;  /* 0x0000000000ff7886 */ /* 0x000fe20000800000 */
[----:B------:R-:W-:Y:S01]  /*67b0*/  UMOV UR10, UR18 ;  /* 0x00000012000a7c82 */ /* 0x000fe20008000000 */
[----:B------:R-:W-:Y:S01]  /*67c0*/  UMOV UR12, UR36 ;  /* 0x00000024000c7c82 */ /* 0x000fe20008000000 */
[----:B------:R-:W-:Y:S02]  /*67d0*/  UMOV UR36, UR39 ;  /* 0x0000002700247c82 */ /* 0x000fe40008000000 */
[----:B------:R-:W-:Y:S02]  /*67e0*/  @!UP0 UIADD3 UR20, UP1, UPT, UR50, 0x580, URZ ;  /* 0x0000058032148890 */ /* 0x000fe4000ff3e0ff */
[----:B------:R-:W-:Y:S02]  /*67f0*/  @!UP0 UIADD3 UR11, UPT, UPT, UR19, 0x40, URZ ;  /* 0x00000040130b8890 */ /* 0x000fe4000fffe0ff */
[----:B------:R-:W-:Y:S02]  /*6800*/  @!UP0 UIADD3.X UR21, UPT, UPT, URZ, UR51, URZ, UP1, !UPT ;  /* 0x00000033ff158290 */ /* 0x000fe40008ffe4ff */
[----:B------:R-:W-:Y:S02]  /*6810*/  @!UP0 UIADD3 UR8, UPT, UPT, UR30, 0x2400, URZ ;  /* 0x000024001e088890 */ /* 0x000fe4000fffe0ff */
[----:B------:R-:W-:Y:S01]  /*6820*/  @!UP0 UIADD3 UR9, UPT, UPT, UR30, 0x128, URZ ;  /* 0x000001281e098890 */ /* 0x000fe2000fffe0ff */
[----:B------:R-:W-:Y:S01]  /*6830*/  VOTEU.ALL UP0, P1 ;  /* 0x0000000000ff7886 */ /* 0x000fe20000800000 */
[----:B------:R-:W-:Y:S04]  /*6840*/  UISETP.NE.AND UP1, UPT, UR40, 0x5, UPT ;  /* 0x000000052800788c */ /* 0x000fe8000bf25270 */
[----:B------:R-:W-:Y:S03]  /*6850*/  USEL UR4, URZ, 0x1, UP1 ;  /* 0x00000001ff047887 */ /* 0x000fe60008800000 */
[----:B------:R4:W-:Y:S01]  /*6860*/  @!UP0 UTMALDG.3D [UR8], [UR20], desc[UR52] ;  /* 0x00003408140085b4 */ /* 0x0009e20008011000 */
[----:B------:R4:W-:Y:S01]  /*6870*/  @!P1 SYNCS.ARRIVE.TRANS64.RED.A0TR RZ, [UR30+0x128], R3 ;  /* 0x00012803ffff99a7 */ /* 0x0009e2000830041e */
[----:B------:R-:W-:Y:S01]  /*6880*/  USEL UR40, UR40, URZ, UP1 ;  /* 0x000000ff28287287 */ /* 0x000fe20008800000 */
[----:B------:R-:W-:Y:S01]  /*6890*/  LOP3.LUT R8, R8, UR4, RZ, 0x3c, !PT ;  /* 0x0000000408087c12 */ /* 0x000fe2000f8e3cff */
[----:B------:R-:W-:Y:S01]  /*68a0*/  UPLOP3.LUT UP1, UPT, UPT, UPT, UPT, 0x80, 0x8 ;  /* 0x000000000008789c */ /* 0x000fe20003f2f070 */
[----:B------:R-:W-:Y:S01]  /*68b0*/  SYNCS.ARRIVE.TRANS64.RED.A1T0 RZ, [UR33], RZ ;  /* 0x000000ffffff79a7 */ /* 0x000fe20008100421 */
[----:B------:R-:W-:Y:S09]  /*68c0*/  BRA.U UP3, `(.L_x_120) ;  /* 0xfffffff5034c7547 */ /* 0x000ff2000b83ffff */
[----:B----4-:R-:W-:-:S04]  /*68d0*/  SHF.L.U32 R3, R9, 0x1f, RZ ;  /* 0x0000001f09037819 */ /* 0x010fc800000006ff */
[----:B------:R-:W4:Y:S02]  /*68e0*/  SYNCS.PHASECHK.TRANS64.TRYWAIT P0, [UR30+0x130], R3 ;  /* 0x00013003ff0075a7 */ /* 0x000f24000800111e */
[----:B----4-:R-:W-:Y:S05]  /*68f0*/  @!P0 BRA `(.L_x_121) ;  /* 0x00000078005c8947 */ /* 0x010fea0003800000 */
.L_x_122:
[----:B----4-:R-:W-:Y:S02]  /*6900*/  SHF.L.U32 R3, R9, 0x1f, RZ ;  /* 0x0000001f09037819 */ /* 0x010fe400000006ff */
[----:B------:R-:W-:-:S04]  /*6910*/  MOV R0, UR30 ;  /* 0x0000001e00007c02 */ /* 0x000fc80008000f00 */
[----:B------:R4:W1:Y:S03]  /*6920*/  SYNCS.PHASECHK.TRANS64.TRYWAIT P0, [R0+URZ+0x138], R3 ;  /* 0x00013803000075a7 */ /* 0x00086600080011ff */
[----:B-1----:R-:W-:Y:S05]  /*6930*/  @!P0 NANOSLEEP.SYNCS 0x989680 ;  /* 0x009896800000895d */ /* 0x002fea0003900000 */
[----:B------:R-:W1:Y:S02]  /*6940*/  @!P0 SYNCS.PHASECHK.TRANS64 P0, [R0+URZ+0x138], R3 ;  /* 0x00013803000085a7 */ /* 0x000e6400080010ff */
[----:B-12---:R-:W-:Y:S05]  /*6950*/  @P0 EXIT ;  /* 0x000000000000094d */ /* 0x006fea0003800000 */
[----:B------:R-:W-:Y:S05]  /*6960*/  BRA `(.L_x_122) ;  /* 0xfffffffc00e47947 */ /* 0x000fea000383ffff */
.L_x_111:
[----:B------:R-:W-:-:S09]  /*6970*/  UISETP.NE.AND UP0, UPT, UR15, 0x4, UPT ;  /* 0x000000040f00788c */ /* 0x000fd2000bf05270 */
[----:B------:R-:W-:Y:S05]  /*6980*/  BRA.U UP0, `(.L_x_123) ;  /* 0x0000006900807547 */ /* 0x000fea000b800000 */
.L_x_124:
[----:B------:R-:W-:-:S08]  /*6990*/  NOP ;  /* 0x0000000000007918 */ /* 0x000fd00000000000 */
[----:B------:R-:W1:Y:S02]  /*69a0*/  USETMAXREG.TRY_ALLOC.CTAPOOL UP0, 0x100 ;  /* 0x00000100000079c8 */ /* 0x000e640008000600 */
[----:B-1----:R-:W-:Y:S05]  /*69b0*/  BRA.U !UP0, `(.L_x_124) ;  /* 0xfffffffd08f47547 */ /* 0x002fea000b83ffff */
[----:B------:R-:W1:Y:S01]  /*69c0*/  S2UR UR39, SR_CgaCtaId ;  /* 0x00000000002779c3 */ /* 0x000e620000008800 */
[----:B------:R-:W-:Y:S01]  /*69d0*/  UMOV UR38, 0x400 ;  /* 0x0000040000267882 */ /* 0x000fe20000000000 */
[----:B------:R-:W-:Y:S01]  /*69e0*/  SHF.L.U32 R3, RZ, 0x1f, RZ ;  /* 0x0000001fff037819 */ /* 0x000fe200000006ff */
[----:B------:R-:W-:Y:S01]  /*69f0*/  UMOV UR53, URZ ;  /* 0x000000ff00357c82 */ /* 0x000fe20008000000 */
[----:B-1----:R-:W-:-:S09]  /*6a00*/  ULEA UR38, UR39, UR38, 0x18 ;  /* 0x0000002627267291 */ /* 0x002fd2000f8ec0ff */
[----:B------:R-:W1:Y:S02]  /*6a10*/  SYNCS.PHASECHK.TRANS64.TRYWAIT P0, [UR38+0x200], R3 ;  /* 0x00020003ff0075a7 */ /* 0x000e640008001126 */
[----:B-1----:R-:W-:Y:S05]  /*6a20*/  @!P0 BRA `(.L_x_125) ;  /* 0x0000007800288947 */ /* 0x002fea0003800000 */
.L_x_225:
[----:B------:R-:W-:Y:S01]  /*6a30*/  BAR.SYNC.DEFER_BLOCKING 0x6, 0xa0 ;  /* 0x0182800000007b1d */ /* 0x000fe20000010000 */
[C---:B------:R-:W-:Y:S01]  /*6a40*/  IMAD.U32 R196, R7.reuse, 0x10000, RZ ;  /* 0x0001000007c47824 */ /* 0x040fe200078e00ff */
[----:B------:R-:W-:Y:S01]  /*6a50*/  LOP3.LUT R197, R0, 0x60, R7, 0xf8, !PT ;  /* 0x0000006000c57812 */ /* 0x000fe200078ef807 */
[----:B------:R-:W-:Y:S01]  /*6a60*/  IMAD.MOV.U32 R205, RZ, RZ, 0x90 ;  /* 0x00000090ffcd7424 */ /* 0x000fe200078e00ff */
[----:B------:R-:W-:Y:S01]  /*6a70*/  R2P PR, R7, 0x70 ;  /* 0x0000007007007804 */ /* 0x000fe20000000000 */
[----:B------:R-:W-:Y:S01]  /*6a80*/  IMAD.MOV.U32 R204, RZ, RZ, 0x120 ;  /* 0x00000120ffcc7424 */ /* 0x000fe200078e00ff */
[----:B------:R-:W2:Y:S01]  /*6a90*/  LDCU UR4, c[0x0][0x38c] ;  /* 0x00007180ff0477ac */ /* 0x000ea20008000800 */
[----:B------:R-:W-:Y:S01]  /*6aa0*/  LOP3.LUT R196, R196, 0x600000, RZ, 0xc0, !PT ;  /* 0x00600000c4c47812 */ /* 0x000fe200078ec0ff */
[----:B------:R-:W-:Y:S01]  /*6ab0*/  IMAD.MOV.U32 R203, RZ, RZ, 0x240 ;  /* 0x00000240ffcb7424 */ /* 0x000fe200078e00ff */
[----:B------:R-:W-:Y:S01]  /*6ac0*/  LEA R197, R197, UR38, 0x2 ;  /* 0x00000026c5c57c11 */ /* 0x000fe2000f8e10ff */
[----:B------:R-:W-:Y:S01]  /*6ad0*/  IMAD.MOV.U32 R200, RZ, RZ, RZ ;  /* 0x000000ffffc87224 */ /* 0x000fe200078e00ff */
[C---:B------:R-:W-:Y:S01]  /*6ae0*/  LOP3.LUT R202, R7.reuse, 0x60, RZ, 0xc0, !PT ;  /* 0x0000006007ca7812 */ /* 0x040fe200078ec0ff */
[----:B------:R-:W-:Y:S01]  /*6af0*/  IMAD.MOV.U32 R199, RZ, RZ, RZ ;  /* 0x000000ffffc77224 */ /* 0x000fe200078e00ff */
[----:B------:R-:W-:Y:S01]  /*6b00*/  LOP3.LUT R201, R7, 0x7f, RZ, 0xc0, !PT ;  /* 0x0000007f07c97812 */ /* 0x000fe200078ec0ff */
[----:B------:R-:W-:Y:S01]  /*6b10*/  VIADD R197, R197, 0x32800 ;  /* 0x00032800c5c57836 */ /* 0x000fe20000000000 */
[----:B------:R-:W-:Y:S01]  /*6b20*/  SEL R205, R205, 0x70, !P4 ;  /* 0x00000070cdcd7807 */ /* 0x000fe20006000000 */
[----:B------:R-:W3:Y:S01]  /*6b30*/  LDCU UR55, c[0x0][0x370] ;  /* 0x00006e00ff3777ac */ /* 0x000ee20008000800 */
[----:B------:R-:W-:-:S02]  /*6b40*/  SEL R204, R204, 0xe0, !P5 ;  /* 0x000000e0cccc7807 */ /* 0x000fc40006800000 */
[----:B------:R-:W-:Y:S01]  /*6b50*/  SEL R203, R203, 0x1c0, !P6 ;  /* 0x000001c0cbcb7807 */ /* 0x000fe20007000000 */
[----:B------:R-:W4:Y:S01]  /*6b60*/  LDCU UR54, c[0x0][0x374] ;  /* 0x00006e80ff3677ac */ /* 0x000f220008000800 */
[----:B-1----:R-:W1:Y:S01]  /*6b70*/  LDS R3, [UR38+0x260] ;  /* 0x00026026ff037984 */ /* 0x002e620008000800 */
[----:B--2---:R-:W-:Y:S02]  /*6b80*/  UIADD3 UR4, UPT, UPT, UR4, 0x7f, URZ ;  /* 0x0000007f04047890 */ /* 0x004fe4000fffe0ff */
[----:B------:R-:W-:Y:S02]  /*6b90*/  UIADD3 UR52, UPT, UPT, UR38, 0x400, URZ ;  /* 0x0000040026347890 */ /* 0x000fe4000fffe0ff */
[----:B------:R-:W-:Y:S01]  /*6ba0*/  USHF.R.S32.HI UR51, URZ, 0x1f, UR4 ;  /* 0x0000001fff337899 */ /* 0x000fe20008011404 */
[----:B------:R-:W-:Y:S01]  /*6bb0*/  UMOV UR61, URZ ;  /* 0x000000ff003d7c82 */ /* 0x000fe20008000000 */
[----:B------:R-:W-:Y:S02]  /*6bc0*/  UMOV UR44, URZ ;  /* 0x000000ff002c7c82 */ /* 0x000fe40008000000 */
[----:B------:R-:W-:-:S02]  /*6bd0*/  ULEA.HI UR51, UR51, UR4, URZ, 0x7 ;  /* 0x0000000433337291 */ /* 0x000fc4000f8f38ff */
[----:B------:R-:W-:Y:S02]  /*6be0*/  UIADD3 UR4, UPT, UPT, UR38, 0x4400, URZ ;  /* 0x0000440026047890 */ /* 0x000fe4000fffe0ff */
[----:B------:R-:W-:Y:S01]  /*6bf0*/  USHF.R.S32.HI UR51, URZ, 0x7, UR51 ;  /* 0x00000007ff337899 */ /* 0x000fe20008011433 */
[----:B------:R-:W-:Y:S01]  /*6c00*/  UMOV UR60, URZ ;  /* 0x000000ff003c7c82 */ /* 0x000fe20008000000 */
[----:B------:R-:W-:Y:S02]  /*6c10*/  UMOV UR41, URZ ;  /* 0x000000ff00297c82 */ /* 0x000fe40008000000 */
[----:B------:R-:W-:Y:S01]  /*6c20*/  UISETP.LT.AND UP0, UPT, UR51, 0x1, UPT ;  /* 0x000000013300788c */ /* 0x000fe2000bf01270 */
[----:B------:R-:W-:Y:S01]  /*6c30*/  IMAD.U32 R206, RZ, RZ, UR4 ;  /* 0x00000004ffce7e24 */ /* 0x000fe2000f8e00ff */
[----:B------:R-:W-:Y:S01]  /*6c40*/  UMOV UR59, URZ ;  /* 0x000000ff003b7c82 */ /* 0x000fe20008000000 */
[----:B------:R-:W-:Y:S01]  /*6c50*/  UMOV UR40, URZ ;  /* 0x000000ff00287c82 */ /* 0x000fe20008000000 */
[----:B------:R-:W-:Y:S01]  /*6c60*/  USEL UR51, UR51, 0x1, !UP0 ;  /* 0x0000000133337887 */ /* 0x000fe2000c000000 */
[----:B-1-34-:R-:W-:-:S11]  /*6c70*/  IMAD.IADD R196, R3, 0x1, R196 ;  /* 0x0000000103c47824 */ /* 0x01afd600078e02c4 */
.L_x_161:
[----:B------:R-:W-:Y:S01]  /*6c80*/  ULEA UR4, UR53, UR38, 0x3 ;  /* 0x0000002635047291 */ /* 0x000fe2000f8e18ff */
[----:B--2---:R-:W-:-:S04]  /*6c90*/  MOV R3, UR61 ;  /* 0x0000003d00037c02 */ /* 0x004fc80008000f00 */
[----:B------:R-:W-:-:S04]  /*6ca0*/  SHF.L.U32 R3, R3, 0x1f, RZ ;  /* 0x0000001f03037819 */ /* 0x000fc800000006ff */
[----:B------:R-:W1:Y:S02]  /*6cb0*/  SYNCS.PHASECHK.TRANS64.TRYWAIT P0, [UR4+0x150], R3 ;  /* 0x00015003ff0075a7 */ /* 0x000e640008001104 */
[----:B-1----:R-:W-:Y:S05]  /*6cc0*/  @!P0 BRA `(.L_x_126) ;  /* 0x0000007400988947 */ /* 0x002fea0003800000 */
.L_x_227:
[----:B------:R-:W-:Y:S01]  /*6cd0*/  ULEA UR5, UR53, UR38, 0x4 ;  /* 0x0000002635057291 */ /* 0x000fe2000f8e20ff */
[----:B------:R-:W-:Y:S01]  /*6ce0*/  CS2R R192, SRZ ;  /* 0x0000000000c07805 */ /* 0x000fe2000001ff00 */
[----:B------:R-:W-:Y:S01]  /*6cf0*/  UIADD3 UR4, UPT, UPT, UR4, 0x178, URZ ;  /* 0x0000017804047890 */ /* 0x000fe2000fffe0ff */
[----:B------:R-:W-:Y:S01]  /*6d00*/  IMAD.MOV.U32 R195, RZ, RZ, RZ ;  /* 0x000000ffffc37224 */ /* 0x000fe200078e00ff */
[----:B------:R-:W-:Y:S02]  /*6d10*/  CS2R R190, SRZ ;  /* 0x0000000000be7805 */ /* 0x000fe4000001ff00 */
[----:B------:R-:W-:Y:S01]  /*6d20*/  CS2R R188, SRZ ;  /* 0x0000000000bc7805 */ /* 0x000fe2000001ff00 */
[----:B------:R-:W-:Y:S01]  /*6d30*/  UPRMT UR4, URZ, 0x654, UR4 ;  /* 0x00000654ff047896 */ /* 0x000fe20008000004 */
[----:B------:R-:W-:Y:S02]  /*6d40*/  CS2R R186, SRZ ;  /* 0x0000000000ba7805 */ /* 0x000fe4000001ff00 */
[----:B------:R-:W-:Y:S01]  /*6d50*/  CS2R R184, SRZ ;  /* 0x0000000000b87805 */ /* 0x000fe2000001ff00 */
[----:B------:R-:W2:Y:S01]  /*6d60*/  LDS.128 R4, [UR5+0x210] ;  /* 0x00021005ff047984 */ /* 0x000ea20008000c00 */
[----:B------:R-:W-:-:S02]  /*6d70*/  CS2R R182, SRZ ;  /* 0x0000000000b67805 */ /* 0x000fc4000001ff00 */
[----:B------:R-:W-:Y:S02]  /*6d80*/  CS2R R180, SRZ ;  /* 0x0000000000b47805 */ /* 0x000fe4000001ff00 */
[----:B------:R-:W-:Y:S01]  /*6d90*/  CS2R R178, SRZ ;  /* 0x0000000000b27805 */ /* 0x000fe2000001ff00 */
[----:B------:R-:W-:Y:S01]  /*6da0*/  @!PT LDS RZ, [RZ] ;  /* 0x00000000fffff984 */ /* 0x000fe20000000800 */
[----:B------:R-:W-:Y:S01]  /*6db0*/  @!PT LDS RZ, [RZ] ;  /* 0x00000000fffff984 */ /* 0x000fe20000000800 */
[----:B------:R-:W-:Y:S01]  /*6dc0*/  @!PT LDS RZ, [RZ] ;  /* 0x00000000fffff984 */ /* 0x000fe20000000800 */
[----:B------:R-:W-:Y:S01]  /*6dd0*/  @!PT LDS RZ, [RZ] ;  /* 0x00000000fffff984 */ /* 0x000fe20000000800 */
[----:B------:R3:W-:Y:S06]  /*6de0*/  MEMBAR.ALL.CTA ;  /* 0x0000000000007992 */ /* 0x0007ec0000008000 */
[----:B---3--:R-:W3:Y:S01]  /*6df0*/  FENCE.VIEW.ASYNC.S ;  /* 0x00000000000073c6 */ /* 0x008ee20000000000 */
[----:B------:R-:W-:-:S02]  /*6e00*/  CS2R R176, SRZ ;  /* 0x0000000000b07805 */ /* 0x000fc4000001ff00 */
[----:B------:R-:W-:Y:S02]  /*6e10*/  CS2R R174, SRZ ;  /* 0x0000000000ae7805 */ /* 0x000fe4000001ff00 */
[----:B------:R-:W-:Y:S02]  /*6e20*/  CS2R R172, SRZ ;  /* 0x0000000000ac7805 */ /* 0x000fe4000001ff00 */
[----:B------:R-:W-:Y:S02]  /*6e30*/  CS2R R170, SRZ ;  /* 0x0000000000aa7805 */ /* 0x000fe4000001ff00 */
[----:B------:R-:W-:Y:S02]  /*6e40*/  CS2R R168, SRZ ;  /* 0x0000000000a87805 */ /* 0x000fe4000001ff00 */
[----:B------:R-:W-:Y:S02]  /*6e50*/  CS2R R166, SRZ ;  /* 0x0000000000a67805 */ /* 0x000fe4000001ff00 */
        /* <DEDUP_REMOVED lines=16> */
[----:B------:R-:W-:Y:S01]  /*6f60*/  CS2R R132, SRZ ;  /* 0x0000000000847805 */ /* 0x000fe2000001ff00 */
[----:B---3--:R-:W-:Y:S01]  /*6f70*/  SYNCS.ARRIVE.TRANS64.RED.A1T0 RZ, [UR4], RZ ;  /* 0x000000ffffff79a7 */ /* 0x008fe20008100404 */
        /* <DEDUP_REMOVED lines=11> */
[----:B--2---:R-:W-:Y:S01]  /*7030*/  LOP3.LUT P0, RZ, R6, 0x1, RZ, 0xc0, !PT ;  /* 0x0000000106ff7812 */ /* 0x004fe2000780c0ff */
[----:B------:R-:W-:Y:S01]  /*7040*/  IMAD.MOV.U32 R108, RZ, RZ, RZ ;  /* 0x000000ffff6c7224 */ /* 0x000fe200078e00ff */
[----:B------:R-:W-:Y:S01]  /*7050*/  UIADD3 UR53, UPT, UPT, UR53, 0x1, URZ ;  /* 0x0000000135357890 */ /* 0x000fe2000fffe0ff */
[----:B------:R-:W-:-:S10]  /*7060*/  IMAD.MOV.U32 R106, RZ, RZ, RZ ;  /* 0x000000ffff6a7224 */ /* 0x000fd400078e00ff */
[----:B------:R-:W-:Y:S01]  /*7070*/  VOTEU.ANY UP0, P0 ;  /* 0x0000000000ff7886 */ /* 0x000fe20000000100 */
[----:B------:R-:W-:Y:S01]  /*7080*/  PLOP3.LUT P5, PT, PT, PT, UP0, 0x80, 0x8 ;  /* 0x000000000008781c */ /* 0x000fe20003faf008 */
[----:B------:R-:W-:Y:S01]  /*7090*/  UP2UR UR62, UPR, URZ, 0x1 ;  /* 0x00000001ff3e7883 */ /* 0x000fe20008000000 */
[----:B------:R-:W-:Y:S02]  /*70a0*/  PLOP3.LUT P3, PT, PT, PT, UP0, 0x80, 0x8 ;  /* 0x000000000008781c */ /* 0x000fe40003f6f008 */
[----:B------:R-:W-:Y:S02]  /*70b0*/  PLOP3.LUT P1, PT, PT, PT, UP0, 0x80, 0x8 ;  /* 0x000000000008781c */ /* 0x000fe40003f2f008 */
[----:B------:R-:W-:Y:S02]  /*70c0*/  PLOP3.LUT P4, PT, PT, PT, UP0, 0x80, 0x8 ;  /* 0x000000000008781c */ /* 0x000fe40003f8f008 */
[----:B------:R-:W-:Y:S02]  /*70d0*/  PLOP3.LUT P2, PT, PT, PT, UP0, 0x80, 0x8 ;  /* 0x000000000008781c */ /* 0x000fe40003f4f008 */
[----:B------:R-:W-:Y:S01]  /*70e0*/  PLOP3.LUT P0, PT, PT, PT, UP0, 0x80, 0x8 ;  /* 0x000000000008781c */ /* 0x000fe20003f0f008 */
[----:B------:R-:W-:-:S02]  /*70f0*/  UISETP.GE.AND UP0, UPT, UR37, 0x1, UPT ;  /* 0x000000012500788c */ /* 0x000fc4000bf06270 */
[----:B------:R-:W-:Y:S02]  /*7100*/  @P5 MOV R2, R4 ;  /* 0x0000000400025202 */ /* 0x000fe40000000f00 */
[----:B-1----:R-:W-:Y:S02]  /*7110*/  @P3 LOP3.LUT R0, R5, 0xffff, RZ, 0xc0, !PT ;  /* 0x0000ffff05003812 */ /* 0x002fe400078ec0ff */
[----:B------:R-:W-:Y:S02]  /*7120*/  @P1 SHF.R.U32.HI R4, RZ, 0x10, R5 ;  /* 0x00000010ff041819 */ /* 0x000fe40000011605 */
[----:B------:R-:W-:Y:S02]  /*7130*/  @P4 R2UR UR57, R2 ;  /* 0x00000000023942ca */ /* 0x000fe400000e0000 */
[----:B------:R-:W-:Y:S02]  /*7140*/  @P2 R2UR UR56, R0 ;  /* 0x00000000003822ca */ /* 0x000fe400000e0000 */
[----:B------:R-:W-:Y:S01]  /*7150*/  @P0 R2UR UR58, R4 ;  /* 0x00000000043a02ca */ /* 0x000fe200000e0000 */
[----:B------:R-:W-:-:S14]  /*7160*/  BRA.U !UP0, `(.L_x_127) ;  /* 0x0000000108c07547 */ /* 0x000fdc000b800000 */
[----:B------:R-:W1:Y:S01]  /*7170*/  LDCU.128 UR4, c[0x0][0xb10] ;  /* 0x00016200ff0477ac */ /* 0x000e620008000c00 */
[----:B------:R-:W2:Y:S01]  /*7180*/  LDCU UR10, c[0x0][0xb20] ;  /* 0x00016400ff0a77ac */ /* 0x000ea20008000800 */
[----:B------:R-:W3:Y:S01]  /*7190*/  LDCU UR11, c[0x0][0xb0c] ;  /* 0x00016180ff0b77ac */ /* 0x000ee20008000800 */
[----:B------:R-:W4:Y:S01]  /*71a0*/  LDCU.64 UR8, c[0x0][0xb28] ;  /* 0x00016500ff0877ac */ /* 0x000f220008000a00 */
[----:B------:R-:W-:Y:S02]  /*71b0*/  UISETP.NE.AND UP2, UPT, UR37, 0x1, UPT ;  /* 0x000000012500788c */ /* 0x000fe4000bf45270 */
[----:B-1----:R-:W-:Y:S02]  /*71c0*/  UIMAD.WIDE.U32 UR14, UR54, UR7, URZ ;  /* 0x00000007360e72a5 */ /* 0x002fe4000f8e00ff */
[----:B------:R-:W-:Y:S02]  /*71d0*/  UIMAD.WIDE.U32 UR18, UR56, UR7, URZ ;  /* 0x00000007381272a5 */ /* 0x000fe4000f8e00ff */
[----:B------:R-:W-:-:S02]  /*71e0*/  UIMAD.WIDE.U32 UR12, UR55, UR4, URZ ;  /* 0x00000004370c72a5 */ /* 0x000fc4000f8e00ff */
[----:B------:R-:W-:Y:S01]  /*71f0*/  UISETP.NE.AND UP0, UPT, UR6, 0x1, UPT ;  /* 0x000000010600788c */ /* 0x000fe2000bf05270 */
[----:B------:R-:W-:Y:S01]  /*7200*/  UMOV UR7, UR15 ;  /* 0x0000000f00077c82 */ /* 0x000fe20008000000 */
[----:B---3--:R-:W-:Y:S02]  /*7210*/  UISETP.NE.AND UP1, UPT, UR11, 0x1, UPT ;  /* 0x000000010b00788c */ /* 0x008fe4000bf25270 */
[----:B--2---:R-:W-:Y:S02]  /*7220*/  USHF.R.U32.HI UR7, URZ, UR10, UR7 ;  /* 0x0000000aff077299 */ /* 0x004fe40008011607 */
[----:B------:R-:W-:Y:S02]  /*7230*/  USHF.R.U32.HI UR12, URZ, UR5, UR13 ;  /* 0x00000005ff0c7299 */ /* 0x000fe4000801160d */
[----:B------:R-:W-:Y:S02]  /*7240*/  USEL UR7, UR54, UR7, !UP0 ;  /* 0x0000000736077287 */ /* 0x000fe4000c000000 */
[----:B------:R-:W-:-:S02]  /*7250*/  UIMAD.WIDE.U32 UR14, UR57, UR4, URZ ;  /* 0x00000004390e72a5 */ /* 0x000fc4000f8e00ff */
[----:B------:R-:W-:Y:S02]  /*7260*/  USEL UR4, UR55, UR12, !UP1 ;  /* 0x0000000c37047287 */ /* 0x000fe4000c800000 */
[----:B----4-:R-:W-:Y:S01]  /*7270*/  UIMAD.WIDE.U32 UR16, UR7, UR8, URZ ;  /* 0x00000008071072a5 */ /* 0x010fe2000f8e00ff */
[----:B------:R-:W-:Y:S01]  /*7280*/  UMOV UR13, UR19 ;  /* 0x00000013000d7c82 */ /* 0x000fe20008000000 */
[----:B------:R-:W-:Y:S02]  /*7290*/  UIMAD.WIDE.U32 UR18, UR4, UR8, URZ ;  /* 0x00000008041272a5 */ /* 0x000fe4000f8e00ff */
[----:B------:R-:W-:Y:S02]  /*72a0*/  USHF.R.U32.HI UR13, URZ, UR10, UR13 ;  /* 0x0000000aff0d7299 */ /* 0x000fe4000801160d */
[----:B------:R-:W-:Y:S02]  /*72b0*/  @UP2 USHF.R.U32.HI UR7, URZ, UR9, UR17 ;  /* 0x00000009ff072299 */ /* 0x000fe40008011611 */
[----:B------:R-:W-:-:S02]  /*72c0*/  USEL UR13, UR56, UR13, !UP0 ;  /* 0x0000000d380d7287 */ /* 0x000fc4000c000000 */
[----:B------:R-:W-:Y:S02]  /*72d0*/  @UP2 USHF.R.U32.HI UR4, URZ, UR9, UR19 ;  /* 0x00000009ff042299 */ /* 0x000fe40008011613 */
[----:B------:R-:W-:Y:S02]  /*72e0*/  USHF.R.U32.HI UR15, URZ, UR5, UR15 ;  /* 0x00000005ff0f7299 */ /* 0x000fe4000801160f */
[----:B------:R-:W-:Y:S02]  /*72f0*/  UIMAD UR7, UR37, UR7, URZ ;  /* 0x00000007250772a4 */ /* 0x000fe4000f8e02ff */
[----:B------:R-:W-:Y:S02]  /*7300*/  UIMAD UR5, UR37, UR4, URZ ;  /* 0x00000004250572a4 */ /* 0x000fe4000f8e02ff */
[----:B------:R-:W-:Y:S02]  /*7310*/  UIMAD.WIDE.U32 UR18, UR13, UR8, URZ ;  /* 0x000000080d1272a5 */ /* 0x000fe4000f8e00ff */
[----:B------:R-:W-:-:S02]  /*7320*/  USEL UR15, UR57, UR15, !UP1 ;  /* 0x0000000f390f7287 */ /* 0x000fc4000c800000 */
[----:B------:R-:W-:Y:S02]  /*7330*/  UISETP.GE.AND UP0, UPT, UR13, UR7, UPT ;  /* 0x000000070d00728c */ /* 0x000fe4000bf06270 */
[----:B------:R-:W-:Y:S02]  /*7340*/  UIMAD.WIDE.U32 UR16, UR15, UR8, URZ ;  /* 0x000000080f1072a5 */ /* 0x000fe4000f8e00ff */
[----:B------:R-:W-:Y:S02]  /*7350*/  UISETP.GE.OR UP0, UPT, UR15, UR5, UP0 ;  /* 0x000000050f00728c */ /* 0x000fe40008706670 */
[----:B------:R-:W-:Y:S01]  /*7360*/  UIADD3 UR7, UPT, UPT, -UR13, URZ, URZ ;  /* 0x000000ff0d077290 */ /* 0x000fe2000fffe1ff */
[----:B------:R-:W-:Y:S01]  /*7370*/  UMOV UR5, UR19 ;  /* 0x0000001300057c82 */ /* 0x000fe20008000000 */
[----:B------:R-:W-:Y:S02]  /*7380*/  UIADD3 UR8, UPT, UPT, -UR15, URZ, URZ ;  /* 0x000000ff0f087290 */ /* 0x000fe4000fffe1ff */
[----:B------:R-:W-:-:S02]  /*7390*/  USHF.R.U32.HI UR5, URZ, UR9, UR5 ;  /* 0x00000009ff057299 */ /* 0x000fc40008011605 */
[----:B------:R-:W-:Y:S02]  /*73a0*/  UIMAD UR7, UR6, UR7, UR56 ;  /* 0x00000007060772a4 */ /* 0x000fe4000f8e0238 */
[----:B------:R-:W-:Y:S02]  /*73b0*/  USEL UR5, UR13, UR5, !UP2 ;  /* 0x000000050d057287 */ /* 0x000fe4000d000000 */
[----:B------:R-:W-:Y:S02]  /*73c0*/  @!UP0 USHF.R.U32.HI UR9, URZ, UR9, UR17 ;  /* 0x00000009ff098299 */ /* 0x000fe40008011611 */
[----:B------:R-:W-:Y:S02]  /*73d0*/  UIADD3 UR10, UPT, UPT, -UR5, URZ, URZ ;  /* 0x000000ff050a7290 */ /* 0x000fe4000fffe1ff */
[----:B------:R-:W-:Y:S02]  /*73e0*/  @!UP0 USEL UR9, UR15, UR9, !UP2 ;  /* 0x000000090f098287 */ /* 0x000fe4000d000000 */
[----:B------:R-:W-:-:S02]  /*73f0*/  UIMAD UR10, UR37, UR10, UR13 ;  /* 0x0000000a250a72a4 */ /* 0x000fc4000f8e020d */
[----:B------:R-:W-:Y:S02]  /*7400*/  @!UP0 UIADD3 UR5, UPT, UPT, UR5, -UR9, URZ ;  /* 0x8000000905058290 */ /* 0x000fe4000fffe0ff */
[----:B------:R-:W-:Y:S02]  /*7410*/  @!UP0 UIMAD UR10, UR10, UR4, UR9 ;  /* 0x000000040a0a82a4 */ /* 0x000fe4000f8e0209 */
[----:B------:R-:W-:Y:S02]  /*7420*/  @!UP0 UIMAD UR13, UR37, UR5, UR15 ;  /* 0x00000005250d82a4 */ /* 0x000fe4000f8e020f */
[----:B------:R-:W-:Y:S02]  /*7430*/  UIMAD UR8, UR11, UR8, UR57 ;  /* 0x000000080b0872a4 */ /* 0x000fe4000f8e0239 */
[----:B------:R-:W-:Y:S01]  /*7440*/  UIMAD UR56, UR13, UR6, UR7 ;  /* 0x000000060d3872a4 */ /* 0x000fe2000f8e0207 */
[----:B------:R-:W-:Y:S02]  /*7450*/  @!UP0 UMOV UR15, UR10 ;  /* 0x0000000a000f8c82 */ /* 0x000fe40008000000 */
[----:B------:R-:W-:-:S12]  /*7460*/  UIMAD UR57, UR15, UR11, UR8 ;  /* 0x0000000b0f3972a4 */ /* 0x000fd8000f8e0208 */
.L_x_127:
[----:B------:R-:W1:Y:S01]  /*7470*/  LDCU UR4, c[0x0][0xb30] ;  /* 0x00016600ff0477ac */ /* 0x000e620008000800 */
[----:B------:R-:W-:Y:S01]  /*7480*/  IMAD.MOV.U32 R109, RZ, RZ, RZ ;  /* 0x000000ffff6d7224 */ /* 0x000fe200078e00ff */
[----:B------:R-:W-:Y:S01]  /*7490*/  CS2R R104, SRZ ;  /* 0x0000000000687805 */ /* 0x000fe2000001ff00 */
[----:B------:R-:W-:Y:S01]  /*74a0*/  IMAD.MOV.U32 R107, RZ, RZ, RZ ;  /* 0x000000ffff6b7224 */ /* 0x000fe200078e00ff */
[----:B------:R-:W-:Y:S02]  /*74b0*/  CS2R R102, SRZ ;  /* 0x0000000000667805 */ /* 0x000fe4000001ff00 */
[----:B------:R-:W-:Y:S02]  /*74c0*/  CS2R R100, SRZ ;  /* 0x0000000000647805 */ /* 0x000fe4000001ff00 */
[----:B------:R-:W-:Y:S02]  /*74d0*/  CS2R R98, SRZ ;  /* 0x0000000000627805 */ /* 0x000fe4000001ff00 */
[----:B------:R-:W-:-:S02]  /*74e0*/  CS2R R96, SRZ ;  /* 0x0000000000607805 */ /* 0x000fc4000001ff00 */
[----:B------:R-:W-:Y:S02]  /*74f0*/  CS2R R94, SRZ ;  /* 0x00000000005e7805 */ /* 0x000fe4000001ff00 */
[----:B------:R-:W-:Y:S02]  /*7500*/  CS2R R92, SRZ ;  /* 0x00000000005c7805 */ /* 0x000fe4000001ff00 */
[----:B------:R-:W-:Y:S01]  /*7510*/  CS2R R90, SRZ ;  /* 0x00000000005a7805 */ /* 0x000fe2000001ff00 */
[----:B------:R-:W-:Y:S02]  /*7520*/  IMAD.MOV.U32 R88, RZ, RZ, RZ ;  /* 0x000000ffff587224 */ /* 0x000fe400078e00ff */
[----:B------:R-:W-:Y:S01]  /*7530*/  IMAD.MOV.U32 R86, RZ, RZ, RZ ;  /* 0x000000ffff567224 */ /* 0x000fe200078e00ff */
        /* <DEDUP_REMOVED lines=18> */
.L_x_128:
        /* <DEDUP_REMOVED lines=12> */
[----:B------:R-:W-:Y:S01]  /*7720*/  IMAD.MOV.U32 R2, RZ, RZ, RZ ;  /* 0x000000ffff027224 */ /* 0x000fe200078e00ff */
[----:B------:R-:W-:Y:S01]  /*7730*/  UMOV UR63, UR44 ;  /* 0x0000002c003f7c82 */ /* 0x000fe20008000000 */
[----:B-1----:R-:W-:-:S09]  /*7740*/  UISETP.GE.AND UP0, UPT, UR4, 0x1, UPT ;  /* 0x000000010400788c */ /* 0x002fd2000bf06270 */
[----:B------:R-:W-:Y:S05]  /*7750*/  BRA.U !UP0, `(.L_x_129) ;  /* 0x0000000d08707547 */ /* 0x000fea000b800000 */
[----:B------:R-:W-:Y:S01]  /*7760*/  HFMA2 R192, -RZ, RZ, 0, 0 ;  /* 0x00000000ffc07431 */ /* 0x000fe200000001ff */
[----:B------:R-:W-:Y:S02]  /*7770*/  UIADD3 UR63, UPT, UPT, UR51, UR44, URZ ;  /* 0x0000002c333f7290 */ /* 0x000fe4000fffe0ff */
.L_x_134:
[----:B------:R-:W-:Y:S01]  /*7780*/  ULEA UR5, UR41, UR38, 0x3 ;  /* 0x0000002629057291 */ /* 0x000fe2000f8e18ff */
[----:B------:R-:W-:Y:S04]  /*7790*/  MOV R0, UR60 ;  /* 0x0000003c00007c02 */ /* 0x000fe80008000f00 */
[----:B------:R-:W-:Y:S04]  /*77a0*/  SHF.L.U32 R3, R0, 0x1f, RZ ;  /* 0x0000001f00037819 */ /* 0x000fe800000006ff */
[----:B------:R-:W1:Y:S02]  /*77b0*/  SYNCS.PHASECHK.TRANS64.TRYWAIT P0, [UR5+0x70], R3 ;  /* 0x00007003ff0075a7 */ /* 0x000e640008001105 */
[----:B-1----:R-:W-:Y:S05]  /*77c0*/  @!P0 BRA `(.L_x_130) ;  /* 0x0000006800f08947 */ /* 0x002fea0003800000 */
.L_x_229:
[----:B------:R-:W-:Y:S01]  /*77d0*/  UIADD3 UR5, UPT, UPT, UR5, 0xa8, URZ ;  /* 0x000000a805057890 */ /* 0x000fe2000fffe0ff */
[----:B-1----:R-:W-:Y:S01]  /*77e0*/  IMAD.U32 R0, RZ, RZ, UR41 ;  /* 0x00000029ff007e24 */ /* 0x002fe2000f8e00ff */
[----:B------:R-:W-:Y:S01]  /*77f0*/  ULEA UR4, UR41, UR38, 0x2 ;  /* 0x0000002629047291 */ /* 0x000fe2000f8e10ff */
[----:B------:R-:W-:Y:S01]  /*7800*/  IMAD.U32 R6, RZ, RZ, UR59 ;  /* 0x0000003bff067e24 */ /* 0x000fe2000f8e00ff */
[----:B------:R-:W-:Y:S01]  /*7810*/  UPRMT UR5, UR39, 0x654, UR5 ;  /* 0x0000065427057896 */ /* 0x000fe20008000005 */
[----:B------:R-:W1:Y:S01]  /*7820*/  S2R R7, SR_TID.X ;  /* 0x0000000000077919 */ /* 0x000e620000002100 */
[----:B------:R-:W-:Y:S01]  /*7830*/  LEA R3, R0, R197, 0x9 ;  /* 0x000000c500037211 */ /* 0x000fe200078e48ff */
[----:B------:R-:W-:Y:S01]  /*7840*/  ULEA UR47, UR40, UR38, 0x3 ;  /* 0x00000026282f7291 */ /* 0x000fe2000f8e18ff */
[----:B------:R-:W-:Y:S01]  /*7850*/  SHF.L.U32 R4, R6, 0x1f, RZ ;  /* 0x0000001f06047819 */ /* 0x000fe200000006ff */
[----:B------:R-:W-:Y:S01]  /*7860*/  UIADD3 UR6, UPT, UPT, UR41, 0x1, URZ ;  /* 0x0000000129067890 */ /* 0x000fe2000fffe0ff */
[----:B------:R-:W-:Y:S01]  /*7870*/  IMAD.U32 R5, RZ, RZ, UR40 ;  /* 0x00000028ff057e24 */ /* 0x000fe2000f8e00ff */
[----:B------:R-:W2:Y:S01]  /*7880*/  LDS R194, [UR4+0x33600] ;  /* 0x03360004ffc27984 */ /* 0x000ea20008000800 */
[----:B------:R-:W-:Y:S02]  /*7890*/  UIADD3 UR44, UPT, UPT, UR44, 0x1, URZ ;  /* 0x000000012c2c7890 */ /* 0x000fe4000fffe0ff */
[----:B------:R-:W-:Y:S01]  /*78a0*/  UISETP.NE.AND UP0, UPT, UR6, 0x7, UPT ;  /* 0x000000070600788c */ /* 0x000fe2000bf05270 */
[----:B------:R-:W3:Y:S01]  /*78b0*/  LDS R3, [R3] ;  /* 0x0000000003037984 */ /* 0x000ee20000000800 */
[----:B------:R-:W-:Y:S01]  /*78c0*/  SYNCS.ARRIVE.TRANS64.RED.A1T0 RZ, [UR5], RZ ;  /* 0x000000ffffff79a7 */ /* 0x000fe20008100405 */
[----:B------:R-:W-:Y:S01]  /*78d0*/  LEA R198, R5, R196, 0x7 ;  /* 0x000000c405c67211 */ /* 0x000fe200078e38ff */
[----:B------:R-:W-:Y:S02]  /*78e0*/  USEL UR5, URZ, 0x1, UP0 ;  /* 0x00000001ff057887 */ /* 0x000fe40008000000 */
[----:B------:R-:W-:Y:S01]  /*78f0*/  USEL UR41, UR6, URZ, UP0 ;  /* 0x000000ff06297287 */ /* 0x000fe20008000000 */
[----:B------:R-:W-:Y:S01]  /*7900*/  SHF.R.U32.HI R6, RZ, 0x15, R198 ;  /* 0x00000015ff067819 */ /* 0x000fe200000116c6 */
[----:B------:R-:W-:Y:S01]  /*7910*/  ULOP3.LUT UR60, UR60, UR5, URZ, 0x3c, !UPT ;  /* 0x000000053c3c7292 */ /* 0x000fe2000f8e3cff */
[----:B------:R-:W4:Y:S01]  /*7920*/  SYNCS.PHASECHK.TRANS64.TRYWAIT P1, [UR47+0xe0], R4 ;  /* 0x0000e004ff0075a7 */ /* 0x000f22000802112f */
[----:B-1----:R-:W-:Y:S04]  /*7930*/  SHF.R.U32.HI R7, RZ, 0x5, R7 ;  /* 0x00000005ff077819 */ /* 0x002fe80000011607 */
[----:B------:R-:W-:Y:S01]  /*7940*/  LOP3.LUT P0, RZ, R6, 0x3, R7, 0x48, !PT ;  /* 0x0000000306ff7812 */ /* 0x000fe20007804807 */
[----:B------:R-:W-:Y:S01]  /*7950*/  @!UPT UIADD3 URZ, UPT, UPT, URZ, URZ, URZ ;  /* 0x000000fffffff290 */ /* 0x000fe2000fffe0ff */
[----:B--234-:R-:W-:Y:S11]  /*7960*/  @!P1 BRA `(.L_x_131) ;  /* 0x0000006800a09947 */ /* 0x01cff60003800000 */
.L_x_230:
[----:B------:R-:W-:Y:S01]  /*7970*/  FMUL R194, R3, R194 ;  /* 0x000000c203c27220 */ /* 0x000fe20000400000 */
[----:B------:R-:W-:Y:S06]  /*7980*/  @!P0 BRA `(.L_x_132) ;  /* 0x0000000000408947 */ /* 0x000fec0003800000 */
[----:B------:R-:W1:Y:S01]  /*7990*/  LDCU.64 UR8, c[0x4][0x70] ;  /* 0x01000e00ff0877ac */ /* 0x000e620008000a00 */
[----:B------:R-:W-:Y:S01]  /*79a0*/  MOV R15, 0x0 ;  /* 0x00000000000f7802 */ /* 0x000fe20000000f00 */
[----:B------:R-:W-:Y:S02]  /*79b0*/  HFMA2 R12, -RZ, RZ, 0, 5.9604644775390625e-08 ;  /* 0x00000001ff0c7431 */ /* 0x000fe400000001ff */
[----:B------:R-:W-:Y:S02]  /*79c0*/  IMAD.MOV.U32 R8, RZ, RZ, 0x192 ;  /* 0x00000192ff087424 */ /* 0x000fe400078e00ff */
[----:B------:R-:W-:Y:S01]  /*79d0*/  IMAD.MOV.U32 R13, RZ, RZ, RZ ;  /* 0x000000ffff0d7224 */ /* 0x000fe200078e00ff */
[----:B------:R-:W2:Y:S01]  /*79e0*/  LDCU.64 UR6, c[0x4][0x78] ;  /* 0x01000f00ff0677ac */ /* 0x000ea20008000a00 */
[----:B------:R-:W3:Y:S01]  /*79f0*/  LDC.64 R14, c[0x4][R15] ;  /* 0x010000000f0e7b82 */ /* 0x000ee20000000a00 */
[----:B------:R-:W4:Y:S01]  /*7a00*/  LDCU.64 UR4, c[0x4][0x8] ;  /* 0x01000100ff0477ac */ /* 0x000f220008000a00 */
[----:B-1----:R-:W-:Y:S01]  /*7a10*/  MOV R5, UR9 ;  /* 0x0000000900057c02 */ /* 0x002fe20008000f00 */
[----:B------:R-:W-:Y:S01]  /*7a20*/  IMAD.U32 R4, RZ, RZ, UR8 ;  /* 0x00000008ff047e24 */ /* 0x000fe2000f8e00ff */
[----:B--2---:R-:W-:Y:S01]  /*7a30*/  MOV R7, UR7 ;  /* 0x0000000700077c02 */ /* 0x004fe20008000f00 */
[----:B------:R-:W-:Y:S01]  /*7a40*/  IMAD.U32 R6, RZ, RZ, UR6 ;  /* 0x00000006ff067e24 */ /* 0x000fe2000f8e00ff */
[----:B----4-:R-:W-:Y:S01]  /*7a50*/  MOV R11, UR5 ;  /* 0x00000005000b7c02 */ /* 0x010fe20008000f00 */
[----:B------:R-:W-:Y:S02]  /*7a60*/  IMAD.U32 R10, RZ, RZ, UR4 ;  /* 0x00000004ff0a7e24 */ /* 0x000fe4000f8e00ff */
[----:B------:R-:W-:Y:S07]  /*7a70*/  LEPC R20, `(.L_x_132) ;  /* 0x000000001014794e */ /* 0x000fee0000000000 */
[----:B---3--:R-:W-:Y:S05]  /*7a80*/  CALL.ABS.NOINC R14 ;  /* 0x000000000e007343 */ /* 0x008fea0003c00000 */
.L_x_132:
[----:B------:R-:W-:Y:S05]  /*7a90*/  WARPSYNC.ALL ;  /* 0x0000000000007948 */ /* 0x000fea0003800000 */
[C---:B------:R-:W-:Y:S01]  /*7aa0*/  R2UR UR4, R198.reuse ;  /* 0x00000000c60472ca */ /* 0x040fe200000e0000 */
[----:B------:R-:W2:Y:S01]  /*7ab0*/  S2R R207, SR_TID.X ;  /* 0x0000000000cf7919 */ /* 0x000ea20000002100 */
[----:B------:R-:W-:Y:S04]  /*7ac0*/  IADD3 R0, PT, PT, R198, 0x40, RZ ;  /* 0x00000040c6007810 */ /* 0x000fe80007ffe0ff */
[----:B------:R-:W-:Y:S07]  /*7ad0*/  SHF.R.U32.HI R0, RZ, 0x15, R0 ;  /* 0x00000015ff007819 */ /* 0x000fee0000011600 */
[----:B-1----:R-:W1:Y:S01]  /*7ae0*/  LDTM.x64 R4, tmem[UR4] ;  /* 0x00000004000479ee */ /* 0x002e620008340000 */
[----:B------:R-:W-:Y:S01]  /*7af0*/  NOP ;  /* 0x0000000000007918 */ /* 0x000fe20000000000 */
[C---:B-1----:R-:W-:Y:S01]  /*7b00*/  FFMA R69, R194.reuse, R4, R69 ;  /* 0x00000004c2457223 */ /* 0x042fe20000000045 */
[C---:B------:R-:W-:Y:S01]  /*7b10*/  FFMA R2, R194.reuse, R5, R2 ;  /* 0x00000005c2027223 */ /* 0x040fe20000000002 */
        /* <DEDUP_REMOVED lines=42> */
[----:B--2---:R-:W-:Y:S01]  /*7dc0*/  SHF.R.U32.HI R207, RZ, 0x5, R207 ;  /* 0x00000005ffcf7819 */ /* 0x004fe200000116cf */
[C---:B------:R-:W-:Y:S01]  /*7dd0*/  FFMA R113, R194.reuse, R48, R113 ;  /* 0x00000030c2717223 */ /* 0x040fe20000000071 */
[C---:B------:R-:W-:Y:S01]  /*7de0*/  FFMA R110, R194.reuse, R49, R110 ;  /* 0x00000031c26e7223 */ /* 0x040fe2000000006e */
[C---:B------:R-:W-:Y:S01]  /*7df0*/  FFMA R115, R194.reuse, R50, R115 ;  /* 0x00000032c2737223 */ /* 0x040fe20000000073 */
[----:B------:R-:W-:Y:S01]  /*7e00*/  FFMA R112, R194, R51, R112 ;  /* 0x00000033c2707223 */ /* 0x000fe20000000070 */
[----:B------:R-:W-:Y:S01]  /*7e10*/  LOP3.LUT P0, RZ, R0, 0x3, R207, 0x48, !PT ;  /* 0x0000000300ff7812 */ /* 0x000fe200078048cf */
        /* <DEDUP_REMOVED lines=15> */
[----:B------:R-:W-:Y:S01]  /*7f10*/  FFMA R128, R194, R67, R128 ;  /* 0x00000043c2807223 */ /* 0x000fe20000000080 */
        /* <DEDUP_REMOVED lines=17> */
.L_x_133:
[----:B------:R-:W-:Y:S05]  /*8030*/  WARPSYNC.ALL ;  /* 0x0000000000007948 */ /* 0x000fea0003800000 */
[----:B------:R-:W-:Y:S01]  /*8040*/  R2UR UR4, R198 ;  /* 0x00000000c60472ca */ /* 0x000fe200000e0000 */
[----:B------:R-:W-:Y:S02]  /*8050*/  UIADD3 UR7, UPT, UPT, UR47, 0x100, URZ ;  /* 0x000001002f077890 */ /* 0x000fe4000fffe0ff */
[----:B------:R-:W-:Y:S02]  /*8060*/  UIADD3 UR6, UPT, UPT, UR40, 0x1, URZ ;  /* 0x0000000128067890 */ /* 0x000fe4000fffe0ff */
[----:B------:R-:W-:Y:S02]  /*8070*/  ULOP3.LUT UR7, UR7, 0xfefffff8, URZ, 0xc0, !UPT ;  /* 0xfefffff807077892 */ /* 0x000fe4000f8ec0ff */
[----:B------:R-:W-:Y:S04]  /*8080*/  UISETP.NE.AND UP0, UPT, UR6, 0x4, UPT ;  /* 0x000000040600788c */ /* 0x000fe8000bf05270 */
[----:B------:R-:W-:Y:S02]  /*8090*/  USEL UR5, URZ, 0x1, UP0 ;  /* 0x00000001ff057887 */ /* 0x000fe40008000000 */
[----:B------:R-:W1:Y:S01]  /*80a0*/  LDTM.x64 R4, tmem[UR4+0x40] ;  /* 0x00004004000479ee */ /* 0x000e620008340000 */
[----:B------:R-:W-:Y:S01]  /*80b0*/  NOP ;  /* 0x0000000000007918 */ /* 0x000fe20000000000 */
[----:B-1----:R-:W-:Y:S01]  /*80c0*/  NOP ;  /* 0x0000000000007918 */ /* 0x002fe20000000000 */
[----:B------:R-:W-:Y:S01]  /*80d0*/  SYNCS.ARRIVE.TRANS64.RED.A1T0 RZ, [UR7], RZ ;  /* 0x000000ffffff79a7 */ /* 0x000fe20008100407 */
[----:B------:R-:W-:Y:S02]  /*80e0*/  USEL UR40, UR6, URZ, UP0 ;  /* 0x000000ff06287287 */ /* 0x000fe40008000000 */
[----:B------:R-:W-:Y:S02]  /*80f0*/  UISETP.NE.AND UP0, UPT, UR44, UR63, UPT ;  /* 0x0000003f2c00728c */ /* 0x000fe4000bf05270 */
[----:B------:R-:W-:Y:S01]  /*8100*/  ULOP3.LUT UR59, UR59, UR5, URZ, 0x3c, !UPT ;  /* 0x000000053b3b7292 */ /* 0x000fe2000f8e3cff */
        /* <DEDUP_REMOVED lines=64> */
[----:B------:R-:W-:Y:S06]  /*8510*/  BRA.U UP0, `(.L_x_134) ;  /* 0xfffffff100987547 */ /* 0x000fec000b83ffff */
.L_x_129:
[----:B------:R-:W-:Y:S02]  /*8520*/  ULOP3.LUT UP0, URZ, UR52, 0x3f0, URZ, 0xc0, !UPT ;  /* 0x000003f034ff7892 */ /* 0x000fe4000f80c0ff */
[----:B------:R-:W-:Y:S02]  /*8530*/  USHF.L.U32 UR45, UR45, 0x7, URZ ;  /* 0x000000072d2d7899 */ /* 0x000fe400080006ff */
[----:B------:R-:W-:-:S05]  /*8540*/  USHF.L.U32 UR46, UR46, 0x7, URZ ;  /* 0x000000072e2e7899 */ /* 0x000fca00080006ff */
[----:B------:R-:W-:Y:S05]  /*8550*/  BRA.U !UP0, `(.L_x_135) ;  /* 0x0000000108407547 */ /* 0x000fea000b800000 */
[----:B------:R-:W-:Y:S01]  /*8560*/  MOV R14, 0x0 ;  /* 0x00000000000e7802 */ /* 0x000fe20000000f00 */
[----:B------:R-:W1:Y:S01]  /*8570*/  LDCU.64 UR8, c[0x4][0x80] ;  /* 0x01001000ff0877ac */ /* 0x000e620008000a00 */
[----:B------:R-:W-:Y:S02]  /*8580*/  HFMA2 R12, -RZ, RZ, 0, 5.9604644775390625e-08 ;  /* 0x00000001ff0c7431 */ /* 0x000fe400000001ff */
[----:B------:R-:W-:Y:S01]  /*8590*/  IMAD.MOV.U32 R8, RZ, RZ, 0x70 ;  /* 0x00000070ff087424 */ /* 0x000fe200078e00ff */
[----:B------:R-:W2:Y:S01]  /*85a0*/  LDCU.64 UR6, c[0x4][0x88] ;  /* 0x01001100ff0677ac */ /* 0x000ea20008000a00 */
[----:B------:R-:W3:Y:S01]  /*85b0*/  LDC.64 R14, c[0x4][R14] ;  /* 0x010000000e0e7b82 */ /* 0x000ee20000000a00 */
[----:B------:R-:W-:Y:S01]  /*85c0*/  IMAD.MOV.U32 R13, RZ, RZ, RZ ;  /* 0x000000ffff0d7224 */ /* 0x000fe200078e00ff */
[----:B------:R-:W4:Y:S01]  /*85d0*/  LDCU.64 UR4, c[0x4][0x10] ;  /* 0x01000200ff0477ac */ /* 0x000f220008000a00 */
[----:B-1----:R-:W-:Y:S01]  /*85e0*/  IMAD.U32 R4, RZ, RZ, UR8 ;  /* 0x00000008ff047e24 */ /* 0x002fe2000f8e00ff */
[----:B------:R-:W-:Y:S01]  /*85f0*/  MOV R5, UR9 ;  /* 0x0000000900057c02 */ /* 0x000fe20008000f00 */
[----:B--2---:R-:W-:Y:S01]  /*8600*/  IMAD.U32 R6, RZ, RZ, UR6 ;  /* 0x00000006ff067e24 */ /* 0x004fe2000f8e00ff */
[----:B------:R-:W-:Y:S01]  /*8610*/  MOV R7, UR7 ;  /* 0x0000000700077c02 */ /* 0x000fe20008000f00 */
[----:B----4-:R-:W-:Y:S01]  /*8620*/  IMAD.U32 R10, RZ, RZ, UR4 ;  /* 0x00000004ff0a7e24 */ /* 0x010fe2000f8e00ff */
[----:B------:R-:W-:-:S02]  /*8630*/  MOV R11, UR5 ;  /* 0x00000005000b7c02 */ /* 0x000fc40008000f00 */
[----:B------:R-:W-:-:S07]  /*8640*/  LEPC R20, `(.L_x_135) ;  /* 0x000000001014794e */ /* 0x000fce0000000000 */
[----:B---3--:R-:W-:Y:S05]  /*8650*/  CALL.ABS.NOINC R14 ;  /* 0x000000000e007343 */ /* 0x008fea0003c00000 */
.L_x_135:
[----:B------:R-:W-:Y:S01]  /*8660*/  LOP3.LUT P0, RZ, R206, 0x3f0, RZ, 0xc0, !PT ;  /* 0x000003f0ceff7812 */ /* 0x000fe2000780c0ff */
[----:B------:R-:W-:-:S12]  /*8670*/  BSSY.RECONVERGENT B6, `(.L_x_136) ;  /* 0x0000012000067945 */ /* 0x000fd80003800200 */
[----:B------:R-:W-:Y:S05]  /*8680*/  @!P0 BRA `(.L_x_137) ;  /* 0x0000000000408947 */ /* 0x000fea0003800000 */
        /* <DEDUP_REMOVED lines=16> */
.L_x_137:
[----:B------:R-:W-:Y:S05]  /*8790*/  BSYNC.RECONVERGENT B6 ;  /* 0x0000000000067941 */ /* 0x000fea0003800200 */
.L_x_136:
[----:B------:R-:W1:Y:S02]  /*87a0*/  LDC.64 R4, c[0x0][0x890] ;  /* 0x00022400ff047b82 */ /* 0x000e640000000a00 */
[----:B-1----:R-:W-:-:S04]  /*87b0*/  ISETP.NE.U32.AND P3, PT, R4, RZ, PT ;  /* 0x000000ff0400720c */ /* 0x002fc80003f65070 */
[----:B------:R-:W-:-:S13]  /*87c0*/  ISETP.NE.AND.EX P3, PT, R5, RZ, PT, P3 ;  /* 0x000000ff0500720c */ /* 0x000fda0003f65330 */
[----:B------:R-:W-:Y:S05]  /*87d0*/  @!P3 BRA `(.L_x_138) ;  /* 0x000000000048b947 */ /* 0x000fea0003800000 */
[----:B------:R-:W1:Y:S02]  /*87e0*/  LDCU.64 UR4, c[0x0][0x888] ;  /* 0x00011100ff0477ac */ /* 0x000e640008000a00 */
[----:B-1----:R-:W-:-:S04]  /*87f0*/  UISETP.NE.U32.AND UP0, UPT, UR4, URZ, UPT ;  /* 0x000000ff0400728c */ /* 0x002fc8000bf05070 */
[----:B------:R-:W-:-:S09]  /*8800*/  UISETP.NE.AND.EX UP0, UPT, UR5, URZ, UPT, UP0 ;  /* 0x000000ff0500728c */ /* 0x000fd2000bf05300 */
[----:B------:R-:W-:Y:S05]  /*8810*/  BRA.U !UP0, `(.L_x_139) ;  /* 0x0000000108207547 */ /* 0x000fea000b800000 */
[----:B------:R-:W1:Y:S01]  /*8820*/  LDC.64 R6, c[0x0][0x888] ;  /* 0x00022200ff067b82 */ /* 0x000e620000000a00 */
[----:B------:R-:W-:-:S04]  /*8830*/  IMAD R3, R4, UR36, RZ ;  /* 0x0000002404037c24 */ /* 0x000fc8000f8e02ff */
[----:B-1----:R-:W-:-:S05]  /*8840*/  IMAD.WIDE R6, R3, 0x4, R6 ;  /* 0x0000000403067825 */ /* 0x002fca00078e0206 */
[----:B------:R-:W2:Y:S01]  /*8850*/  LDG.E R3, desc[UR48][R6.64] ;  /* 0x0000003006037981 */ /* 0x000ea2000c1e1900 */
[----:B------:R-:W-:-:S05]  /*8860*/  MOV R0, 0x1 ;  /* 0x0000000100007802 */ /* 0x000fca0000000f00 */
[----:B------:R1:W-:Y:S04]  /*8870*/  STL.S16 [R1+0x4], R0 ;  /* 0x0000040001007387 */ /* 0x0003e80000100600 */
[----:B--2---:R1:W-:Y:S01]  /*8880*/  STL [R1], R3 ;  /* 0x0000000301007387 */ /* 0x0043e20000100800 */
[----:B------:R-:W-:Y:S05]  /*8890*/  BRA `(.L_x_138) ;  /* 0x0000000000187947 */ /* 0x000fea0003800000 */
.L_x_139:
[----:B------:R-:W1:Y:S01]  /*88a0*/  LDCU UR4, c[0x0][0x880] ;  /* 0x00011000ff0477ac */ /* 0x000e620008000800 */
[----:B------:R-:W-:-:S05]  /*88b0*/  IMAD.MOV.U32 R0, RZ, RZ, 0x1 ;  /* 0x00000001ff007424 */ /* 0x000fca00078e00ff */
[----:B------:R-:W-:Y:S02]  /*88c0*/  PRMT R3, R0, 0x7610, R3 ;  /* 0x0000761000037816 */ /* 0x000fe40000000003 */
[----:B-1----:R-:W-:-:S05]  /*88d0*/  MOV R0, UR4 ;  /* 0x0000000400007c02 */ /* 0x002fca0008000f00 */
[----:B------:R2:W-:Y:S04]  /*88e0*/  STL [R1], R0 ;  /* 0x0000000001007387 */ /* 0x0005e80000100800 */
[----:B------:R2:W-:Y:S02]  /*88f0*/  STL.S16 [R1+0x4], R3 ;  /* 0x0000040301007387 */ /* 0x0005e40000100600 */
.L_x_138:
[----:B------:R-:W3:Y:S02]  /*8900*/  LDC.64 R4, c[0x0][0x8b0] ;  /* 0x00022c00ff047b82 */ /* 0x000ee40000000a00 */
[----:B---3--:R-:W-:-:S04]  /*8910*/  ISETP.NE.U32.AND P0, PT, R4, RZ, PT ;  /* 0x000000ff0400720c */ /* 0x008fc80003f05070 */
[----:B------:R-:W-:-:S13]  /*8920*/  ISETP.NE.AND.EX P0, PT, R5, RZ, PT, P0 ;  /* 0x000000ff0500720c */ /* 0x000fda0003f05300 */
[----:B------:R-:W-:Y:S05]  /*8930*/  @!P0 BRA `(.L_x_140) ;  /* 0x0000000000348947 */ /* 0x000fea0003800000 */
[----:B------:R-:W3:Y:S02]  /*8940*/  LDCU.64 UR4, c[0x0][0x8a8] ;  /* 0x00011500ff0477ac */ /* 0x000ee40008000a00 */
[----:B---3--:R-:W-:-:S04]  /*8950*/  UISETP.NE.U32.AND UP0, UPT, UR4, URZ, UPT ;  /* 0x000000ff0400728c */ /* 0x008fc8000bf05070 */
[----:B------:R-:W-:-:S09]  /*8960*/  UISETP.NE.AND.EX UP0, UPT, UR5, URZ, UPT, UP0 ;  /* 0x000000ff0500728c */ /* 0x000fd2000bf05300 */
[----:B------:R-:W-:Y:S05]  /*8970*/  BRA.U !UP0, `(.L_x_141) ;  /* 0x0000000108187547 */ /* 0x000fea000b800000 */
[----:B------:R-:W3:Y:S01]  /*8980*/  LDC.64 R6, c[0x0][0x8a8] ;  /* 0x00022a00ff067b82 */ /* 0x000ee20000000a00 */
[----:B-12---:R-:W-:-:S04]  /*8990*/  IMAD R3, R4, UR36, RZ ;  /* 0x0000002404037c24 */ /* 0x006fc8000f8e02ff */
[----:B---3--:R-:W-:-:S05]  /*89a0*/  IMAD.WIDE R6, R3, 0x4, R6 ;  /* 0x0000000403067825 */ /* 0x008fca00078e0206 */
[----:B------:R-:W2:Y:S04]  /*89b0*/  LDG.E R0, desc[UR48][R6.64] ;  /* 0x0000003006007981 */ /* 0x000ea8000c1e1900 */
[----:B--2---:R3:W-:Y:S01]  /*89c0*/  STL [R1+0x8], R0 ;  /* 0x0000080001007387 */ /* 0x0047e20000100800 */
[----:B------:R-:W-:Y:S05]  /*89d0*/  BRA `(.L_x_140) ;  /* 0x00000000000c7947 */ /* 0x000fea0003800000 */
.L_x_141:
[----:B------:R-:W1:Y:S02]  /*89e0*/  LDCU UR4, c[0x0][0x8a0] ;  /* 0x00011400ff0477ac */ /* 0x000e640008000800 */
[----:B-12---:R-:W-:-:S05]  /*89f0*/  MOV R0, UR4 ;  /* 0x0000000400007c02 */ /* 0x006fca0008000f00 */
[----:B------:R4:W-:Y:S02]  /*8a00*/  STL [R1+0x8], R0 ;  /* 0x0000080001007387 */ /* 0x0009e40000100800 */
.L_x_140:
[----:B------:R1:W5:Y:S04]  /*8a10*/  LDL R5, [R1] ;  /* 0x0000000001057983 */ /* 0x0003680000100800 */
[----:B------:R1:W5:Y:S01]  /*8a20*/  LDL R4, [R1+0x4] ;  /* 0x0000040001047983 */ /* 0x0003620000100800 */
[----:B------:R-:W-:Y:S01]  /*8a30*/  UISETP.NE.AND UP0, UPT, UR50, URZ, UPT ;  /* 0x000000ff3200728c */ /* 0x000fe2000bf05270 */
[----:B------:R-:W-:Y:S01]  /*8a40*/  LEA R6, R200, UR38, 0x3 ;  /* 0x00000026c8067c11 */ /* 0x000fe2000f8e18ff */
[----:B------:R-:W1:Y:S01]  /*8a50*/  LDCU.64 UR4, c[0x0][0x888] ;  /* 0x00011100ff0477ac */ /* 0x000e620008000a00 */
[----:B------:R-:W-:-:S06]  /*8a60*/  PLOP3.LUT P5, PT, PT, PT, PT, 0x80, 0x8 ;  /* 0x000000000008781c */ /* 0x000fcc0003faf070 */
[----:B------:R-:W-:Y:S07]  /*8a70*/  BRA.U !UP0, `(.L_x_142) ;  /* 0x0000000108287547 */ /* 0x000fee000b800000 */
[----:B------:R-:W1:Y:S01]  /*8a80*/  LDCU.64 UR6, c[0x0][0x888] ;  /* 0x00011100ff0677ac */ /* 0x000e620008000a00 */
[----:B-----5:R-:W-:Y:S02]  /*8a90*/  FSETP.NEU.AND P1, PT, R5, RZ, PT ;  /* 0x000000ff0500720b */ /* 0x020fe40003f2d000 */
[----:B------:R-:W-:Y:S02]  /*8aa0*/  LOP3.LUT P0, RZ, R4, 0xff, RZ, 0xc0, !PT ;  /* 0x000000ff04ff7812 */ /* 0x000fe4000780c0ff */
[----:B-1234-:R-:W-:Y:S02]  /*8ab0*/  SEL R0, RZ, 0xffffffff, P1 ;  /* 0xffffffffff007807 */ /* 0x01efe40000800000 */
[----:B------:R-:W-:-:S04]  /*8ac0*/  ISETP.NE.U32.AND P2, PT, RZ, UR6, PT ;  /* 0x00000006ff007c0c */ /* 0x000fc8000bf45070 */
[----:B------:R-:W-:-:S04]  /*8ad0*/  ISETP.NE.AND.EX P2, PT, RZ, UR7, PT, P2 ;  /* 0x00000007ff007c0c */ /* 0x000fc8000bf45320 */
[----:B------:R-:W-:-:S04]  /*8ae0*/  SEL R3, RZ, 0xffffffff, P2 ;  /* 0xffffffffff037807 */ /* 0x000fc80001000000 */
[----:B------:R-:W-:-:S04]  /*8af0*/  @P3 SEL R0, R3, R0, !P0 ;  /* 0x0000000003003207 */ /* 0x000fc80004000000 */
[----:B------:R-:W-:-:S04]  /*8b00*/  LOP3.LUT R0, R0, 0x1, RZ, 0xc0, !PT ;  /* 0x0000000100007812 */ /* 0x000fc800078ec0ff */
[----:B------:R-:W-:-:S13]  /*8b10*/  ISETP.NE.U32.AND P5, PT, R0, 0x1, PT ;  /* 0x000000010000780c */ /* 0x000fda0003fa5070 */
.L_x_142:
[----:B------:R-:W-:Y:S01]  /*8b20*/  @P5 SHF.L.U32 R7, R199, 0x1f, RZ ;  /* 0x0000001fc7075819 */ /* 0x000fe200000006ff */
[----:B------:R-:W-:Y:S01]  /*8b30*/  BSSY B1, `(.L_x_143) ;  /* 0x0000138000017945 */ /* 0x000fe20003800000 */
[----:B-1----:R-:W-:Y:S01]  /*8b40*/  ISETP.NE.U32.AND P2, PT, RZ, UR4, PT ;  /* 0x00000004ff007c0c */ /* 0x002fe2000bf45070 */
[----:B------:R-:W-:Y:S01]  /*8b50*/  IMAD.MOV.U32 R8, RZ, RZ, 0x1 ;  /* 0x00000001ff087424 */ /* 0x000fe200078e00ff */
[----:B------:R-:W1:Y:S01]  /*8b60*/  @P5 SYNCS.PHASECHK.TRANS64.TRYWAIT P4, [R6+URZ+0x120], R7 ;  /* 0x00012007060055a7 */ /* 0x000e6200080811ff */
[----:B-----5:R-:W-:Y:S01]  /*8b70*/  FSETP.NEU.AND P1, PT, R5, RZ, PT ;  /* 0x000000ff0500720b */ /* 0x020fe20003f2d000 */
[----:B------:R-:W-:Y:S01]  /*8b80*/  IMAD.MOV.U32 R194, RZ, RZ, RZ ;  /* 0x000000ffffc27224 */ /* 0x000fe200078e00ff */
[----:B------:R-:W-:Y:S02]  /*8b90*/  ISETP.NE.AND.EX P2, PT, RZ, UR5, PT, P2 ;  /* 0x00000005ff007c0c */ /* 0x000fe4000bf45320 */
[----:B------:R-:W-:Y:S02]  /*8ba0*/  CS2R R56, SRZ ;  /* 0x0000000000387805 */ /* 0x000fe4000001ff00 */
[----:B------:R-:W-:-:S02]  /*8bb0*/  LOP3.LUT P0, RZ, R4, 0xff, RZ, 0xc0, !PT ;  /* 0x000000ff04ff7812 */ /* 0x000fc4000780c0ff */
[----:B------:R-:W-:Y:S02]  /*8bc0*/  CS2R R48, SRZ ;  /* 0x0000000000307805 */ /* 0x000fe4000001ff00 */
[----:B--234-:R-:W-:Y:S02]  /*8bd0*/  SEL R0, RZ, 0xffffffff, P1 ;  /* 0xffffffffff007807 */ /* 0x01cfe40000800000 */
[----:B------:R-:W-:Y:S02]  /*8be0*/  CS2R R40, SRZ ;  /* 0x0000000000287805 */ /* 0x000fe4000001ff00 */
[----:B------:R-:W-:Y:S02]  /*8bf0*/  SEL R3, RZ, 0xffffffff, P2 ;  /* 0xffffffffff037807 */ /* 0x000fe40001000000 */
[----:B------:R-:W-:Y:S02]  /*8c00*/  CS2R R32, SRZ ;  /* 0x0000000000207805 */ /* 0x000fe4000001ff00 */
[----:B------:R-:W-:-:S02]  /*8c10*/  CS2R R24, SRZ ;  /* 0x0000000000187805 */ /* 0x000fc4000001ff00 */
[----:B------:R-:W-:Y:S02]  /*8c20*/  CS2R R16, SRZ ;  /* 0x0000000000107805 */ /* 0x000fe4000001ff00 */
[----:B------:R-:W-:Y:S01]  /*8c30*/  @P3 SEL R0, R3, R0, !P0 ;  /* 0x0000000003003207 */ /* 0x000fe20004000000 */
[----:B------:R-:W-:Y:S01]  /*8c40*/  IMAD.MOV.U32 R3, RZ, RZ, RZ ;  /* 0x000000ffff037224 */ /* 0x000fe200078e00ff */
[----:B------:R-:W-:Y:S02]  /*8c50*/  CS2R R66, SRZ ;  /* 0x0000000000427805 */ /* 0x000fe4000001ff00 */
[----:B------:R-:W-:Y:S02]  /*8c60*/  CS2R R54, SRZ ;  /* 0x0000000000367805 */ /* 0x000fe4000001ff00 */
[----:B------:R-:W-:Y:S02]  /*8c70*/  LOP3.LUT R0, R0, 0x1, RZ, 0xc0, !PT ;  /* 0x0000000100007812 */ /* 0x000fe400078ec0ff */
[----:B------:R-:W-:-:S02]  /*8c80*/  CS2R R46, SRZ ;  /* 0x00000000002e7805 */ /* 0x000fc4000001ff00 */
[----:B------:R-:W-:Y:S02]  /*8c90*/  CS2R R38, SRZ ;  /* 0x0000000000267805 */ /* 0x000fe4000001ff00 */
[----:B------:R-:W-:Y:S02]  /*8ca0*/  CS2R R30, SRZ ;  /* 0x00000000001e7805 */ /* 0x000fe4000001ff00 */
[----:B------:R-:W-:Y:S01]  /*8cb0*/  ISETP.NE.U32.AND P0, PT, R0, 0x1, PT ;  /* 0x000000010000780c */ /* 0x000fe20003f05070 */
[----:B------:R-:W-:Y:S01]  /*8cc0*/  IMAD.MOV.U32 R0, RZ, RZ, RZ ;  /* 0x000000ffff007224 */ /* 0x000fe200078e00ff */
[----:B------:R-:W-:Y:S02]  /*8cd0*/  CS2R R22, SRZ ;  /* 0x0000000000167805 */ /* 0x000fe4000001ff00 */
[----:B------:R-:W-:Y:S02]  /*8ce0*/  CS2R R14, SRZ ;  /* 0x00000000000e7805 */ /* 0x000fe4000001ff00 */
[----:B------:R-:W-:Y:S01]  /*8cf0*/  CS2R R4, SRZ ;  /* 0x0000000000047805 */ /* 0x000fe2000001ff00 */
[----:B------:R-:W-:Y:S01]  /*8d00*/  IMAD.MOV.U32 R64, RZ, RZ, RZ ;  /* 0x000000ffff407224 */ /* 0x000fe200078e00ff */
[----:B------:R-:W-:Y:S01]  /*8d10*/  CS2R R52, SRZ ;  /* 0x0000000000347805 */ /* 0x000fe2000001ff00 */
[----:B------:R-:W-:Y:S01]  /*8d20*/  IMAD.MOV.U32 R62, RZ, RZ, RZ ;  /* 0x000000ffff3e7224 */ /* 0x000fe200078e00ff */
[----:B------:R-:W-:-:S02]  /*8d30*/  CS2R R44, SRZ ;  /* 0x00000000002c7805 */ /* 0x000fc4000001ff00 */
[----:B------:R-:W-:Y:S02]  /*8d40*/  CS2R R36, SRZ ;  /* 0x0000000000247805 */ /* 0x000fe4000001ff00 */
[----:B------:R-:W-:Y:S02]  /*8d50*/  CS2R R28, SRZ ;  /* 0x00000000001c7805 */ /* 0x000fe4000001ff00 */
[----:B------:R-:W-:Y:S02]  /*8d60*/  CS2R R20, SRZ ;  /* 0x0000000000147805 */ /* 0x000fe4000001ff00 */
[----:B------:R-:W-:Y:S01]  /*8d70*/  CS2R R12, SRZ ;  /* 0x00000000000c7805 */ /* 0x000fe2000001ff00 */
[----:B------:R-:W-:Y:S01]  /*8d80*/  IMAD.MOV.U32 R60, RZ, RZ, RZ ;  /* 0x000000ffff3c7224 */ /* 0x000fe200078e00ff */
[----:B------:R-:W-:Y:S02]  /*8d90*/  CS2R R208, SRZ ;  /* 0x0000000000d07805 */ /* 0x000fe4000001ff00 */
[----:B------:R-:W-:-:S02]  /*8da0*/  CS2R R58, SRZ ;  /* 0x00000000003a7805 */ /* 0x000fc4000001ff00 */
[----:B------:R-:W-:Y:S02]  /*8db0*/  CS2R R50, SRZ ;  /* 0x0000000000327805 */ /* 0x000fe4000001ff00 */
[----:B------:R-:W-:Y:S02]  /*8dc0*/  CS2R R42, SRZ ;  /* 0x00000000002a7805 */ /* 0x000fe4000001ff00 */
[----:B------:R-:W-:Y:S02]  /*8dd0*/  CS2R R34, SRZ ;  /* 0x0000000000227805 */ /* 0x000fe4000001ff00 */
[----:B------:R-:W-:Y:S02]  /*8de0*/  CS2R R26, SRZ ;  /* 0x00000000001a7805 */ /* 0x000fe4000001ff00 */
[----:B------:R-:W-:Y:S02]  /*8df0*/  CS2R R18, SRZ ;  /* 0x0000000000127805 */ /* 0x000fe4000001ff00 */
[----:B------:R-:W-:Y:S01]  /*8e00*/  CS2R R10, SRZ ;  /* 0x00000000000a7805 */ /* 0x000fe2000001ff00 */
[----:B------:R-:W-:-:S02]  /*8e10*/  IMAD.MOV.U32 R207, RZ, RZ, RZ ;  /* 0x000000ffffcf7224 */ /* 0x000fc400078e00ff */
[----:B------:R-:W-:Y:S01]  /*8e20*/  IMAD.MOV.U32 R9, RZ, RZ, RZ ;  /* 0x000000ffff097224 */ /* 0x000fe200078e00ff */
[----:B-1----:R-:W-:Y:S01]  /*8e30*/  @P5 SEL R8, RZ, 0x1, !P4 ;  /* 0x00000001ff085807 */ /* 0x002fe20006000000 */
[----:B------:R-:W-:Y:S06]  /*8e40*/  @!P5 BRA `(.L_x_144) ;  /* 0x000000100018d947 */ /* 0x000fec0003800000 */
[----:B------:R-:W1:Y:S01]  /*8e50*/  S2R R7, SR_CgaCtaId ;  /* 0x0000000000077919 */ /* 0x000e620000008800 */
[----:B------:R-:W-:Y:S01]  /*8e60*/  ISETP.NE.AND P1, PT, R8, RZ, PT ;  /* 0x000000ff0800720c */ /* 0x000fe20003f25270 */
[----:B------:R-:W-:Y:S01]  /*8e70*/  VIADD R4, R6, 0x130 ;  /* 0x0000013006047836 */ /* 0x000fe20000000000 */
[----:B------:R-:W-:Y:S01]  /*8e80*/  BSSY B0, `(.L_x_145) ;  /* 0x0000007000007945 */ /* 0x000fe20003800000 */
[----:B------:R-:W-:-:S03]  /*8e90*/  IMAD.MOV.U32 R0, RZ, RZ, RZ ;  /* 0x000000ffff007224 */ /* 0x000fc600078e00ff */
[----:B-1----:R-:W-:-:S07]  /*8ea0*/  PRMT R7, R7, 0x654, R4 ;  /* 0x0000065407077816 */ /* 0x002fce0000000004 */
[----:B------:R-:W-:Y:S05]  /*8eb0*/  @P1 BRA `(.L_x_146) ;  /* 0x00000000000c1947 */ /* 0x000fea0003800000 */
[----:B------:R-:W-:-:S04]  /*8ec0*/  SHF.L.U32 R3, R199, 0x1f, RZ ;  /* 0x0000001fc7037819 */ /* 0x000fc800000006ff */
[----:B------:R-:W1:Y:S02]  /*8ed0*/  SYNCS.PHASECHK.TRANS64.TRYWAIT P1, [R6+URZ+0x120], R3 ;  /* 0x00012003060075a7 */ /* 0x000e6400080211ff */
[----:B-1----:R-:W-:Y:S05]  /*8ee0*/  @!P1 BRA `(.L_x_147) ;  /* 0x0000005400589947 */ /* 0x002fea0003800000 */
.L_x_146:
[----:B------:R-:W-:Y:S05]  /*8ef0*/  BSYNC B0 ;  /* 0x0000000000007941 */ /* 0x000fea0003800000 */
.L_x_145:
[----:B------:R-:W-:Y:S01]  /*8f00*/  BSSY.RECONVERGENT B0, `(.L_x_148) ;  /* 0x00000ee000007945 */ /* 0x000fe20003800200 */
[----:B------:R-:W-:Y:S01]  /*8f10*/  IMAD.MOV.U32 R194, RZ, RZ, RZ ;  /* 0x000000ffffc27224 */ /* 0x000fe200078e00ff */
[----:B------:R-:W-:Y:S02]  /*8f20*/  CS2R R56, SRZ ;  /* 0x0000000000387805 */ /* 0x000fe4000001ff00 */
[----:B------:R-:W-:Y:S02]  /*8f30*/  CS2R R48, SRZ ;  /* 0x0000000000307805 */ /* 0x000fe4000001ff00 */
[----:B------:R-:W-:Y:S02]  /*8f40*/  CS2R R40, SRZ ;  /* 0x0000000000287805 */ /* 0x000fe4000001ff00 */
[----:B------:R-:W-:Y:S02]  /*8f50*/  CS2R R32, SRZ ;  /* 0x0000000000207805 */ /* 0x000fe4000001ff00 */
[----:B------:R-:W-:-:S02]  /*8f60*/  CS2R R24, SRZ ;  /* 0x0000000000187805 */ /* 0x000fc4000001ff00 */
[----:B------:R-:W-:Y:S01]  /*8f70*/  CS2R R16, SRZ ;  /* 0x0000000000107805 */ /* 0x000fe2000001ff00 */
[----:B-1----:R-:W-:Y:S01]  /*8f80*/  IMAD.MOV.U32 R3, RZ, RZ, RZ ;  /* 0x000000ffff037224 */ /* 0x002fe200078e00ff */
[----:B------:R-:W-:Y:S02]  /*8f90*/  CS2R R66, SRZ ;  /* 0x0000000000427805 */ /* 0x000fe4000001ff00 */
[----:B------:R-:W-:Y:S02]  /*8fa0*/  CS2R R54, SRZ ;  /* 0x0000000000367805 */ /* 0x000fe4000001ff00 */
[----:B------:R-:W-:Y:S02]  /*8fb0*/  CS2R R46, SRZ ;  /* 0x00000000002e7805 */ /* 0x000fe4000001ff00 */
[----:B------:R-:W-:Y:S02]  /*8fc0*/  CS2R R38, SRZ ;  /* 0x0000000000267805 */ /* 0x000fe4000001ff00 */
[----:B------:R-:W-:-:S02]  /*8fd0*/  CS2R R30, SRZ ;  /* 0x00000000001e7805 */ /* 0x000fc4000001ff00 */
[----:B------:R-:W-:Y:S02]  /*8fe0*/  CS2R R22, SRZ ;  /* 0x0000000000167805 */ /* 0x000fe4000001ff00 */
[----:B------:R-:W-:Y:S02]  /*8ff0*/  CS2R R14, SRZ ;  /* 0x00000000000e7805 */ /* 0x000fe4000001ff00 */
[----:B------:R-:W-:Y:S01]  /*9000*/  CS2R R4, SRZ ;  /* 0x0000000000047805 */ /* 0x000fe2000001ff00 */
[----:B------:R-:W-:Y:S01]  /*9010*/  IMAD.MOV.U32 R64, RZ, RZ, RZ ;  /* 0x000000ffff407224 */ /* 0x000fe200078e00ff */
[----:B------:R-:W-:Y:S01]  /*9020*/  CS2R R52, SRZ ;  /* 0x0000000000347805 */ /* 0x000fe2000001ff00 */
[----:B------:R-:W-:Y:S01]  /*9030*/  IMAD.MOV.U32 R62, RZ, RZ, RZ ;  /* 0x000000ffff3e7224 */ /* 0x000fe200078e00ff */
[----:B------:R-:W-:Y:S02]  /*9040*/  CS2R R44, SRZ ;  /* 0x00000000002c7805 */ /* 0x000fe4000001ff00 */
[----:B------:R-:W-:-:S02]  /*9050*/  CS2R R36, SRZ ;  /* 0x0000000000247805 */ /* 0x000fc4000001ff00 */
[----:B------:R-:W-:Y:S02]  /*9060*/  CS2R R28, SRZ ;  /* 0x00000000001c7805 */ /* 0x000fe4000001ff00 */
[----:B------:R-:W-:Y:S02]  /*9070*/  CS2R R20, SRZ ;  /* 0x0000000000147805 */ /* 0x000fe4000001ff00 */
[----:B------:R-:W-:Y:S01]  /*9080*/  CS2R R12, SRZ ;  /* 0x00000000000c7805 */ /* 0x000fe2000001ff00 */
[----:B------:R-:W-:Y:S01]  /*9090*/  IMAD.MOV.U32 R60, RZ, RZ, RZ ;  /* 0x000000ffff3c7224 */ /* 0x000fe200078e00ff */
[----:B------:R-:W-:Y:S02]  /*90a0*/  CS2R R208, SRZ ;  /* 0x0000000000d07805 */ /* 0x000fe4000001ff00 */
[----:B------:R-:W-:Y:S02]  /*90b0*/  CS2R R58, SRZ ;  /* 0x00000000003a7805 */ /* 0x000fe4000001ff00 */
[----:B------:R-:W-:-:S02]  /*90c0*/  CS2R R50, SRZ ;  /* 0x0000000000327805 */ /* 0x000fc4000001ff00 */
[----:B------:R-:W-:Y:S02]  /*90d0*/  CS2R R42, SRZ ;  /* 0x00000000002a7805 */ /* 0x000fe4000001ff00 */
[----:B------:R-:W-:Y:S02]  /*90e0*/  CS2R R34, SRZ ;  /* 0x0000000000227805 */ /* 0x000fe4000001ff00 */
[----:B------:R-:W-:Y:S02]  /*90f0*/  CS2R R26, SRZ ;  /* 0x00000000001a7805 */ /* 0x000fe4000001ff00 */
[----:B------:R-:W-:Y:S02]  /*9100*/  CS2R R18, SRZ ;  /* 0x0000000000127805 */ /* 0x000fe4000001ff00 */
[----:B------:R-:W-:Y:S01]  /*9110*/  CS2R R10, SRZ ;  /* 0x00000000000a7805 */ /* 0x000fe2000001ff00 */
[----:B------:R-:W-:Y:S02]  /*9120*/  IMAD.MOV.U32 R207, RZ, RZ, RZ ;  /* 0x000000ffffcf7224 */ /* 0x000fe400078e00ff */
[----:B------:R-:W-:Y:S01]  /*9130*/  IMAD.MOV.U32 R9, RZ, RZ, RZ ;  /* 0x000000ffff097224 */ /* 0x000fe200078e00ff */
[----:B------:R-:W-:Y:S06]  /*9140*/  @!P0 BRA `(.L_x_149) ;  /* 0x0000000c00248947 */ /* 0x000fec0003800000 */
[----:B------:R-:W-:-:S04]  /*9150*/  LEA R9, R200, R201, 0xd ;  /* 0x000000c9c8097211 */ /* 0x000fc800078e68ff */
[----:B------:R-:W-:Y:S01]  /*9160*/  IADD3 R24, PT, PT, R9, UR38, RZ ;  /* 0x0000002609187c10 */ /* 0x000fe2000fffe0ff */
[----:B------:R-:W1:Y:S03]  /*9170*/  LDS.U8 R0, [R9+UR38+0x1400] ;  /* 0x0014002609007984 */ /* 0x000e660008000000 */
[CC--:B------:R-:W-:Y:S01]  /*9180*/  IADD3 R34, PT, PT, R204.reuse, R24.reuse, RZ ;  /* 0x00000018cc227210 */ /* 0x0c0fe20007ffe0ff */
[----:B------:R-:W2:Y:S01]  /*9190*/  LDS.U8 R6, [R9+UR38+0x400] ;  /* 0x0004002609067984 */ /* 0x000ea20008000000 */
[----:B------:R-:W-:Y:S01]  /*91a0*/  IMAD.IADD R26, R205, 0x1, R24 ;  /* 0x00000001cd1a7824 */ /* 0x000fe200078e0218 */
[----:B------:R-:W-:Y:S02]  /*91b0*/  IADD3 R43, PT, PT, R203, R24, RZ ;  /* 0x00000018cb2b7210 */ /* 0x000fe40007ffe0ff */
[----:B------:R-:W3:Y:S01]  /*91c0*/  LDS.U8 R4, [R9+UR38+0xc00] ;  /* 0x000c002609047984 */ /* 0x000ee20008000000 */
[C---:B------:R-:W-:Y:S01]  /*91d0*/  IMAD.IADD R44, R205.reuse, 0x1, R34 ;  /* 0x00000001cd2c7824 */ /* 0x040fe200078e0222 */
[----:B------:R-:W-:Y:S01]  /*91e0*/  IADD3 R212, PT, PT, R204, R43, RZ ;  /* 0x0000002bccd47210 */ /* 0x000fe20007ffe0ff */
[C---:B------:R-:W-:Y:S01]  /*91f0*/  IMAD.IADD R58, R205.reuse, 0x1, R43 ;  /* 0x00000001cd3a7824 */ /* 0x040fe200078e022b */
[----:B------:R-:W4:Y:S03]  /*9200*/  LDS.U8 R3, [R9+UR38+0x1000] ;  /* 0x0010002609037984 */ /* 0x000f260008000000 */
[----:B------:R-:W-:Y:S01]  /*9210*/  IMAD.IADD R210, R205, 0x1, R212 ;  /* 0x00000001cdd27824 */ /* 0x000fe200078e02d4 */
[----:B------:R-:W5:Y:S04]  /*9220*/  LDS.U8 R14, [R9+UR38+0x2000] ;  /* 0x00200026090e7984 */ /* 0x000f680008000000 */
[----:B------:R-:W5:Y:S04]  /*9230*/  LDS.U8 R16, [R9+UR38+0x1800] ;  /* 0x0018002609107984 */ /* 0x000f680008000000 */
[----:B------:R-:W5:Y:S04]  /*9240*/  LDS.U8 R15, [R9+UR38+0x1c00] ;  /* 0x001c0026090f7984 */ /* 0x000f680008000000 */
[----:B------:R-:W5:Y:S04]  /*9250*/  LDS.U8 R17, [R26+0xc00] ;  /* 0x000c00001a117984 */ /* 0x000f680000000000 */
[----:B------:R-:W5:Y:S04]  /*9260*/  LDS.U8 R19, [R26+0x400] ;  /* 0x000400001a137984 */ /* 0x000f680000000000 */
[----:B------:R-:W5:Y:S04]  /*9270*/  LDS.U8 R18, [R26+0x800] ;  /* 0x000800001a127984 */ /* 0x000f680000000000 */
[----:B------:R-:W5:Y:S01]  /*9280*/  LDS.U8 R20, [R26+0x1400] ;  /* 0x001400001a147984 */ /* 0x000f620000000000 */
[----:B-1----:R-:W-:-:S03]  /*9290*/  F2FP.F16.E4M3.UNPACK_B R0, R0 ;  /* 0x00000000ff00723e */ /* 0x002fc600020006ff */
[----:B------:R-:W1:Y:S01]  /*92a0*/  LDS.U8 R21, [R26+0x1000] ;  /* 0x001000001a157984 */ /* 0x000e620000000000 */
[----:B--2---:R-:W-:Y:S01]  /*92b0*/  F2FP.F16.E4M3.UNPACK_B R6, R6 ;  /* 0x00000006ff06723e */ /* 0x004fe200020006ff */
[----:B------:R-:W-:Y:S02]  /*92c0*/  HADD2.F32 R13, -RZ, R0.H0_H0 ;  /* 0x20000000ff0d7230 */ /* 0x000fe40000004100 */
[----:B------:R-:W2:Y:S01]  /*92d0*/  LDS.U8 R23, [R26+0x2000] ;  /* 0x002000001a177984 */ /* 0x000ea20000000000 */
[----:B---3--:R-:W-:-:S03]  /*92e0*/  F2FP.F16.E4M3.UNPACK_B R4, R4 ;  /* 0x00000004ff04723e */ /* 0x008fc600020006ff */
[----:B------:R3:W2:Y:S01]  /*92f0*/  LDS.U8 R5, [R9+UR38+0x800] ;  /* 0x0008002609057984 */ /* 0x0006a20008000000 */
[----:B----4-:R-:W-:Y:S01]  /*9300*/  F2FP.F16.E4M3.UNPACK_B R3, R3 ;  /* 0x00000003ff03723e */ /* 0x010fe200020006ff */
[----:B------:R-:W-:Y:S02]  /*9310*/  HADD2.F32 R11, -RZ, R4.H0_H0 ;  /* 0x20000004ff0b7230 */ /* 0x000fe40000004100 */
[----:B------:R-:W4:Y:S01]  /*9320*/  LDS.U8 R25, [R26+0x1c00] ;  /* 0x001c00001a197984 */ /* 0x000f220000000000 */
[----:B-----5:R-:W-:Y:S01]  /*9330*/  F2FP.F16.E4M3.UNPACK_B R0, R14 ;  /* 0x0000000eff00723e */ /* 0x020fe200020006ff */
[----:B------:R-:W-:Y:S02]  /*9340*/  HADD2.F32 R12, -RZ, R3.H0_H0 ;  /* 0x20000003ff0c7230 */ /* 0x000fe40000004100 */
[----:B------:R-:W5:Y:S01]  /*9350*/  LDS.U8 R30, [R26+0x1800] ;  /* 0x001800001a1e7984 */ /* 0x000f620000000000 */
[----:B------:R-:W-:Y:S01]  /*9360*/  F2FP.F16.E4M3.UNPACK_B R4, R16 ;  /* 0x00000010ff04723e */ /* 0x000fe200020006ff */
[----:B------:R-:W-:-:S02]  /*9370*/  HADD2.F32 R16, -RZ, R0.H0_H0 ;  /* 0x20000000ff107230 */ /* 0x000fc40000004100 */
[----:B------:R-:W5:Y:S01]  /*9380*/  LDS.U8 R26, [R34+0x1800] ;  /* 0x00180000221a7984 */ /* 0x000f620000000000 */
[----:B------:R-:W-:Y:S01]  /*9390*/  F2FP.F16.E4M3.UNPACK_B R3, R15 ;  /* 0x0000000fff03723e */ /* 0x000fe200020006ff */
[----:B------:R-:W-:Y:S02]  /*93a0*/  HADD2.F32 R14, -RZ, R4.H0_H0 ;  /* 0x20000004ff0e7230 */ /* 0x000fe40000004100 */
[----:B------:R-:W5:Y:S01]  /*93b0*/  LDS.U8 R22, [R34+0x400] ;  /* 0x0004000022167984 */ /* 0x000f620000000000 */
[----:B------:R-:W-:Y:S01]  /*93c0*/  F2FP.F16.E4M3.UNPACK_B R0, R17 ;  /* 0x00000011ff00723e */ /* 0x000fe200020006ff */
[----:B------:R-:W-:Y:S02]  /*93d0*/  HADD2.F32 R15, -RZ, R3.H0_H0 ;  /* 0x20000003ff0f7230 */ /* 0x000fe40000004100 */
[----:B------:R-:W5:Y:S01]  /*93e0*/  LDS.U8 R27, [R34+0x1400] ;  /* 0x00140000221b7984 */ /* 0x000f620000000000 */
[----:B------:R-:W-:Y:S01]  /*93f0*/  F2FP.F16.E4M3.UNPACK_B R4, R19 ;  /* 0x00000013ff04723e */ /* 0x000fe200020006ff */
[----:B------:R-:W-:-:S02]  /*9400*/  HADD2.F32 R19, -RZ, R0.H0_H0 ;  /* 0x20000000ff137230 */ /* 0x000fc40000004100 */
[----:B------:R-:W5:Y:S01]  /*9410*/  LDS.U8 R37, [R34+0x1c00] ;  /* 0x001c000022257984 */ /* 0x000f620000000000 */
[----:B---3--:R-:W-:Y:S01]  /*9420*/  HADD2.F32 R9, -RZ, R6.H0_H0 ;  /* 0x20000006ff097230 */ /* 0x008fe20000004100 */
[----:B------:R-:W-:Y:S01]  /*9430*/  F2FP.F16.E4M3.UNPACK_B R3, R18 ;  /* 0x00000012ff03723e */ /* 0x000fe200020006ff */
[----:B------:R-:W-:Y:S01]  /*9440*/  HADD2.F32 R17, -RZ, R4.H0_H0 ;  /* 0x20000004ff117230 */ /* 0x000fe20000004100 */
[----:B------:R-:W3:Y:S01]  /*9450*/  LDS.U8 R29, [R34+0xc00] ;  /* 0x000c0000221d7984 */ /* 0x000ee20000000000 */
[----:B------:R-:W-:Y:S02]  /*9460*/  F2FP.F16.E4M3.UNPACK_B R0, R20 ;  /* 0x00000014ff00723e */ /* 0x000fe400020006ff */
[----:B------:R-:W-:Y:S01]  /*9470*/  HADD2.F32 R18, -RZ, R3.H0_H0 ;  /* 0x20000003ff127230 */ /* 0x000fe20000004100 */
[----:B------:R-:W3:Y:S01]  /*9480*/  LDS.U8 R31, [R34+0x2000] ;  /* 0x00200000221f7984 */ /* 0x000ee20000000000 */
[----:B-1----:R-:W-:Y:S01]  /*9490*/  F2FP.F16.E4M3.UNPACK_B R3, R21 ;  /* 0x00000015ff03723e */ /* 0x002fe200020006ff */
[----:B------:R-:W-:-:S02]  /*94a0*/  HADD2.F32 R21, -RZ, R0.H0_H0 ;  /* 0x20000000ff157230 */ /* 0x000fc40000004100 */
[----:B------:R-:W1:Y:S01]  /*94b0*/  LDS.U8 R32, [R44+0x400] ;  /* 0x000400002c207984 */ /* 0x000e620000000000 */
[----:B--2---:R-:W-:Y:S01]  /*94c0*/  F2FP.F16.E4M3.UNPACK_B R0, R23 ;  /* 0x00000017ff00723e */ /* 0x004fe200020006ff */
[----:B------:R-:W-:Y:S02]  /*94d0*/  HADD2.F32 R20, -RZ, R3.H0_H0 ;  /* 0x20000003ff147230 */ /* 0x000fe40000004100 */
[----:B------:R-:W2:Y:S01]  /*94e0*/  LDS.U8 R33, [R44+0x1000] ;  /* 0x001000002c217984 */ /* 0x000ea20000000000 */
[----:B------:R-:W-:Y:S01]  /*94f0*/  F2FP.F16.E4M3.UNPACK_B R5, R5 ;  /* 0x00000005ff05723e */ /* 0x000fe200020006ff */
[----:B------:R-:W-:Y:S02]  /*9500*/  HADD2.F32 R24, -RZ, R0.H0_H0 ;  /* 0x20000000ff187230 */ /* 0x000fe40000004100 */
[----:B------:R-:W2:Y:S01]  /*9510*/  LDS.U8 R6, [R34+0x800] ;  /* 0x0008000022067984 */ /* 0x000ea20000000000 */
[----:B----4-:R-:W-:Y:S01]  /*9520*/  F2FP.F16.E4M3.UNPACK_B R3, R25 ;  /* 0x00000019ff03723e */ /* 0x010fe200020006ff */
[----:B------:R-:W-:-:S02]  /*9530*/  HADD2.F32 R10, -RZ, R5.H0_H0 ;  /* 0x20000005ff0a7230 */ /* 0x000fc40000004100 */
[----:B------:R-:W4:Y:S01]  /*9540*/  LDS.U8 R28, [R34+0x1000] ;  /* 0x00100000221c7984 */ /* 0x000f220000000000 */
[----:B-----5:R-:W-:Y:S01]  /*9550*/  F2FP.F16.E4M3.UNPACK_B R4, R30 ;  /* 0x0000001eff04723e */ /* 0x020fe200020006ff */
[----:B------:R-:W-:Y:S02]  /*9560*/  HADD2.F32 R23, -RZ, R3.H0_H0 ;  /* 0x20000003ff177230 */ /* 0x000fe40000004100 */
[----:B------:R-:W5:Y:S01]  /*9570*/  LDS.U8 R34, [R44+0x1400] ;  /* 0x001400002c227984 */ /* 0x000f620000000000 */
[----:B------:R-:W-:-:S03]  /*9580*/  F2FP.F16.E4M3.UNPACK_B R0, R26 ;  /* 0x0000001aff00723e */ /* 0x000fc600020006ff */
[----:B------:R-:W5:Y:S01]  /*9590*/  LDS.U8 R40, [R44+0x2000] ;  /* 0x002000002c287984 */ /* 0x000f620000000000 */
[----:B------:R-:W-:Y:S01]  /*95a0*/  F2FP.F16.E4M3.UNPACK_B R5, R22 ;  /* 0x00000016ff05723e */ /* 0x000fe200020006ff */
[----:B------:R-:W-:Y:S02]  /*95b0*/  HADD2.F32 R30, -RZ, R0.H0_H0 ;  /* 0x20000000ff1e7230 */ /* 0x000fe40000004100 */
[----:B------:R-:W5:Y:S01]  /*95c0*/  LDS.U8 R53, [R43+0xc00] ;  /* 0x000c00002b357984 */ /* 0x000f620000000000 */
[----:B------:R-:W-:Y:S01]  /*95d0*/  F2FP.F16.E4M3.UNPACK_B R3, R27 ;  /* 0x0000001bff03723e */ /* 0x000fe200020006ff */
[----:B------:R-:W-:Y:S01]  /*95e0*/  HADD2.F32 R25, -RZ, R5.H0_H0 ;  /* 0x20000005ff197230 */ /* 0x000fe20000004100 */
[----:B------:R-:W-:Y:S01]  /*95f0*/  F2FP.F16.E4M3.UNPACK_B R0, R37 ;  /* 0x00000025ff00723e */ /* 0x000fe200020006ff */
[----:B------:R-:W5:Y:S01]  /*9600*/  LDS.U8 R36, [R44+0x800] ;  /* 0x000800002c247984 */ /* 0x000f620000000000 */
[----:B------:R-:W-:Y:S01]  /*9610*/  HADD2.F32 R22, -RZ, R4.H0_H0 ;  /* 0x20000004ff167230 */ /* 0x000fe20000004100 */
[----:B---3--:R-:W-:-:S02]  /*9620*/  F2FP.F16.E4M3.UNPACK_B R5, R29 ;  /* 0x0000001dff05723e */ /* 0x008fc400020006ff */
[----:B------:R-:W3:Y:S01]  /*9630*/  LDS.U8 R35, [R44+0xc00] ;  /* 0x000c00002c237984 */ /* 0x000ee20000000000 */
[----:B------:R-:W-:Y:S01]  /*9640*/  HADD2.F32 R29, -RZ, R3.H0_H0 ;  /* 0x20000003ff1d7230 */ /* 0x000fe20000004100 */
[----:B------:R-:W-:Y:S01]  /*9650*/  F2FP.F16.E4M3.UNPACK_B R3, R31 ;  /* 0x0000001fff03723e */ /* 0x000fe200020006ff */
[----:B------:R-:W-:Y:S01]  /*9660*/  HADD2.F32 R31, -RZ, R0.H0_H0 ;  /* 0x20000000ff1f7230 */ /* 0x000fe20000004100 */
[----:B------:R-:W3:Y:S01]  /*9670*/  LDS.U8 R42, [R44+0x1800] ;  /* 0x001800002c2a7984 */ /* 0x000ee20000000000 */
[----:B------:R-:W-:Y:S01]  /*9680*/  HADD2.F32 R27, -RZ, R5.H0_H0 ;  /* 0x20000005ff1b7230 */ /* 0x000fe20000004100 */
[----:B-1----:R-:W-:Y:S01]  /*9690*/  F2FP.F16.E4M3.UNPACK_B R0, R32 ;  /* 0x00000020ff00723e */ /* 0x002fe200020006ff */
[----:B------:R-:W-:Y:S01]  /*96a0*/  HADD2.F32 R32, -RZ, R3.H0_H0 ;  /* 0x20000003ff207230 */ /* 0x000fe20000004100 */
[----:B------:R-:W1:Y:S01]  /*96b0*/  LDS.U8 R41, [R44+0x1c00] ;  /* 0x001c00002c297984 */ /* 0x000e620000000000 */
[----:B--2---:R-:W-:Y:S02]  /*96c0*/  F2FP.F16.E4M3.UNPACK_B R3, R33 ;  /* 0x00000021ff03723e */ /* 0x004fe400020006ff */
[----:B------:R-:W-:Y:S01]  /*96d0*/  HADD2.F32 R33, -RZ, R0.H0_H0 ;  /* 0x20000000ff217230 */ /* 0x000fe20000004100 */
[----:B------:R-:W2:Y:S01]  /*96e0*/  LDS.U8 R38, [R43+0x800] ;  /* 0x000800002b267984 */ /* 0x000ea20000000000 */
[----:B------:R-:W-:-:S03]  /*96f0*/  F2FP.F16.E4M3.UNPACK_B R6, R6 ;  /* 0x00000006ff06723e */ /* 0x000fc600020006ff */
[----:B------:R-:W2:Y:S01]  /*9700*/  LDS.U8 R39, [R43+0x400] ;  /* 0x000400002b277984 */ /* 0x000ea20000000000 */
[----:B----4-:R-:W-:Y:S01]  /*9710*/  F2FP.F16.E4M3.UNPACK_B R4, R28 ;  /* 0x0000001cff04723e */ /* 0x010fe200020006ff */
[----:B------:R-:W-:Y:S02]  /*9720*/  HADD2.F32 R26, -RZ, R6.H0_H0 ;  /* 0x20000006ff1a7230 */ /* 0x000fe40000004100 */
[----:B------:R-:W4:Y:S01]  /*9730*/  LDS.U8 R47, [R43+0x1000] ;  /* 0x001000002b2f7984 */ /* 0x000f220000000000 */
[----:B-----5:R-:W-:Y:S01]  /*9740*/  F2FP.F16.E4M3.UNPACK_B R0, R34 ;  /* 0x00000022ff00723e */ /* 0x020fe200020006ff */
[----:B------:R-:W-:Y:S02]  /*9750*/  HADD2.F32 R28, -RZ, R4.H0_H0 ;  /* 0x20000004ff1c7230 */ /* 0x000fe40000004100 */
[----:B------:R-:W5:Y:S02]  /*9760*/  LDS.U8 R46, [R43+0x1400] ;  /* 0x001400002b2e7984 */ /* 0x000f640000000000 */
[----:B------:R-:W-:-:S02]  /*9770*/  HADD2.F32 R37, -RZ, R0.H0_H0 ;  /* 0x20000000ff257230 */ /* 0x000fc40000004100 */
[----:B------:R-:W5:Y:S01]  /*9780*/  LDS.U8 R45, [R43+0x1800] ;  /* 0x001800002b2d7984 */ /* 0x000f620000000000 */
[----:B------:R-:W-:-:S03]  /*9790*/  F2FP.F16.E4M3.UNPACK_B R0, R40 ;  /* 0x00000028ff00723e */ /* 0x000fc600020006ff */
[----:B------:R-:W5:Y:S02]  /*97a0*/  LDS.U8 R44, [R43+0x1c00] ;  /* 0x001c00002b2c7984 */ /* 0x000f640000000000 */
[----:B------:R-:W-:Y:S01]  /*97b0*/  HADD2.F32 R40, -RZ, R0.H0_H0 ;  /* 0x20000000ff287230 */ /* 0x000fe20000004100 */
[----:B------:R-:W-:Y:S01]  /*97c0*/  F2FP.F16.E4M3.UNPACK_B R0, R53 ;  /* 0x00000035ff00723e */ /* 0x000fe200020006ff */
[----:B------:R4:W5:Y:S01]  /*97d0*/  LDS.U8 R52, [R43+0x2000] ;  /* 0x002000002b347984 */ /* 0x0009620000000000 */
[----:B------:R-:W-:Y:S01]  /*97e0*/  F2FP.F16.E4M3.UNPACK_B R5, R36 ;  /* 0x00000024ff05723e */ /* 0x000fe200020006ff */
[----:B------:R-:W-:Y:S01]  /*97f0*/  HADD2.F32 R36, -RZ, R3.H0_H0 ;  /* 0x20000003ff247230 */ /* 0x000fe20000004100 */
[----:B---3--:R-:W-:Y:S01]  /*9800*/  F2FP.F16.E4M3.UNPACK_B R4, R35 ;  /* 0x00000023ff04723e */ /* 0x008fe200020006ff */
[----:B------:R-:W3:Y:S02]  /*9810*/  LDS.U8 R51, [R58+0x400] ;  /* 0x000400003a337984 */ /* 0x000ee40000000000 */
[----:B------:R-:W-:-:S02]  /*9820*/  HADD2.F32 R34, -RZ, R5.H0_H0 ;  /* 0x20000005ff227230 */ /* 0x000fc40000004100 */
[----:B------:R-:W3:Y:S01]  /*9830*/  LDS.U8 R50, [R58+0x800] ;  /* 0x000800003a327984 */ /* 0x000ee20000000000 */
[----:B------:R-:W-:Y:S01]  /*9840*/  HADD2.F32 R35, -RZ, R4.H0_H0 ;  /* 0x20000004ff237230 */ /* 0x000fe20000004100 */
[----:B------:R-:W-:Y:S02]  /*9850*/  F2FP.F16.E4M3.UNPACK_B R4, R42 ;  /* 0x0000002aff04723e */ /* 0x000fe400020006ff */
[----:B------:R-:W3:Y:S01]  /*9860*/  LDS.U8 R49, [R58+0xc00] ;  /* 0x000c00003a317984 */ /* 0x000ee20000000000 */
[----:B-1----:R-:W-:-:S03]  /*9870*/  F2FP.F16.E4M3.UNPACK_B R3, R41 ;  /* 0x00000029ff03723e */ /* 0x002fc600020006ff */
[----:B------:R-:W1:Y:S01]  /*9880*/  LDS.U8 R48, [R58+0x1000] ;  /* 0x001000003a307984 */ /* 0x000e620000000000 */
[----:B--2---:R-:W-:Y:S01]  /*9890*/  F2FP.F16.E4M3.UNPACK_B R5, R38 ;  /* 0x00000026ff05723e */ /* 0x004fe200020006ff */
[----:B------:R-:W-:Y:S02]  /*98a0*/  HADD2.F32 R38, -RZ, R4.H0_H0 ;  /* 0x20000004ff267230 */ /* 0x000fe40000004100 */
[----:B------:R-:W2:Y:S01]  /*98b0*/  LDS.U8 R57, [R58+0x1400] ;  /* 0x001400003a397984 */ /* 0x000ea20000000000 */
[----:B------:R-:W-:Y:S01]  /*98c0*/  F2FP.F16.E4M3.UNPACK_B R6, R39 ;  /* 0x00000027ff06723e */ /* 0x000fe200020006ff */
[----:B------:R-:W-:Y:S02]  /*98d0*/  HADD2.F32 R39, -RZ, R3.H0_H0 ;  /* 0x20000003ff277230 */ /* 0x000fe40000004100 */
[----:B------:R-:W2:Y:S01]  /*98e0*/  LDS.U8 R56, [R58+0x1800] ;  /* 0x001800003a387984 */ /* 0x000ea20000000000 */
[----:B------:R-:W-:Y:S01]  /*98f0*/  HADD2.F32 R42, -RZ, R5.H0_H0 ;  /* 0x20000005ff2a7230 */ /* 0x000fe20000004100 */
[----:B----4-:R-:W-:Y:S01]  /*9900*/  F2FP.F16.E4M3.UNPACK_B R5, R47 ;  /* 0x0000002fff05723e */ /* 0x010fe200020006ff */
[----:B------:R-:W-:Y:S01]  /*9910*/  HADD2.F32 R43, -RZ, R0.H0_H0 ;  /* 0x20000000ff2b7230 */ /* 0x000fe20000004100 */
[----:B------:R-:W4:Y:S01]  /*9920*/  LDS.U8 R55, [R58+0x1c00] ;  /* 0x001c00003a377984 */ /* 0x000f220000000000 */
[----:B-----5:R-:W-:Y:S01]  /*9930*/  F2FP.F16.E4M3.UNPACK_B R4, R46 ;  /* 0x0000002eff04723e */ /* 0x020fe200020006ff */
        /* <DEDUP_REMOVED lines=8> */
[----:B------:R-:W-:Y:S02]  /*99c0*/  HADD2.F32 R46, -RZ, R3.H0_H0 ;  /* 0x20000003ff2e7230 */ /* 0x000fe40000004100 */
[----:B------:R-:W-:Y:S01]  /*99d0*/  HADD2.F32 R47, -RZ, R0.H0_H0 ;  /* 0x20000000ff2f7230 */ /* 0x000fe20000004100 */
[----:B------:R-:W5:Y:S01]  /*99e0*/  LDS.U8 R62, [R212+0xc00] ;  /* 0x000c0000d43e7984 */ /* 0x000f620000000000 */
[----:B------:R-:W-:-:S02]  /*99f0*/  F2FP.F16.E4M3.UNPACK_B R0, R52 ;  /* 0x00000034ff00723e */ /* 0x000fc400020006ff */
[----:B---3--:R-:W-:Y:S01]  /*9a00*/  F2FP.F16.E4M3.UNPACK_B R6, R51 ;  /* 0x00000033ff06723e */ /* 0x008fe200020006ff */
[----:B------:R-:W3:Y:S01]  /*9a10*/  LDS.U8 R60, [R212+0x1000] ;  /* 0x00100000d43c7984 */ /* 0x000ee20000000000 */
[----:B------:R-:W-:-:S03]  /*9a20*/  F2FP.F16.E4M3.UNPACK_B R5, R50 ;  /* 0x00000032ff05723e */ /* 0x000fc600020006ff */
[----:B------:R-:W3:Y:S01]  /*9a30*/  LDS.U8 R59, [R212+0x1400] ;  /* 0x00140000d43b7984 */ /* 0x000ee20000000000 */
[----:B------:R-:W-:Y:S01]  /*9a40*/  F2FP.F16.E4M3.UNPACK_B R4, R49 ;  /* 0x00000031ff04723e */ /* 0x000fe200020006ff */
[----:B------:R-:W-:Y:S02]  /*9a50*/  HADD2.F32 R49, -RZ, R6.H0_H0 ;  /* 0x20000006ff317230 */ /* 0x000fe40000004100 */
[----:B------:R-:W3:Y:S01]  /*9a60*/  LDS.U8 R58, [R212+0x1800] ;  /* 0x00180000d43a7984 */ /* 0x000ee20000000000 */
[----:B-1----:R-:W-:Y:S01]  /*9a70*/  F2FP.F16.E4M3.UNPACK_B R3, R48 ;  /* 0x00000030ff03723e */ /* 0x002fe200020006ff */
[----:B------:R-:W-:Y:S02]  /*9a80*/  HADD2.F32 R48, -RZ, R0.H0_H0 ;  /* 0x20000000ff307230 */ /* 0x000fe40000004100 */
[----:B------:R-:W1:Y:S01]  /*9a90*/  LDS.U8 R209, [R212+0x1c00] ;  /* 0x001c0000d4d17984 */ /* 0x000e620000000000 */
[----:B------:R-:W-:Y:S01]  /*9aa0*/  HADD2.F32 R50, -RZ, R5.H0_H0 ;  /* 0x20000005ff327230 */ /* 0x000fe20000004100 */
[----:B--2---:R-:W-:Y:S01]  /*9ab0*/  F2FP.F16.E4M3.UNPACK_B R5, R57 ;  /* 0x00000039ff05723e */ /* 0x004fe200020006ff */
[----:B------:R-:W-:Y:S01]  /*9ac0*/  HADD2.F32 R51, -RZ, R4.H0_H0 ;  /* 0x20000004ff337230 */ /* 0x000fe20000004100 */
[----:B------:R-:W2:Y:S01]  /*9ad0*/  LDS.U8 R208, [R212+0x2000] ;  /* 0x00200000d4d07984 */ /* 0x000ea20000000000 */
[----:B------:R-:W-:Y:S01]  /*9ae0*/  HADD2.F32 R52, -RZ, R3.H0_H0 ;  /* 0x20000003ff347230 */ /* 0x000fe20000004100 */
[----:B------:R-:W-:-:S02]  /*9af0*/  F2FP.F16.E4M3.UNPACK_B R4, R56 ;  /* 0x00000038ff04723e */ /* 0x000fc400020006ff */
[----:B------:R-:W2:Y:S01]  /*9b00*/  LDS.U8 R207, [R210+0x400] ;  /* 0x00040000d2cf7984 */ /* 0x000ea20000000000 */
[----:B----4-:R-:W-:-:S03]  /*9b10*/  F2FP.F16.E4M3.UNPACK_B R3, R55 ;  /* 0x00000037ff03723e */ /* 0x010fc600020006ff */
[----:B------:R-:W4:Y:S01]  /*9b20*/  LDS.U8 R194, [R210+0x800] ;  /* 0x00080000d2c27984 */ /* 0x000f220000000000 */
[----:B-----5:R-:W-:Y:S01]  /*9b30*/  F2FP.F16.E4M3.UNPACK_B R0, R54 ;  /* 0x00000036ff00723e */ /* 0x020fe200020006ff */
        /* <DEDUP_REMOVED lines=8> */
[----:B------:R-:W-:Y:S01]  /*9bc0*/  HADD2.F32 R57, -RZ, R6.H0_H0 ;  /* 0x20000006ff397230 */ /* 0x000fe20000004100 */
[----:B------:R-:W-:-:S02]  /*9bd0*/  F2FP.F16.E4M3.UNPACK_B R6, R64 ;  /* 0x00000040ff06723e */ /* 0x000fc400020006ff */
[----:B------:R-:W5:Y:S01]  /*9be0*/  LDS.U8 R65, [R210+0x1800] ;  /* 0x00180000d2417984 */ /* 0x000f620000000000 */
[----:B------:R-:W-:Y:S02]  /*9bf0*/  F2FP.F16.E4M3.UNPACK_B R5, R62 ;  /* 0x0000003eff05723e */ /* 0x000fe400020006ff */
[----:B---3--:R-:W-:Y:S01]  /*9c00*/  F2FP.F16.E4M3.UNPACK_B R4, R60 ;  /* 0x0000003cff04723e */ /* 0x008fe200020006ff */
[----:B------:R-:W3:Y:S01]  /*9c10*/  LDS.U8 R63, [R210+0x1c00] ;  /* 0x001c0000d23f7984 */ /* 0x000ee20000000000 */
[----:B------:R-:W-:Y:S01]  /*9c20*/  F2FP.F16.E4M3.UNPACK_B R3, R59 ;  /* 0x0000003bff03723e */ /* 0x000fe200020006ff */
[----:B------:R-:W-:Y:S02]  /*9c30*/  HADD2.F32 R59, -RZ, R5.H0_H0 ;  /* 0x20000005ff3b7230 */ /* 0x000fe40000004100 */
[----:B------:R-:W3:Y:S01]  /*9c40*/  LDS.U8 R61, [R210+0x2000] ;  /* 0x00200000d23d7984 */ /* 0x000ee20000000000 */
[----:B------:R-:W-:Y:S01]  /*9c50*/  F2FP.F16.E4M3.UNPACK_B R0, R58 ;  /* 0x0000003aff00723e */ /* 0x000fe200020006ff */
[----:B------:R-:W-:-:S02]  /*9c60*/  HADD2.F32 R58, -RZ, R6.H0_H0 ;  /* 0x20000006ff3a7230 */ /* 0x000fc40000004100 */
[----:B------:R-:W-:Y:S02]  /*9c70*/  HADD2.F32 R60, -RZ, R4.H0_H0 ;  /* 0x20000004ff3c7230 */ /* 0x000fe40000004100 */
[----:B------:R-:W-:Y:S01]  /*9c80*/  HADD2.F32 R62, -RZ, R3.H0_H0 ;  /* 0x20000003ff3e7230 */ /* 0x000fe20000004100 */
[----:B-1----:R-:W-:Y:S01]  /*9c90*/  F2FP.F16.E4M3.UNPACK_B R3, R209 ;  /* 0x000000d1ff03723e */ /* 0x002fe200020006ff */
[----:B------:R-:W-:Y:S01]  /*9ca0*/  HADD2.F32 R64, -RZ, R0.H0_H0 ;  /* 0x20000000ff407230 */ /* 0x000fe20000004100 */
[----:B--2---:R-:W-:Y:S02]  /*9cb0*/  F2FP.F16.E4M3.UNPACK_B R0, R208 ;  /* 0x000000d0ff00723e */ /* 0x004fe400020006ff */
[----:B------:R-:W-:Y:S02]  /*9cc0*/  F2FP.F16.E4M3.UNPACK_B R6, R207 ;  /* 0x000000cfff06723e */ /* 0x000fe400020006ff */
[----:B----4-:R-:W-:Y:S01]  /*9cd0*/  F2FP.F16.E4M3.UNPACK_B R5, R194 ;  /* 0x000000c2ff05723e */ /* 0x010fe200020006ff */
[----:B------:R-:W-:-:S02]  /*9ce0*/  HADD2.F32 R194, -RZ, R0.H0_H0 ;  /* 0x20000000ffc27230 */ /* 0x000fc40000004100 */
[----:B------:R-:W-:Y:S01]  /*9cf0*/  HADD2.F32 R207, -RZ, R6.H0_H0 ;  /* 0x20000006ffcf7230 */ /* 0x000fe20000004100 */
[----:B-----5:R-:W-:Y:S01]  /*9d00*/  F2FP.F16.E4M3.UNPACK_B R4, R66 ;  /* 0x00000042ff04723e */ /* 0x020fe200020006ff */
[----:B------:R-:W-:Y:S02]  /*9d10*/  HADD2.F32 R66, -RZ, R3.H0_H0 ;  /* 0x20000003ff427230 */ /* 0x000fe40000004100 */
[----:B------:R-:W-:Y:S01]  /*9d20*/  HADD2.F32 R208, -RZ, R5.H0_H0 ;  /* 0x20000005ffd07230 */ /* 0x000fe20000004100 */
[----:B------:R-:W-:Y:S01]  /*9d30*/  F2FP.F16.E4M3.UNPACK_B R6, R198 ;  /* 0x000000c6ff06723e */ /* 0x000fe200020006ff */
[----:B------:R-:W-:Y:S01]  /*9d40*/  HADD2.F32 R209, -RZ, R4.H0_H0 ;  /* 0x20000004ffd17230 */ /* 0x000fe20000004100 */
[----:B------:R-:W-:-:S03]  /*9d50*/  F2FP.F16.E4M3.UNPACK_B R5, R67 ;  /* 0x00000043ff05723e */ /* 0x000fc600020006ff */
[----:B------:R-:W-:Y:S01]  /*9d60*/  HADD2.F32 R67, -RZ, R6.H0_H0 ;  /* 0x20000006ff437230 */ /* 0x000fe20000004100 */
[----:B------:R-:W-:Y:S01]  /*9d70*/  F2FP.F16.E4M3.UNPACK_B R4, R65 ;  /* 0x00000041ff04723e */ /* 0x000fe200020006ff */
[----:B------:R-:W-:Y:S01]  /*9d80*/  HADD2.F32 R5, -RZ, R5.H0_H0 ;  /* 0x20000005ff057230 */ /* 0x000fe20000004100 */
[----:B---3--:R-:W-:-:S03]  /*9d90*/  F2FP.F16.E4M3.UNPACK_B R3, R63 ;  /* 0x0000003fff03723e */ /* 0x008fc600020006ff */
[----:B------:R-:W-:Y:S01]  /*9da0*/  HADD2.F32 R4, -RZ, R4.H0_H0 ;  /* 0x20000004ff047230 */ /* 0x000fe20000004100 */
[----:B------:R-:W-:Y:S01]  /*9db0*/  F2FP.F16.E4M3.UNPACK_B R0, R61 ;  /* 0x0000003dff00723e */ /* 0x000fe200020006ff */
[----:B------:R-:W-:-:S04]  /*9dc0*/  HADD2.F32 R3, -RZ, R3.H0_H0 ;  /* 0x20000003ff037230 */ /* 0x000fc80000004100 */
[----:B------:R-:W-:Y:S02]  /*9dd0*/  HADD2.F32 R0, -RZ, R0.H0_H0 ;  /* 0x20000000ff007230 */ /* 0x000fe40000004100 */
.L_x_149:
[----:B------:R-:W-:Y:S05]  /*9de0*/  BSYNC.RECONVERGENT B0 ;  /* 0x0000000000007941 */ /* 0x000fea0003800200 */
.L_x_148:
[----:B------:R-:W-:Y:S01]  /*9df0*/  @!PT LDS RZ, [RZ] ;  /* 0x00000000fffff984 */ /* 0x000fe20000000800 */
[----:B------:R-:W-:Y:S01]  /*9e00*/  @!PT LDS RZ, [RZ] ;  /* 0x00000000fffff984 */ /* 0x000fe20000000800 */
[----:B------:R-:W-:Y:S01]  /*9e10*/  @!PT LDS RZ, [RZ] ;  /* 0x00000000fffff984 */ /* 0x000fe20000000800 */
[----:B------:R-:W-:Y:S01]  /*9e20*/  @!PT LDS RZ, [RZ] ;  /* 0x00000000fffff984 */ /* 0x000fe20000000800 */
[----:B------:R1:W-:Y:S06]  /*9e30*/  MEMBAR.ALL.CTA ;  /* 0x0000000000007992 */ /* 0x0003ec0000008000 */
[----:B-1----:R-:W1:Y:S01]  /*9e40*/  FENCE.VIEW.ASYNC.S ;  /* 0x00000000000073c6 */ /* 0x002e620000000000 */
[----:B------:R-:W-:-:S05]  /*9e50*/  VIADD R200, R200, 0x1 ;  /* 0x00000001c8c87836 */ /* 0x000fca0000000000 */
[----:B------:R-:W-:-:S04]  /*9e60*/  ISETP.NE.AND P1, PT, R200, 0x2, PT ;  /* 0x00000002c800780c */ /* 0x000fc80003f25270 */
[----:B------:R-:W-:Y:S02]  /*9e70*/  SEL R6, RZ, 0x1, P1 ;  /* 0x00000001ff067807 */ /* 0x000fe40000800000 */
[----:B------:R-:W-:Y:S02]  /*9e80*/  SEL R200, R200, RZ, P1 ;  /* 0x000000ffc8c87207 */ /* 0x000fe40000800000 */
[----:B------:R-:W-:Y:S01]  /*9e90*/  LOP3.LUT R199, R199, R6, RZ, 0x3c, !PT ;  /* 0x00000006c7c77212 */ /* 0x000fe200078e3cff */
[----:B-1----:R1:W-:Y:S06]  /*9ea0*/  SYNCS.ARRIVE.TRANS64.RED.A1T0 RZ, [R7+URZ], RZ ;  /* 0x000000ff07ff79a7 */ /* 0x0023ec00081004ff */
.L_x_144:
[----:B------:R-:W-:Y:S05]  /*9eb0*/  BSYNC B1 ;  /* 0x0000000000017941 */ /* 0x000fea0003800000 */
.L_x_143:
[----:B------:R-:W2:Y:S04]  /*9ec0*/  LDL R211, [R1+0x8] ;  /* 0x0000080001d37983 */ /* 0x000ea80000100800 */
[----:B------:R-:W3:Y:S01]  /*9ed0*/  LDL R210, [R1] ;  /* 0x0000000001d27983 */ /* 0x000ee20000100800 */
[----:B------:R-:W-:Y:S01]  /*9ee0*/  ISETP.NE.AND P1, PT, R202, RZ, PT ;  /* 0x000000ffca00720c */ /* 0x000fe20003f25270 */
[C---:B--2---:R-:W-:Y:S01]  /*9ef0*/  FMUL R6, R211.reuse, R71 ;  /* 0x00000047d3067220 */ /* 0x044fe20000400000 */
[C---:B------:R-:W-:Y:S01]  /*9f00*/  FMUL R68, R211.reuse, R68 ;  /* 0x00000044d3447220 */ /* 0x040fe20000400000 */
[C---:B-1----:R-:W-:Y:S01]  /*9f10*/  FMUL R7, R211.reuse, R76 ;  /* 0x0000004cd3077220 */ /* 0x042fe20000400000 */
[C---:B------:R-:W-:Y:S01]  /*9f20*/  FMUL R76, R211.reuse, R91 ;  /* 0x0000005bd34c7220 */ /* 0x040fe20000400000 */
[C---:B---3--:R-:W-:Y:S01]  /*9f30*/  FFMA R6, R210.reuse, R25, R6 ;  /* 0x00000019d2067223 */ /* 0x048fe20000000006 */
[C---:B------:R-:W-:Y:S01]  /*9f40*/  FFMA R61, R210.reuse, R33, R68 ;  /* 0x00000021d23d7223 */ /* 0x040fe20000000044 */
[C---:B------:R-:W-:Y:S01]  /*9f50*/  FMUL R88, R211.reuse, R88 ;  /* 0x00000058d3587220 */ /* 0x040fe20000400000 */
[C---:B------:R-:W-:Y:S01]  /*9f60*/  FFMA R68, R210.reuse, R34, R7 ;  /* 0x00000022d2447223 */ /* 0x040fe20000000007 */
[C---:B------:R-:W-:Y:S01]  /*9f70*/  FMUL R7, R211.reuse, R80 ;  /* 0x00000050d3077220 */ /* 0x040fe20000400000 */
[----:B------:R-:W-:Y:S01]  /*9f80*/  FMUL R84, R211, R84 ;  /* 0x00000054d3547220 */ /* 0x000fe20000400000 */
[----:B------:R-:W-:Y:S01]  /*9f90*/  F2FP.SATFINITE.E4M3.F32.PACK_AB_MERGE_C R6, R61, R6, RZ ;  /* 0x000000063d06723e */ /* 0x000fe200048070ff */
[C---:B------:R-:W-:Y:S01]  /*9fa0*/  FMUL R61, R211.reuse, R92 ;  /* 0x0000005cd33d7220 */ /* 0x040fe20000400000 */
[C---:B------:R-:W-:Y:S01]  /*9fb0*/  FFMA R76, R210.reuse, R59, R76 ;  /* 0x0000003bd24c7223 */ /* 0x040fe2000000004c */
[C---:B------:R-:W-:Y:S01]  /*9fc0*/  FFMA R65, R210.reuse, R209, R88 ;  /* 0x000000d1d2417223 */ /* 0x040fe20000000058 */
[C---:B------:R-:W-:Y:S01]  /*9fd0*/  FFMA R80, R210.reuse, R208, R7 ;  /* 0x000000d0d2507223 */ /* 0x040fe20000000007 */
[C---:B------:R-:W-:Y:S01]  /*9fe0*/  FFMA R7, R210.reuse, R35, R84 ;  /* 0x00000023d2077223 */ /* 0x040fe20000000054 */
[C---:B------:R-:W-:Y:S01]  /*9ff0*/  FFMA R84, R210.reuse, R36, R61 ;  /* 0x00000024d2547223 */ /* 0x040fe2000000003d */
[----:B------:R-:W-:Y:S01]  /*a000*/  FMUL R61, R211, R108 ;  /* 0x0000006cd33d7220 */ /* 0x000fe20000400000 */
[----:B------:R-:W-:Y:S01]  /*a010*/  F2FP.SATFINITE.E4M3.F32.PACK_AB_MERGE_C R65, R65, R76, RZ ;  /* 0x0000004c4141723e */ /* 0x000fe200048070ff */
[C---:B------:R-:W-:Y:S01]  /*a020*/  FMUL R76, R211.reuse, R119 ;  /* 0x00000077d34c7220 */ /* 0x040fe20000400000 */
[C---:B------:R-:W-:Y:S01]  /*a030*/  FMUL R116, R211.reuse, R116 ;  /* 0x00000074d3747220 */ /* 0x040fe20000400000 */
[C---:B------:R-:W-:Y:S01]  /*a040*/  FFMA R88, R210.reuse, R38, R61 ;  /* 0x00000026d2587223 */ /* 0x040fe2000000003d */
[C---:B------:R-:W-:Y:S01]  /*a050*/  FMUL R100, R211.reuse, R100 ;  /* 0x00000064d3647220 */ /* 0x040fe20000400000 */
[C---:B------:R-:W-:Y:S01]  /*a060*/  FFMA R76, R210.reuse, R31, R76 ;  /* 0x0000001fd24c7223 */ /* 0x040fe2000000004c */
[C---:B------:R-:W-:Y:S01]  /*a070*/  FFMA R61, R210.reuse, R39, R116 ;  /* 0x00000027d23d7223 */ /* 0x040fe20000000074 */
[C---:B------:R-:W-:Y:S01]  /*a080*/  FMUL R198, R211.reuse, R75 ;  /* 0x0000004bd3c67220 */ /* 0x040fe20000400000 */
[C---:B------:R-:W-:Y:S01]  /*a090*/  FMUL R72, R211.reuse, R72 ;  /* 0x00000048d3487220 */ /* 0x040fe20000400000 */
[C---:B------:R-:W-:Y:S01]  /*a0a0*/  FFMA R75, R210.reuse, R37, R100 ;  /* 0x00000025d24b7223 */ /* 0x040fe20000000064 */
[----:B------:R-:W-:Y:S01]  /*a0b0*/  FMUL R100, R211, R73 ;  /* 0x00000049d3647220 */ /* 0x000fe20000400000 */
[C---:B------:R-:W-:Y:S01]  /*a0c0*/  FFMA R198, R210.reuse, R57, R198 ;  /* 0x00000039d2c67223 */ /* 0x040fe200000000c6 */
[C---:B------:R-:W-:Y:S01]  /*a0d0*/  FFMA R63, R210.reuse, R207, R72 ;  /* 0x000000cfd23f7223 */ /* 0x040fe20000000048 */
[----:B------:R-:W-:Y:S01]  /*a0e0*/  F2FP.SATFINITE.E4M3.F32.PACK_AB_MERGE_C R61, R61, R76, RZ ;  /* 0x0000004c3d3d723e */ /* 0x000fe200048070ff */
[C---:B------:R-:W-:Y:S01]  /*a0f0*/  FMUL R70, R211.reuse, R70 ;  /* 0x00000046d3467220 */ /* 0x040fe20000400000 */
[C---:B------:R-:W-:Y:S01]  /*a100*/  FMUL R76, R211.reuse, R69 ;  /* 0x00000045d34c7220 */ /* 0x040fe20000400000 */
[----:B------:R-:W-:Y:S01]  /*a110*/  FMUL R2, R211, R2 ;  /* 0x00000002d3027220 */ /* 0x000fe20000400000 */
[C---:B------:R-:W-:Y:S01]  /*a120*/  FFMA R100, R210.reuse, R41, R100 ;  /* 0x00000029d2647223 */ /* 0x040fe20000000064 */
[C---:B------:R-:W-:Y:S01]  /*a130*/  FFMA R70, R210.reuse, R49, R70 ;  /* 0x00000031d2467223 */ /* 0x040fe20000000046 */
[----:B------:R-:W-:Y:S01]  /*a140*/  F2FP.SATFINITE.E4M3.F32.PACK_AB_MERGE_C R63, R63, R198, RZ ;  /* 0x000000c63f3f723e */ /* 0x000fe200048070ff */
[C---:B------:R-:W-:Y:S01]  /*a150*/  FFMA R73, R210.reuse, R9, R76 ;  /* 0x00000009d2497223 */ /* 0x040fe2000000004c */
[----:B------:R-:W-:Y:S01]  /*a160*/  FFMA R2, R210, R17, R2 ;  /* 0x00000011d2027223 */ /* 0x000fe20000000002 */
[C---:B------:R-:W-:Y:S01]  /*a170*/  FMUL R79, R211.reuse, R79 ;  /* 0x0000004fd34f7220 */ /* 0x040fe20000400000 */
[C---:B------:R-:W-:Y:S01]  /*a180*/  FMUL R72, R211.reuse, R87 ;  /* 0x00000057d3487220 */ /* 0x040fe20000400000 */
[C---:B------:R-:W-:Y:S01]  /*a190*/  FMUL R71, R211.reuse, R112 ;  /* 0x00000070d3477220 */ /* 0x040fe20000400000 */
[----:B------:R-:W-:Y:S01]  /*a1a0*/  F2FP.SATFINITE.E4M3.F32.PACK_AB_MERGE_C R100, R70, R100, R63 ;  /* 0x000000644664723e */ /* 0x000fe2000480703f */
[----:B------:R-:W-:Y:S01]  /*a1b0*/  FFMA R79, R210, R26, R79 ;  /* 0x0000001ad24f7223 */ /* 0x000fe2000000004f */
[C---:B------:R-:W-:Y:S01]  /*a1c0*/  FMUL R69, R211.reuse, R124 ;  /* 0x0000007cd3457220 */ /* 0x040fe20000400000 */
[----:B------:R-:W-:Y:S01]  /*a1d0*/  F2FP.SATFINITE.E4M3.F32.PACK_AB_MERGE_C R2, R2, R73, R6 ;  /* 0x000000490202723e */ /* 0x000fe20004807006 */
[C---:B------:R-:W-:Y:S01]  /*a1e0*/  FMUL R77, R211.reuse, R77 ;  /* 0x0000004dd34d7220 */ /* 0x040fe20000400000 */
[C---:B------:R-:W-:Y:S01]  /*a1f0*/  FMUL R63, R211.reuse, R74 ;  /* 0x0000004ad33f7220 */ /* 0x040fe20000400000 */
[C---:B------:R-:W-:Y:S01]  /*a200*/  FMUL R83, R211.reuse, R83 ;  /* 0x00000053d3537220 */ /* 0x040fe20000400000 */
[C---:B------:R-:W-:Y:S01]  /*a210*/  FFMA R72, R210.reuse, R27, R72 ;  /* 0x0000001bd2487223 */ /* 0x040fe20000000048 */
[C---:B------:R-:W-:Y:S01]  /*a220*/  FFMA R92, R210.reuse, R4, R71 ;  /* 0x00000004d25c7223 */ /* 0x040fe20000000047 */
[C---:B------:R-:W-:Y:S01]  /*a230*/  FMUL R6, R211.reuse, R85 ;  /* 0x00000055d3067220 */ /* 0x040fe20000400000 */
[C---:B------:R-:W-:Y:S01]  /*a240*/  FMUL R82, R211.reuse, R82 ;  /* 0x00000052d3527220 */ /* 0x040fe20000400000 */
[C---:B------:R-:W-:Y:S01]  /*a250*/  FMUL R71, R211.reuse, R128 ;  /* 0x00000080d3477220 */ /* 0x040fe20000400000 */
[C---:B------:R-:W-:Y:S01]  /*a260*/  FMUL R70, R211.reuse, R89 ;  /* 0x00000059d3467220 */ /* 0x040fe20000400000 */
[C---:B------:R-:W-:Y:S01]  /*a270*/  FMUL R86, R211.reuse, R86 ;  /* 0x00000056d3567220 */ /* 0x040fe20000400000 */
[C---:B------:R-:W-:Y:S01]  /*a280*/  FMUL R95, R211.reuse, R95 ;  /* 0x0000005fd35f7220 */ /* 0x040fe20000400000 */
[C---:B------:R-:W-:Y:S01]  /*a290*/  FFMA R76, R210.reuse, R40, R69 ;  /* 0x00000028d24c7223 */ /* 0x040fe20000000045 */
[C---:B------:R-:W-:Y:S01]  /*a2a0*/  FFMA R77, R210.reuse, R10, R77 ;  /* 0x0000000ad24d7223 */ /* 0x040fe2000000004d */
[----:B------:R-:W-:Y:S01]  /*a2b0*/  FFMA R63, R210, R18, R63 ;  /* 0x00000012d23f7223 */ /* 0x000fe2000000003f */
[----:B------:R-:W-:Y:S01]  /*a2c0*/  F2FP.SATFINITE.E4M3.F32.PACK_AB_MERGE_C R68, R68, R79, RZ ;  /* 0x0000004f4444723e */ /* 0x000fe200048070ff */
[C---:B------:R-:W-:Y:S01]  /*a2d0*/  FFMA R83, R210.reuse, R58, R83 ;  /* 0x0000003ad2537223 */ /* 0x040fe20000000053 */
[C---:B------:R-:W-:Y:S01]  /*a2e0*/  FMUL R81, R211.reuse, R81 ;  /* 0x00000051d3517220 */ /* 0x040fe20000400000 */
[----:B------:R-:W-:Y:S01]  /*a2f0*/  FMUL R69, R211, R78 ;  /* 0x0000004ed3457220 */ /* 0x000fe20000400000 */
[C---:B------:R-:W-:Y:S01]  /*a300*/  FFMA R6, R210.reuse, R11, R6 ;  /* 0x0000000bd2067223 */ /* 0x040fe20000000006 */
[C---:B------:R-:W-:Y:S01]  /*a310*/  FFMA R82, R210.reuse, R19, R82 ;  /* 0x00000013d2527223 */ /* 0x040fe20000000052 */
[----:B------:R-:W-:Y:S01]  /*a320*/  F2FP.SATFINITE.E4M3.F32.PACK_AB_MERGE_C R7, R7, R72, RZ ;  /* 0x000000480707723e */ /* 0x000fe200048070ff */
[C---:B------:R-:W-:Y:S01]  /*a330*/  FMUL R111, R211.reuse, R111 ;  /* 0x0000006fd36f7220 */ /* 0x040fe20000400000 */
[C---:B------:R-:W-:Y:S01]  /*a340*/  FFMA R108, R210.reuse, R0, R71 ;  /* 0x00000000d26c7223 */ /* 0x040fe20000000047 */
[C---:B------:R-:W-:Y:S01]  /*a350*/  FFMA R70, R210.reuse, R43, R70 ;  /* 0x0000002bd2467223 */ /* 0x040fe20000000046 */
[C---:B------:R-:W-:Y:S01]  /*a360*/  FFMA R86, R210.reuse, R51, R86 ;  /* 0x00000033d2567223 */ /* 0x040fe20000000056 */
[C---:B------:R-:W-:Y:S01]  /*a370*/  FFMA R95, R210.reuse, R28, R95 ;  /* 0x0000001cd25f7223 */ /* 0x040fe2000000005f */
[C---:B------:R-:W-:Y:S01]  /*a380*/  FMUL R93, R211.reuse, R93 ;  /* 0x0000005dd35d7220 */ /* 0x040fe20000400000 */
[C---:B------:R-:W-:Y:S01]  /*a390*/  FMUL R71, R211.reuse, R90 ;  /* 0x0000005ad3477220 */ /* 0x040fe20000400000 */
[C---:B------:R-:W-:Y:S01]  /*a3a0*/  FMUL R99, R211.reuse, R99 ;  /* 0x00000063d3637220 */ /* 0x040fe20000400000 */
[C---:B------:R-:W-:Y:S01]  /*a3b0*/  FMUL R96, R211.reuse, R96 ;  /* 0x00000060d3607220 */ /* 0x040fe20000400000 */
[----:B------:R-:W-:Y:S01]  /*a3c0*/  FMUL R115, R211, R115 ;  /* 0x00000073d3737220 */ /* 0x000fe20000400000 */
[C---:B------:R-:W-:Y:S01]  /*a3d0*/  FFMA R81, R210.reuse, R42, R81 ;  /* 0x0000002ad2517223 */ /* 0x040fe20000000051 */
[C---:B------:R-:W-:Y:S01]  /*a3e0*/  FFMA R69, R210.reuse, R50, R69 ;  /* 0x00000032d2457223 */ /* 0x040fe20000000045 */
[----:B------:R-:W-:Y:S01]  /*a3f0*/  F2FP.SATFINITE.E4M3.F32.PACK_AB_MERGE_C R74, R63, R77, R68 ;  /* 0x0000004d3f4a723e */ /* 0x000fe20004807044 */
[----:B------:R-:W-:Y:S01]  /*a400*/  FFMA R111, R210, R30, R111 ;  /* 0x0000001ed26f7223 */ /* 0x000fe2000000006f */
[----:B------:R-:W-:Y:S01]  /*a410*/  F2FP.SATFINITE.E4M3.F32.PACK_AB_MERGE_C R80, R80, R83, RZ ;  /* 0x000000535050723e */ /* 0x000fe200048070ff */
[C---:B------:R-:W-:Y:S01]  /*a420*/  FMUL R109, R211.reuse, R109 ;  /* 0x0000006dd36d7220 */ /* 0x040fe20000400000 */
[----:B------:R-:W-:Y:S01]  /*a430*/  F2FP.SATFINITE.E4M3.F32.PACK_AB_MERGE_C R82, R82, R6, R7 ;  /* 0x000000065252723e */ /* 0x000fe20004807007 */
[C---:B------:R-:W-:Y:S01]  /*a440*/  FMUL R63, R211.reuse, R106 ;  /* 0x0000006ad33f7220 */ /* 0x040fe20000400000 */
[C---:B------:R-:W-:Y:S01]  /*a450*/  FFMA R93, R210.reuse, R12, R93 ;  /* 0x0000000cd25d7223 */ /* 0x040fe2000000005d */
[----:B------:R-:W-:Y:S01]  /*a460*/  FFMA R71, R210, R20, R71 ;  /* 0x00000014d2477223 */ /* 0x000fe20000000047 */
[----:B------:R-:W-:Y:S01]  /*a470*/  F2FP.SATFINITE.E4M3.F32.PACK_AB_MERGE_C R86, R86, R70, R65 ;  /* 0x000000465656723e */ /* 0x000fe20004807041 */
[C---:B------:R-:W-:Y:S01]  /*a480*/  FMUL R6, R211.reuse, R101 ;  /* 0x00000065d3067220 */ /* 0x040fe20000400000 */
[C---:B------:R-:W-:Y:S01]  /*a490*/  FFMA R99, R210.reuse, R60, R99 ;  /* 0x0000003cd2637223 */ /* 0x040fe20000000063 */
[----:B------:R-:W-:Y:S01]  /*a4a0*/  FFMA R96, R210, R67, R96 ;  /* 0x00000043d2607223 */ /* 0x000fe20000000060 */
[----:B------:R-:W-:Y:S01]  /*a4b0*/  F2FP.SATFINITE.E4M3.F32.PACK_AB_MERGE_C R84, R84, R95, RZ ;  /* 0x0000005f5454723e */ /* 0x000fe200048070ff */
[C---:B------:R-:W-:Y:S01]  /*a4c0*/  FFMA R115, R210.reuse, R64, R115 ;  /* 0x00000040d2737223 */ /* 0x040fe20000000073 */
[C---:B------:R-:W-:Y:S01]  /*a4d0*/  FMUL R97, R211.reuse, R97 ;  /* 0x00000061d3617220 */ /* 0x040fe20000400000 */
[C---:B------:R-:W-:Y:S01]  /*a4e0*/  FMUL R7, R211.reuse, R94 ;  /* 0x0000005ed3077220 */ /* 0x040fe20000400000 */
[C---:B------:R-:W-:Y:S01]  /*a4f0*/  FMUL R113, R211.reuse, R113 ;  /* 0x00000071d3717220 */ /* 0x040fe20000400000 */
[C---:B------:R-:W-:Y:S01]  /*a500*/  FMUL R65, R211.reuse, R110 ;  /* 0x0000006ed3417220 */ /* 0x040fe20000400000 */
[C---:B------:R-:W-:Y:S01]  /*a510*/  FMUL R68, R211.reuse, R105 ;  /* 0x00000069d3447220 */ /* 0x040fe20000400000 */
[C---:B------:R-:W-:Y:S01]  /*a520*/  FMUL R123, R211.reuse, R123 ;  /* 0x0000007bd37b7220 */ /* 0x040fe20000400000 */
[----:B------:R-:W-:Y:S01]  /*a530*/  FMUL R120, R211, R120 ;  /* 0x00000078d3787220 */ /* 0x000fe20000400000 */
[----:B------:R-:W-:Y:S01]  /*a540*/  F2FP.SATFINITE.E4M3.F32.PACK_AB_MERGE_C R80, R69, R81, R80 ;  /* 0x000000514550723e */ /* 0x000fe20004807050 */
[C---:B------:R-:W-:Y:S01]  /*a550*/  FFMA R109, R210.reuse, R14, R109 ;  /* 0x0000000ed26d7223 */ /* 0x040fe2000000006d */
[----:B------:R-:W-:Y:S01]  /*a560*/  FFMA R63, R210, R22, R63 ;  /* 0x00000016d23f7223 */ /* 0x000fe2000000003f */
[----:B------:R-:W-:Y:S01]  /*a570*/  F2FP.SATFINITE.E4M3.F32.PACK_AB_MERGE_C R88, R88, R111, RZ ;  /* 0x0000006f5858723e */ /* 0x000fe200048070ff */
[C---:B------:R-:W-:Y:S01]  /*a580*/  FFMA R69, R210.reuse, R13, R6 ;  /* 0x0000000dd2457223 */ /* 0x040fe20000000006 */
[----:B------:R-:W-:Y:S01]  /*a590*/  FMUL R131, R211, R131 ;  /* 0x00000083d3837220 */ /* 0x000fe20000400000 */
[----:B------:R-:W-:Y:S01]  /*a5a0*/  F2FP.SATFINITE.E4M3.F32.PACK_AB_MERGE_C R84, R71, R93, R84 ;  /* 0x0000005d4754723e */ /* 0x000fe20004807054 */
[C---:B------:R-:W-:Y:S01]  /*a5b0*/  FFMA R97, R210.reuse, R44, R97 ;  /* 0x0000002cd2617223 */ /* 0x040fe20000000061 */
[C---:B------:R-:W-:Y:S01]  /*a5c0*/  FFMA R7, R210.reuse, R52, R7 ;  /* 0x00000034d2077223 */ /* 0x040fe20000000007 */
[C---:B------:R-:W-:Y:S01]  /*a5d0*/  FFMA R113, R210.reuse, R46, R113 ;  /* 0x0000002ed2717223 */ /* 0x040fe20000000071 */
[----:B------:R-:W-:Y:S01]  /*a5e0*/  FFMA R65, R210, R54, R65 ;  /* 0x00000036d2417223 */ /* 0x000fe20000000041 */
[C---:B------:R-:W-:Y:S01]  /*a5f0*/  FMUL R6, R211.reuse, R117 ;  /* 0x00000075d3067220 */ /* 0x040fe20000400000 */
[C---:B------:R-:W-:Y:S01]  /*a600*/  FMUL R114, R211.reuse, R114 ;  /* 0x00000072d3727220 */ /* 0x040fe20000400000 */
[----:B------:R-:W-:Y:S01]  /*a610*/  F2FP.SATFINITE.E4M3.F32.PACK_AB_MERGE_C R96, R96, R99, RZ ;  /* 0x000000636060723e */ /* 0x000fe200048070ff */
[----:B------:R-:W-:Y:S01]  /*a620*/  FFMA R71, R210, R45, R68 ;  /* 0x0000002dd2477223 */ /* 0x000fe20000000044 */
[----:B------:R-:W-:Y:S01]  /*a630*/  F2FP.SATFINITE.E4M3.F32.PACK_AB_MERGE_C R92, R92, R115, RZ ;  /* 0x000000735c5c723e */ /* 0x000fe200048070ff */
[C---:B------:R-:W-:Y:S01]  /*a640*/  FMUL R127, R211.reuse, R127 ;  /* 0x0000007fd37f7220 */ /* 0x040fe20000400000 */
[C---:B------:R-:W-:Y:S01]  /*a650*/  FFMA R123, R210.reuse, R66, R123 ;  /* 0x00000042d27b7223 */ /* 0x040fe2000000007b */
[C---:B------:R-:W-:Y:S01]  /*a660*/  FFMA R120, R210.reuse, R3, R120 ;  /* 0x00000003d2787223 */ /* 0x040fe20000000078 */
[C---:B------:R-:W-:Y:S01]  /*a670*/  FMUL R68, R211.reuse, R121 ;  /* 0x00000079d3447220 */ /* 0x040fe20000400000 */
[C---:B------:R-:W-:Y:S01]  /*a680*/  FMUL R118, R211.reuse, R118 ;  /* 0x00000076d3767220 */ /* 0x040fe20000400000 */
[----:B------:R-:W-:Y:S01]  /*a690*/  FMUL R72, R211, R103 ;  /* 0x00000067d3487220 */ /* 0x000fe20000400000 */
[----:B------:R-:W-:Y:S01]  /*a6a0*/  F2FP.SATFINITE.E4M3.F32.PACK_AB_MERGE_C R88, R63, R109, R88 ;  /* 0x0000006d3f58723e */ /* 0x000fe20004807058 */
[C---:B------:R-:W-:Y:S01]  /*a6b0*/  FMUL R107, R211.reuse, R107 ;  /* 0x0000006bd36b7220 */ /* 0x040fe20000400000 */
[C---:B------:R-:W-:Y:S01]  /*a6c0*/  FMUL R104, R211.reuse, R104 ;  /* 0x00000068d3687220 */ /* 0x040fe20000400000 */
[C---:B------:R-:W-:Y:S01]  /*a6d0*/  FFMA R131, R210.reuse, R194, R131 ;  /* 0x000000c2d2837223 */ /* 0x040fe20000000083 */
[C---:B------:R-:W-:Y:S01]  /*a6e0*/  FMUL R129, R211.reuse, R129 ;  /* 0x00000081d3817220 */ /* 0x040fe20000400000 */
[----:B------:R-:W-:Y:S01]  /*a6f0*/  FMUL R63, R211, R126 ;  /* 0x0000007ed33f7220 */ /* 0x000fe20000400000 */
[C---:B------:R-:W-:Y:S01]  /*a700*/  FFMA R6, R210.reuse, R15, R6 ;  /* 0x0000000fd2067223 */ /* 0x040fe20000000006 */
[C---:B------:R-:W-:Y:S01]  /*a710*/  FFMA R114, R210.reuse, R23, R114 ;  /* 0x00000017d2727223 */ /* 0x040fe20000000072 */
[----:B------:R-:W-:Y:S01]  /*a720*/  F2FP.SATFINITE.E4M3.F32.PACK_AB_MERGE_C R96, R7, R97, R96 ;  /* 0x000000610760723e */ /* 0x000fe20004807060 */
[C---:B------:R-:W-:Y:S01]  /*a730*/  FFMA R127, R210.reuse, R32, R127 ;  /* 0x00000020d27f7223 */ /* 0x040fe2000000007f */
[----:B------:R-:W-:Y:S01]  /*a740*/  F2FP.SATFINITE.E4M3.F32.PACK_AB_MERGE_C R92, R65, R113, R92 ;  /* 0x00000071415c723e */ /* 0x000fe2000480705c */
[C---:B------:R-:W-:Y:S01]  /*a750*/  FMUL R125, R211.reuse, R125 ;  /* 0x0000007dd37d7220 */ /* 0x040fe20000400000 */
[----:B------:R-:W-:Y:S01]  /*a760*/  FMUL R7, R211, R122 ;  /* 0x0000007ad3077220 */ /* 0x000fe20000400000 */
[----:B------:R-:W-:Y:S01]  /*a770*/  IADD3 R78, PT, PT, R201, UR38, RZ ;  /* 0x00000026c94e7c10 */ /* 0x000fe2000fffe0ff */
[C---:B------:R-:W-:Y:S01]  /*a780*/  FFMA R65, R210.reuse, R47, R68 ;  /* 0x0000002fd2417223 */ /* 0x040fe20000000044 */
[C---:B------:R-:W-:Y:S01]  /*a790*/  FFMA R118, R210.reuse, R55, R118 ;  /* 0x00000037d2767223 */ /* 0x040fe20000000076 */
[----:B------:R-:W-:Y:S01]  /*a7a0*/  FFMA R72, R210, R29, R72 ;  /* 0x0000001dd2487223 */ /* 0x000fe20000000048 */
[----:B------:R-:W-:Y:S01]  /*a7b0*/  F2FP.SATFINITE.E4M3.F32.PACK_AB_MERGE_C R120, R120, R123, RZ ;  /* 0x0000007b7878723e */ /* 0x000fe200048070ff */
[C---:B------:R-:W-:Y:S01]  /*a7c0*/  FMUL R98, R211.reuse, R98 ;  /* 0x00000062d3627220 */ /* 0x040fe20000400000 */
[C---:B------:R-:W-:Y:S01]  /*a7d0*/  FFMA R107, R210.reuse, R62, R107 ;  /* 0x0000003ed26b7223 */ /* 0x040fe2000000006b */
[C---:B------:R-:W-:Y:S01]  /*a7e0*/  FFMA R104, R210.reuse, R5, R104 ;  /* 0x00000005d2687223 */ /* 0x040fe20000000068 */
[----:B------:R-:W-:Y:S01]  /*a7f0*/  FMUL R102, R211, R102 ;  /* 0x00000066d3667220 */ /* 0x000fe20000400000 */
[C---:B------:R-:W-:Y:S01]  /*a800*/  FFMA R129, R210.reuse, R48, R129 ;  /* 0x00000030d2817223 */ /* 0x040fe20000000081 */
[----:B------:R-:W-:Y:S01]  /*a810*/  FFMA R63, R210, R56, R63 ;  /* 0x00000038d23f7223 */ /* 0x000fe2000000003f */
[----:B------:R-:W-:Y:S01]  /*a820*/  F2FP.SATFINITE.E4M3.F32.PACK_AB_MERGE_C R108, R108, R131, RZ ;  /* 0x000000836c6c723e */ /* 0x000fe200048070ff */
[----:B------:R-:W-:Y:S01]  /*a830*/  FFMA R125, R210, R16, R125 ;  /* 0x00000010d27d7223 */ /* 0x000fe2000000007d */
[----:B------:R-:W-:Y:S01]  /*a840*/  F2FP.SATFINITE.E4M3.F32.PACK_AB_MERGE_C R114, R114, R6, R61 ;  /* 0x000000067272723e */ /* 0x000fe2000480703d */
[----:B------:R-:W-:Y:S01]  /*a850*/  FFMA R7, R210, R24, R7 ;  /* 0x00000018d2077223 */ /* 0x000fe20000000007 */
[-C--:B------:R-:W-:Y:S01]  /*a860*/  IADD3 R70, PT, PT, R204, R78.reuse, RZ ;  /* 0x0000004ecc467210 */ /* 0x080fe20007ffe0ff */
[C---:B------:R-:W-:Y:S01]  /*a870*/  FFMA R98, R210.reuse, R21, R98 ;  /* 0x00000015d2627223 */ /* 0x040fe20000000062 */
[----:B------:R-:W-:Y:S01]  /*a880*/  IADD3 R61, PT, PT, R203, R78, RZ ;  /* 0x0000004ecb3d7210 */ /* 0x000fe20007ffe0ff */
[----:B------:R-:W-:Y:S01]  /*a890*/  FFMA R102, R210, R53, R102 ;  /* 0x00000035d2667223 */ /* 0x000fe20000000066 */
[----:B------:R-:W-:Y:S01]  /*a8a0*/  F2FP.SATFINITE.E4M3.F32.PACK_AB_MERGE_C R76, R76, R127, RZ ;  /* 0x0000007f4c4c723e */ /* 0x000fe200048070ff */
[----:B------:R1:W-:Y:S01]  /*a8b0*/  STS.U8 [R201+UR38+0x4400], R2 ;  /* 0x00440002c9007988 */ /* 0x0003e20008000026 */
[----:B------:R-:W-:-:S02]  /*a8c0*/  F2FP.SATFINITE.E4M3.F32.PACK_AB_MERGE_C R118, R118, R65, R120 ;  /* 0x000000417676723e */ /* 0x000fc40004807078 */
[----:B------:R-:W-:Y:S02]  /*a8d0*/  F2FP.SATFINITE.E4M3.F32.PACK_AB_MERGE_C R72, R75, R72, RZ ;  /* 0x000000484b48723e */ /* 0x000fe400048070ff */
[----:B------:R-:W-:Y:S02]  /*a8e0*/  IADD3 R65, PT, PT, R205, R78, RZ ;  /* 0x0000004ecd417210 */ /* 0x000fe40007ffe0ff */
[----:B------:R-:W-:Y:S02]  /*a8f0*/  SHF.R.U32.HI R94, RZ, 0x8, R2 ;  /* 0x00000008ff5e7819 */ /* 0x000fe40000011602 */
[----:B------:R-:W-:Y:S02]  /*a900*/  F2FP.SATFINITE.E4M3.F32.PACK_AB_MERGE_C R104, R104, R107, RZ ;  /* 0x0000006b6868723e */ /* 0x000fe400048070ff */
[----:B------:R-:W-:Y:S01]  /*a910*/  F2FP.SATFINITE.E4M3.F32.PACK_AB_MERGE_C R108, R63, R129, R108 ;  /* 0x000000813f6c723e */ /* 0x000fe2000480706c */
[----:B------:R2:W-:Y:S01]  /*a920*/  STS.U8 [R65+0x4400], R94 ;  /* 0x0044005e41007388 */ /* 0x0005e20000000000 */
[----:B------:R-:W-:-:S02]  /*a930*/  SHF.R.U32.HI R73, RZ, 0x10, R2 ;  /* 0x00000010ff497819 */ /* 0x000fc40000011602 */
[----:B------:R-:W-:Y:S02]  /*a940*/  IADD3 R63, PT, PT, R205, R70, RZ ;  /* 0x00000046cd3f7210 */ /* 0x000fe40007ffe0ff */
[----:B------:R-:W-:Y:S01]  /*a950*/  SHF.R.U32.HI R90, RZ, 0x18, R2 ;  /* 0x00000018ff5a7819 */ /* 0x000fe20000011602 */
[----:B------:R3:W-:Y:S01]  /*a960*/  STS.U8 [R70+0x4400], R73 ;  /* 0x0044004946007388 */ /* 0x0007e20000000000 */
[----:B------:R-:W-:Y:S02]  /*a970*/  IADD3 R68, PT, PT, R204, R61, RZ ;  /* 0x0000003dcc447210 */ /* 0x000fe40007ffe0ff */
[----:B------:R-:W-:Y:S01]  /*a980*/  F2FP.SATFINITE.E4M3.F32.PACK_AB_MERGE_C R76, R7, R125, R76 ;  /* 0x0000007d074c723e */ /* 0x000fe2000480704c */
[----:B------:R4:W-:Y:S01]  /*a990*/  STS.U8 [R63+0x4400], R90 ;  /* 0x0044005a3f007388 */ /* 0x0009e20000000000 */
[----:B------:R-:W-:Y:S02]  /*a9a0*/  F2FP.SATFINITE.E4M3.F32.PACK_AB_MERGE_C R72, R98, R69, R72 ;  /* 0x000000456248723e */ /* 0x000fe40004807048 */
[----:B------:R-:W-:Y:S01]  /*a9b0*/  IADD3 R7, PT, PT, R205, R61, RZ ;  /* 0x0000003dcd077210 */ /* 0x000fe20007ffe0ff */
[----:B------:R-:W-:Y:S01]  /*a9c0*/  STS.U8 [R61+0x4400], R100 ;  /* 0x004400643d007388 */ /* 0x000fe20000000000 */
[----:B------:R-:W-:-:S02]  /*a9d0*/  SHF.R.U32.HI R78, RZ, 0x8, R100 ;  /* 0x00000008ff4e7819 */ /* 0x000fc40000011664 */
[----:B------:R-:W-:Y:S02]  /*a9e0*/  F2FP.SATFINITE.E4M3.F32.PACK_AB_MERGE_C R102, R102, R71, R104 ;  /* 0x000000476666723e */ /* 0x000fe40004807068 */
[--C-:B------:R-:W-:Y:S01]  /*a9f0*/  SHF.R.U32.HI R69, RZ, 0x10, R100.reuse ;  /* 0x00000010ff457819 */ /* 0x100fe20000011664 */
[----:B------:R5:W-:Y:S01]  /*aa00*/  STS.U8 [R7+0x4400], R78 ;  /* 0x0044004e07007388 */ /* 0x000be20000000000 */
[----:B------:R-:W-:Y:S02]  /*aa10*/  IADD3 R6, PT, PT, R205, R68, RZ ;  /* 0x00000044cd067210 */ /* 0x000fe40007ffe0ff */
[----:B------:R-:W-:Y:S01]  /*aa20*/  SHF.R.U32.HI R71, RZ, 0x18, R100 ;  /* 0x00000018ff477819 */ /* 0x000fe20000011664 */
[----:B------:R5:W-:Y:S01]  /*aa30*/  STS.U8 [R68+0x4400], R69 ;  /* 0x0044004544007388 */ /* 0x000be20000000000 */
[----:B-1----:R-:W-:Y:S02]  /*aa40*/  SHF.R.U32.HI R2, RZ, 0x8, R74 ;  /* 0x00000008ff027819 */ /* 0x002fe4000001164a */
[--C-:B--2---:R-:W-:Y:S01]  /*aa50*/  SHF.R.U32.HI R94, RZ, 0x8, R80.reuse ;  /* 0x00000008ff5e7819 */ /* 0x104fe20000011650 */
[----:B------:R1:W-:Y:S01]  /*aa60*/  STS.U8 [R6+0x4400], R71 ;  /* 0x0044004706007388 */ /* 0x0003e20000000000 */
[----:B------:R-:W-:-:S02]  /*aa70*/  SHF.R.U32.HI R75, RZ, 0x10, R80 ;  /* 0x00000010ff4b7819 */ /* 0x000fc40000011650 */
[--C-:B---3--:R-:W-:Y:S01]  /*aa80*/  SHF.R.U32.HI R73, RZ, 0x10, R74.reuse ;  /* 0x00000010ff497819 */ /* 0x108fe2000001164a */
[----:B------:R2:W-:Y:S01]  /*aa90*/  STS.U8 [R201+UR38+0x4800], R74 ;  /* 0x0048004ac9007988 */ /* 0x0005e20008000026 */
[----:B----4-:R-:W-:-:S03]  /*aaa0*/  SHF.R.U32.HI R90, RZ, 0x18, R74 ;  /* 0x00000018ff5a7819 */ /* 0x010fc6000001164a */
[----:B------:R3:W-:Y:S04]  /*aab0*/  STS.U8 [R65+0x4800], R2 ;  /* 0x0048000241007388 */ /* 0x0007e80000000000 */
[----:B------:R4:W-:Y:S04]  /*aac0*/  STS.U8 [R70+0x4800], R73 ;  /* 0x0048004946007388 */ /* 0x0009e80000000000 */
[----:B------:R-:W-:Y:S01]  /*aad0*/  STS.U8 [R63+0x4800], R90 ;  /* 0x0048005a3f007388 */ /* 0x000fe20000000000 */
[----:B-----5:R-:W-:-:S03]  /*aae0*/  SHF.R.U32.HI R78, RZ, 0x8, R86 ;  /* 0x00000008ff4e7819 */ /* 0x020fc60000011656 */
[----:B------:R5:W-:Y:S01]  /*aaf0*/  STS.U8 [R61+0x4800], R80 ;  /* 0x004800503d007388 */ /* 0x000be20000000000 */
[----:B------:R-:W-:-:S03]  /*ab00*/  SHF.R.U32.HI R69, RZ, 0x18, R80 ;  /* 0x00000018ff457819 */ /* 0x000fc60000011650 */
[----:B------:R-:W-:Y:S01]  /*ab10*/  STS.U8 [R7+0x4800], R94 ;  /* 0x0048005e07007388 */ /* 0x000fe20000000000 */
[----:B-1----:R-:W-:-:S03]  /*ab20*/  SHF.R.U32.HI R71, RZ, 0x10, R82 ;  /* 0x00000010ff477819 */ /* 0x002fc60000011652 */
[----:B------:R1:W-:Y:S01]  /*ab30*/  STS.U8 [R68+0x4800], R75 ;  /* 0x0048004b44007388 */ /* 0x0003e20000000000 */
[----:B--2---:R-:W-:-:S03]  /*ab40*/  SHF.R.U32.HI R74, RZ, 0x8, R82 ;  /* 0x00000008ff4a7819 */ /* 0x004fc60000011652 */
[----:B------:R2:W-:Y:S01]  /*ab50*/  STS.U8 [R6+0x4800], R69 ;  /* 0x0048004506007388 */ /* 0x0005e20000000000 */
[----:B---3--:R-:W-:-:S03]  /*ab60*/  SHF.R.U32.HI R2, RZ, 0x18, R82 ;  /* 0x00000018ff027819 */ /* 0x008fc60000011652 */
[----:B------:R-:W-:Y:S01]  /*ab70*/  STS.U8 [R201+UR38+0x4c00], R82 ;  /* 0x004c0052c9007988 */ /* 0x000fe20008000026 */
[----:B----4-:R-:W-:-:S03]  /*ab80*/  SHF.R.U32.HI R73, RZ, 0x10, R86 ;  /* 0x00000010ff497819 */ /* 0x010fc60000011656 */
[----:B------:R3:W-:Y:S04]  /*ab90*/  STS.U8 [R65+0x4c00], R74 ;  /* 0x004c004a41007388 */ /* 0x0007e80000000000 */
[----:B------:R4:W-:Y:S01]  /*aba0*/  STS.U8 [R70+0x4c00], R71 ;  /* 0x004c004746007388 */ /* 0x0009e20000000000 */
[----:B-----5:R-:W-:-:S03]  /*abb0*/  SHF.R.U32.HI R80, RZ, 0x8, R84 ;  /* 0x00000008ff507819 */ /* 0x020fc60000011654 */
[----:B------:R5:W-:Y:S04]  /*abc0*/  STS.U8 [R63+0x4c00], R2 ;  /* 0x004c00023f007388 */ /* 0x000be80000000000 */
[----:B------:R-:W-:Y:S01]  /*abd0*/  STS.U8 [R61+0x4c00], R86 ;  /* 0x004c00563d007388 */ /* 0x000fe20000000000 */
[----:B-1----:R-:W-:-:S03]  /*abe0*/  SHF.R.U32.HI R75, RZ, 0x18, R86 ;  /* 0x00000018ff4b7819 */ /* 0x002fc60000011656 */
[----:B------:R1:W-:Y:S01]  /*abf0*/  STS.U8 [R7+0x4c00], R78 ;  /* 0x004c004e07007388 */ /* 0x0003e20000000000 */
[----:B--2---:R-:W-:-:S03]  /*ac00*/  SHF.R.U32.HI R69, RZ, 0x10, R84 ;  /* 0x00000010ff457819 */ /* 0x004fc60000011654 */
[----:B------:R2:W-:Y:S04]  /*ac10*/  STS.U8 [R68+0x4c00], R73 ;  /* 0x004c004944007388 */ /* 0x0005e80000000000 */
[----:B------:R2:W-:Y:S01]  /*ac20*/  STS.U8 [R6+0x4c00], R75 ;  /* 0x004c004b06007388 */ /* 0x0005e20000000000 */
[----:B---3--:R-:W-:-:S03]  /*ac30*/  SHF.R.U32.HI R74, RZ, 0x18, R84 ;  /* 0x00000018ff4a7819 */ /* 0x008fc60000011654 */
[----:B------:R-:W-:Y:S01]  /*ac40*/  STS.U8 [R201+UR38+0x5000], R84 ;  /* 0x00500054c9007988 */ /* 0x000fe20008000026 */
[----:B----4-:R-:W-:-:S03]  /*ac50*/  SHF.R.U32.HI R71, RZ, 0x10, R96 ;  /* 0x00000010ff477819 */ /* 0x010fc60000011660 */
[----:B------:R3:W-:Y:S01]  /*ac60*/  STS.U8 [R65+0x5000], R80 ;  /* 0x0050005041007388 */ /* 0x0007e20000000000 */
[----:B-----5:R-:W-:-:S03]  /*ac70*/  SHF.R.U32.HI R2, RZ, 0x8, R96 ;  /* 0x00000008ff027819 */ /* 0x020fc60000011660 */
[----:B------:R4:W-:Y:S04]  /*ac80*/  STS.U8 [R70+0x5000], R69 ;  /* 0x0050004546007388 */ /* 0x0009e80000000000 */
[----:B------:R5:W-:Y:S01]  /*ac90*/  STS.U8 [R63+0x5000], R74 ;  /* 0x0050004a3f007388 */ /* 0x000be20000000000 */
[----:B-1----:R-:W-:-:S03]  /*aca0*/  SHF.R.U32.HI R78, RZ, 0x8, R72 ;  /* 0x00000008ff4e7819 */ /* 0x002fc60000011648 */
[----:B------:R-:W-:Y:S01]  /*acb0*/  STS.U8 [R61+0x5000], R96 ;  /* 0x005000603d007388 */ /* 0x000fe20000000000 */
[----:B--2---:R-:W-:-:S03]  /*acc0*/  SHF.R.U32.HI R73, RZ, 0x18, R96 ;  /* 0x00000018ff497819 */ /* 0x004fc60000011660 */
[----:B------:R1:W-:Y:S01]  /*acd0*/  STS.U8 [R7+0x5000], R2 ;  /* 0x0050000207007388 */ /* 0x0003e20000000000 */
[----:B------:R-:W-:-:S03]  /*ace0*/  SHF.R.U32.HI R75, RZ, 0x10, R72 ;  /* 0x00000010ff4b7819 */ /* 0x000fc60000011648 */
[----:B------:R2:W-:Y:S04]  /*acf0*/  STS.U8 [R68+0x5000], R71 ;  /* 0x0050004744007388 */ /* 0x0005e80000000000 */
[----:B------:R2:W-:Y:S01]  /*ad00*/  STS.U8 [R6+0x5000], R73 ;  /* 0x0050004906007388 */ /* 0x0005e20000000000 */
[----:B---3--:R-:W-:-:S03]  /*ad10*/  SHF.R.U32.HI R80, RZ, 0x18, R72 ;  /* 0x00000018ff507819 */ /* 0x008fc60000011648 */
[----:B------:R3:W-:Y:S01]  /*ad20*/  STS.U8 [R201+UR38+0x5400], R72 ;  /* 0x00540048c9007988 */ /* 0x0007e20008000026 */
[----:B----4-:R-:W-:-:S03]  /*ad30*/  SHF.R.U32.HI R69, RZ, 0x10, R102 ;  /* 0x00000010ff457819 */ /* 0x010fc60000011666 */
[----:B------:R4:W-:Y:S01]  /*ad40*/  STS.U8 [R65+0x5400], R78 ;  /* 0x0054004e41007388 */ /* 0x0009e20000000000 */
[----:B-----5:R-:W-:-:S03]  /*ad50*/  SHF.R.U32.HI R74, RZ, 0x8, R102 ;  /* 0x00000008ff4a7819 */ /* 0x020fc60000011666 */
[----:B------:R5:W-:Y:S04]  /*ad60*/  STS.U8 [R70+0x5400], R75 ;  /* 0x0054004b46007388 */ /* 0x000be80000000000 */
[----:B------:R-:W-:Y:S01]  /*ad70*/  STS.U8 [R63+0x5400], R80 ;  /* 0x005400503f007388 */ /* 0x000fe20000000000 */
[----:B-1----:R-:W-:-:S03]  /*ad80*/  SHF.R.U32.HI R2, RZ, 0x8, R88 ;  /* 0x00000008ff027819 */ /* 0x002fc60000011658 */
[----:B------:R-:W-:Y:S01]  /*ad90*/  STS.U8 [R61+0x5400], R102 ;  /* 0x005400663d007388 */ /* 0x000fe20000000000 */
[----:B--2---:R-:W-:-:S03]  /*ada0*/  SHF.R.U32.HI R71, RZ, 0x18, R102 ;  /* 0x00000018ff477819 */ /* 0x004fc60000011666 */
[----:B------:R1:W-:Y:S01]  /*adb0*/  STS.U8 [R7+0x5400], R74 ;  /* 0x0054004a07007388 */ /* 0x0003e20000000000 */
[----:B------:R-:W-:-:S03]  /*adc0*/  SHF.R.U32.HI R73, RZ, 0x10, R88 ;  /* 0x00000010ff497819 */ /* 0x000fc60000011658 */
[----:B------:R2:W-:Y:S01]  /*add0*/  STS.U8 [R68+0x5400], R69 ;  /* 0x0054004544007388 */ /* 0x0005e20000000000 */
[----:B---3--:R-:W-:-:S03]  /*ade0*/  SHF.R.U32.HI R72, RZ, 0x18, R88 ;  /* 0x00000018ff487819 */ /* 0x008fc60000011658 */
[----:B------:R3:W-:Y:S01]  /*adf0*/  STS.U8 [R6+0x5400], R71 ;  /* 0x0054004706007388 */ /* 0x0007e20000000000 */
[----:B----4-:R-:W-:-:S03]  /*ae00*/  SHF.R.U32.HI R78, RZ, 0x8, R92 ;  /* 0x00000008ff4e7819 */ /* 0x010fc6000001165c */
[----:B------:R-:W-:Y:S01]  /*ae10*/  STS.U8 [R201+UR38+0x5800], R88 ;  /* 0x00580058c9007988 */ /* 0x000fe20008000026 */
[----:B-----5:R-:W-:-:S03]  /*ae20*/  SHF.R.U32.HI R75, RZ, 0x10, R92 ;  /* 0x00000010ff4b7819 */ /* 0x020fc6000001165c */
[----:B------:R4:W-:Y:S04]  /*ae30*/  STS.U8 [R65+0x5800], R2 ;  /* 0x0058000241007388 */ /* 0x0009e80000000000 */
[----:B------:R5:W-:Y:S04]  /*ae40*/  STS.U8 [R70+0x5800], R73 ;  /* 0x0058004946007388 */ /* 0x000be80000000000 */
[----:B------:R5:W-:Y:S01]  /*ae50*/  STS.U8 [R63+0x5800], R72 ;  /* 0x005800483f007388 */ /* 0x000be20000000000 */
[----:B-1----:R-:W-:-:S03]  /*ae60*/  SHF.R.U32.HI R74, RZ, 0x8, R114 ;  /* 0x00000008ff4a7819 */ /* 0x002fc60000011672 */
[----:B------:R-:W-:Y:S01]  /*ae70*/  STS.U8 [R61+0x5800], R92 ;  /* 0x0058005c3d007388 */ /* 0x000fe20000000000 */
[----:B--2---:R-:W-:-:S03]  /*ae80*/  SHF.R.U32.HI R69, RZ, 0x18, R92 ;  /* 0x00000018ff457819 */ /* 0x004fc6000001165c */
[----:B------:R1:W-:Y:S01]  /*ae90*/  STS.U8 [R7+0x5800], R78 ;  /* 0x0058004e07007388 */ /* 0x0003e20000000000 */
[----:B---3--:R-:W-:-:S03]  /*aea0*/  SHF.R.U32.HI R71, RZ, 0x10, R114 ;  /* 0x00000010ff477819 */ /* 0x008fc60000011672 */
[----:B------:R2:W-:Y:S04]  /*aeb0*/  STS.U8 [R68+0x5800], R75 ;  /* 0x0058004b44007388 */ /* 0x0005e80000000000 */
[----:B------:R3:W-:Y:S01]  /*aec0*/  STS.U8 [R6+0x5800], R69 ;  /* 0x0058004506007388 */ /* 0x0007e20000000000 */
[----:B----4-:R-:W-:-:S03]  /*aed0*/  SHF.R.U32.HI R2, RZ, 0x18, R114 ;  /* 0x00000018ff027819 */ /* 0x010fc60000011672 */
[----:B------:R-:W-:Y:S01]  /*aee0*/  STS.U8 [R201+UR38+0x5c00], R114 ;  /* 0x005c0072c9007988 */ /* 0x000fe20008000026 */
[----:B-----5:R-:W-:-:S03]  /*aef0*/  SHF.R.U32.HI R73, RZ, 0x10, R118 ;  /* 0x00000010ff497819 */ /* 0x020fc60000011676 */
[----:B------:R4:W-:Y:S01]  /*af00*/  STS.U8 [R65+0x5c00], R74 ;  /* 0x005c004a41007388 */ /* 0x0009e20000000000 */
[----:B------:R-:W-:-:S03]  /*af10*/  SHF.R.U32.HI R72, RZ, 0x8, R118 ;  /* 0x00000008ff487819 */ /* 0x000fc60000011676 */
        /* <DEDUP_REMOVED lines=10> */
[----:B------:R4:W-:Y:S01]  /*afc0*/  STS.U8 [R201+UR38+0x6000], R76 ;  /* 0x0060004cc9007988 */ /* 0x0009e20008000026 */
[----:B-----5:R-:W-:-:S03]  /*afd0*/  SHF.R.U32.HI R71, RZ, 0x10, R108 ;  /* 0x00000010ff477819 */ /* 0x020fc6000001166c */
[----:B------:R4:W-:Y:S01]  /*afe0*/  STS.U8 [R65+0x6000], R78 ;  /* 0x0060004e41007388 */ /* 0x0009e20000000000 */
[----:B------:R-:W-:-:S03]  /*aff0*/  SHF.R.U32.HI R2, RZ, 0x8, R108 ;  /* 0x00000008ff027819 */ /* 0x000fc6000001166c */
[----:B------:R4:W-:Y:S04]  /*b000*/  STS.U8 [R70+0x6000], R69 ;  /* 0x0060004546007388 */ /* 0x0009e80000000000 */
[----:B------:R4:W-:Y:S01]  /*b010*/  STS.U8 [R63+0x6000], R74 ;  /* 0x0060004a3f007388 */ /* 0x0009e20000000000 */
[----:B-1----:R-:W-:-:S03]  /*b020*/  LEA R72, R200, UR38, 0x3 ;  /* 0x00000026c8487c11 */ /* 0x002fc6000f8e18ff */
[----:B------:R4:W-:Y:S01]  /*b030*/  STS.U8 [R61+0x6000], R108 ;  /* 0x0060006c3d007388 */ /* 0x0009e20000000000 */
[----:B--2---:R-:W-:-:S03]  /*b040*/  SHF.R.U32.HI R73, RZ, 0x18, R108 ;  /* 0x00000018ff497819 */ /* 0x004fc6000001166c */
[----:B------:R4:W-:Y:S01]  /*b050*/  STS.U8 [R7+0x6000], R2 ;  /* 0x0060000207007388 */ /* 0x0009e20000000000 */
[----:B---3--:R-:W-:-:S03]  /*b060*/  @P5 SHF.L.U32 R75, R199, 0x1f, RZ ;  /* 0x0000001fc74b5819 */ /* 0x008fc600000006ff */
[----:B------:R4:W-:Y:S04]  /*b070*/  STS.U8 [R68+0x6000], R71 ;  /* 0x0060004744007388 */ /* 0x0009e80000000000 */
[----:B------:R4:W-:Y:S01]  /*b080*/  STS.U8 [R6+0x6000], R73 ;  /* 0x0060004906007388 */ /* 0x0009e20000000000 */
[----:B------:R-:W-:Y:S01]  /*b090*/  @!PT LDS RZ, [RZ] ;  /* 0x00000000fffff984 */ /* 0x000fe20000000800 */
[----:B------:R-:W-:Y:S01]  /*b0a0*/  @!PT LDS RZ, [RZ] ;  /* 0x00000000fffff984 */ /* 0x000fe20000000800 */
[----:B------:R-:W-:Y:S01]  /*b0b0*/  @!PT LDS RZ, [RZ] ;  /* 0x00000000fffff984 */ /* 0x000fe20000000800 */
[----:B------:R-:W-:Y:S01]  /*b0c0*/  @!PT LDS RZ, [RZ] ;  /* 0x00000000fffff984 */ /* 0x000fe20000000800 */
[----:B------:R1:W-:Y:S06]  /*b0d0*/  MEMBAR.ALL.CTA ;  /* 0x0000000000007992 */ /* 0x0003ec0000008000 */
[----:B-1----:R-:W1:Y:S02]  /*b0e0*/  FENCE.VIEW.ASYNC.S ;  /* 0x00000000000073c6 */ /* 0x002e640000000000 */
[----:B------:R-:W-:Y:S05]  /*b0f0*/  WARPSYNC.ALL ;  /* 0x0000000000007948 */ /* 0x000fea0003800000 */
[----:B------:R-:W-:Y:S01]  /*b100*/  BSSY.RECONVERGENT B0, `(.L_x_150) ;  /* 0x000000d000007945 */ /* 0x000fe20003800200 */
[----:B-1----:R-:W-:Y:S06]  /*b110*/  BAR.SYNC.DEFER_BLOCKING 0x1, 0x80 ;  /* 0x0042000000007b1d */ /* 0x002fec0000010000 */
[----:B------:R-:W-:Y:S05]  /*b120*/  @P1 BRA `(.L_x_151) ;  /* 0x0000000000281947 */ /* 0x000fea0003800000 */
[----:B------:R-:W1:Y:S01]  /*b130*/  LDCU.64 UR6, c[0x0][0x348] ;  /* 0x00006900ff0677ac */ /* 0x000e620008000a00 */
[----:B------:R-:W-:Y:S01]  /*b140*/  UIADD3 UR4, UPT, UPT, UR38, 0x4400, URZ ;  /* 0x0000440026047890 */ /* 0x000fe2000fffe0ff */
[----:B------:R-:W-:-:S05]  /*b150*/  UMOV UR47, UR36 ;  /* 0x00000024002f7c82 */ /* 0x000fca0008000000 */
[----:B------:R-:W-:-:S04]  /*b160*/  MOV R206, UR4 ;  /* 0x0000000400ce7c02 */ /* 0x000fc80008000f00 */
[----:B------:R-:W-:Y:S01]  /*b170*/  R2UR UR44, R206 ;  /* 0x00000000ce2c72ca */ /* 0x000fe200000e0000 */
[----:B-1----:R-:W-:-:S04]  /*b180*/  UIADD3 UR4, UP0, UPT, UR6, 0x680, URZ ;  /* 0x0000068006047890 */ /* 0x002fc8000ff1e0ff */
[----:B------:R-:W-:-:S09]  /*b190*/  UIADD3.X UR5, UPT, UPT, URZ, UR7, URZ, UP0, !UPT ;  /* 0x00000007ff057290 */ /* 0x000fd200087fe4ff */
[----:B------:R1:W-:Y:S01]  /*b1a0*/  UTMASTG.3D [UR44], [UR4] ;  /* 0x0000002c040073b5 */ /* 0x0003e20008010000 */
[----:B------:R0:W-:Y:S01]  /*b1b0*/  UTMACMDFLUSH ;  /* 0x00000000000079b7 */ /* 0x0001e20000000000 */
[----:B-1----:R-:W-:-:S04]  /*b1c0*/  DEPBAR.LE SB0, 0x1 ;  /* 0x000080400000791a */ /* 0x002fc80000000000 */
.L_x_151:
[----:B------:R-:W-:Y:S05]  /*b1d0*/  BSYNC.RECONVERGENT B0 ;  /* 0x0000000000007941 */ /* 0x000fea0003800200 */
.L_x_150:
[----:B------:R-:W-:Y:S06]  /*b1e0*/  BAR.SYNC.DEFER_BLOCKING 0x1, 0x80 ;  /* 0x0042000000007b1d */ /* 0x000fec0000010000 */
[----:B------:R-:W-:Y:S01]  /*b1f0*/  BSSY B1, `(.L_x_152) ;  /* 0x00000e6000017945 */ /* 0x000fe20003800000 */
[----:B------:R-:W1:Y:S02]  /*b200*/  @P5 SYNCS.PHASECHK.TRANS64.TRYWAIT P2, [R72+URZ+0x120], R75 ;  /* 0x0001204b480055a7 */ /* 0x000e6400080411ff */
[----:B-1----:R-:W-:Y:S01]  /*b210*/  @P5 SEL R8, RZ, 0x1, !P2 ;  /* 0x00000001ff085807 */ /* 0x002fe20005000000 */
[----:B------:R-:W-:Y:S06]  /*b220*/  @!P5 BRA `(.L_x_153) ;  /* 0x0000000c0088d947 */ /* 0x000fec0003800000 */
[----:B----4-:R-:W1:Y:S01]  /*b230*/  S2R R2, SR_CgaCtaId ;  /* 0x0000000000027919 */ /* 0x010e620000008800 */
[----:B------:R-:W-:Y:S01]  /*b240*/  ISETP.NE.AND P2, PT, R8, RZ, PT ;  /* 0x000000ff0800720c */ /* 0x000fe20003f45270 */
[----:B------:R-:W-:Y:S01]  /*b250*/  VIADD R69, R72, 0x130 ;  /* 0x0000013048457836 */ /* 0x000fe20000000000 */
[----:B------:R-:W-:Y:S04]  /*b260*/  BSSY B0, `(.L_x_154) ;  /* 0x0000006000007945 */ /* 0x000fe80003800000 */
[----:B-1----:R-:W-:-:S07]  /*b270*/  PRMT R8, R2, 0x654, R69 ;  /* 0x0000065402087816 */ /* 0x002fce0000000045 */
[----:B------:R-:W-:Y:S05]  /*b280*/  @P2 BRA `(.L_x_155) ;  /* 0x00000000000c2947 */ /* 0x000fea0003800000 */
[----:B------:R-:W-:-:S04]  /*b290*/  SHF.L.U32 R69, R199, 0x1f, RZ ;  /* 0x0000001fc7457819 */ /* 0x000fc800000006ff */
[----:B------:R-:W1:Y:S02]  /*b2a0*/  SYNCS.PHASECHK.TRANS64.TRYWAIT P2, [R72+URZ+0x120], R69 ;  /* 0x00012045480075a7 */ /* 0x000e6400080411ff */
[----:B-1----:R-:W-:Y:S05]  /*b2b0*/  @!P2 BRA `(.L_x_156) ;  /* 0x000000300078a947 */ /* 0x002fea0003800000 */
.L_x_155:
[----:B------:R-:W-:Y:S05]  /*b2c0*/  BSYNC B0 ;  /* 0x0000000000007941 */ /* 0x000fea0003800000 */
.L_x_154:
[----:B------:R-:W-:Y:S04]  /*b2d0*/  BSSY.RECONVERGENT B0, `(.L_x_157) ;  /* 0x00000cb000007945 */ /* 0x000fe80003800200 */
[----:B------:R-:W-:Y:S05]  /*b2e0*/  @!P0 BRA `(.L_x_158) ;  /* 0x0000000c00248947 */ /* 0x000fea0003800000 */
[----:B------:R-:W-:-:S04]  /*b2f0*/  LEA R3, R200, R201, 0xd ;  /* 0x000000c9c8037211 */ /* 0x000fc800078e68ff */
[----:B------:R-:W-:Y:S01]  /*b300*/  IADD3 R0, PT, PT, R3, UR38, RZ ;  /* 0x0000002603007c10 */ /* 0x000fe2000fffe0ff */
[----:B------:R-:W2:Y:S03]  /*b310*/  LDS.U8 R9, [R3+UR38+0x400] ;  /* 0x0004002603097984 */ /* 0x000ea60008000000 */
[CC--:B------:R-:W-:Y:S01]  /*b320*/  IADD3 R4, PT, PT, R204.reuse, R0.reuse, RZ ;  /* 0x00000000cc047210 */ /* 0x0c0fe20007ffe0ff */
[----:B------:R-:W-:Y:S01]  /*b330*/  IMAD.IADD R2, R205, 0x1, R0 ;  /* 0x00000001cd027824 */ /* 0x000fe200078e0200 */
[----:B------:R-:W-:Y:S01]  /*b340*/  IADD3 R0, PT, PT, R203, R0, RZ ;  /* 0x00000000cb007210 */ /* 0x000fe20007ffe0ff */
[----:B------:R-:W3:Y:S03]  /*b350*/  LDS.U8 R10, [R3+UR38+0x800] ;  /* 0x00080026030a7984 */ /* 0x000ee60008000000 */
[----:B------:R-:W-:Y:S01]  /*b360*/  IADD3 R56, PT, PT, R204, R0, RZ ;  /* 0x00000000cc387210 */ /* 0x000fe20007ffe0ff */
[----:B------:R-:W4:Y:S01]  /*b370*/  LDS.U8 R17, [R2+0x400] ;  /* 0x0004000002117984 */ /* 0x000f220000000000 */
[----:B------:R-:W-:-:S03]  /*b380*/  IMAD.IADD R54, R205, 0x1, R0 ;  /* 0x00000001cd367824 */ /* 0x000fc600078e0200 */
[----:B------:R-:W5:Y:S04]  /*b390*/  LDS.U8 R18, [R2+0x800] ;  /* 0x0008000002127984 */ /* 0x000f680000000000 */
[----:B------:R-:W1:Y:S04]  /*b3a0*/  LDS.U8 R19, [R2+0xc00] ;  /* 0x000c000002137984 */ /* 0x000e680000000000 */
[----:B------:R-:W1:Y:S04]  /*b3b0*/  LDS.U8 R20, [R2+0x1000] ;  /* 0x0010000002147984 */ /* 0x000e680000000000 */
[----:B------:R-:W1:Y:S04]  /*b3c0*/  LDS.U8 R21, [R2+0x1400] ;  /* 0x0014000002157984 */ /* 0x000e680000000000 */
[----:B------:R-:W1:Y:S04]  /*b3d0*/  LDS.U8 R22, [R2+0x1800] ;  /* 0x0018000002167984 */ /* 0x000e680000000000 */
[----:B------:R-:W1:Y:S04]  /*b3e0*/  LDS.U8 R23, [R2+0x1c00] ;  /* 0x001c000002177984 */ /* 0x000e680000000000 */
[----:B------:R1:W1:Y:S01]  /*b3f0*/  LDS.U8 R24, [R2+0x2000] ;  /* 0x0020000002187984 */ /* 0x0002620000000000 */
[----:B--2---:R-:W-:-:S03]  /*b400*/  F2FP.F16.E4M3.UNPACK_B R9, R9 ;  /* 0x00000009ff09723e */ /* 0x004fc600020006ff */
[----:B------:R-:W2:Y:S02]  /*b410*/  LDS.U8 R25, [R4+0x400] ;  /* 0x0004000004197984 */ /* 0x000ea40000000000 */
[----:B------:R-:W-:Y:S02]  /*b420*/  HADD2.F32 R9, -RZ, R9.H0_H0 ;  /* 0x20000009ff097230 */ /* 0x000fe40000004100 */
[----:B------:R-:W2:Y:S01]  /*b430*/  LDS.U8 R26, [R4+0x800] ;  /* 0x00080000041a7984 */ /* 0x000ea20000000000 */
[----:B---3--:R-:W-:-:S03]  /*b440*/  F2FP.F16.E4M3.UNPACK_B R10, R10 ;  /* 0x0000000aff0a723e */ /* 0x008fc600020006ff */
[----:B------:R-:W3:Y:S01]  /*b450*/  LDS.U8 R27, [R4+0xc00] ;  /* 0x000c0000041b7984 */ /* 0x000ee20000000000 */
[----:B----4-:R-:W-:Y:S01]  /*b460*/  F2FP.F16.E4M3.UNPACK_B R17, R17 ;  /* 0x00000011ff11723e */ /* 0x010fe200020006ff */
[----:B------:R-:W-:Y:S02]  /*b470*/  HADD2.F32 R10, -RZ, R10.H0_H0 ;  /* 0x2000000aff0a7230 */ /* 0x000fe40000004100 */
[----:B------:R-:W4:Y:S01]  /*b480*/  LDS.U8 R28, [R4+0x1000] ;  /* 0x00100000041c7984 */ /* 0x000f220000000000 */
[----:B-----5:R-:W-:Y:S01]  /*b490*/  F2FP.F16.E4M3.UNPACK_B R18, R18 ;  /* 0x00000012ff12723e */ /* 0x020fe200020006ff */
[----:B------:R-:W-:Y:S02]  /*b4a0*/  HADD2.F32 R17, -RZ, R17.H0_H0 ;  /* 0x20000011ff117230 */ /* 0x000fe40000004100 */
[----:B------:R-:W5:Y:S01]  /*b4b0*/  LDS.U8 R29, [R4+0x1400] ;  /* 0x00140000041d7984 */ /* 0x000f620000000000 */
[----:B-1----:R-:W-:Y:S01]  /*b4c0*/  F2FP.F16.E4M3.UNPACK_B R19, R19 ;  /* 0x00000013ff13723e */ /* 0x002fe200020006ff */
[----:B------:R-:W-:-:S02]  /*b4d0*/  HADD2.F32 R18, -RZ, R18.H0_H0 ;  /* 0x20000012ff127230 */ /* 0x000fc40000004100 */
[----:B------:R-:W-:Y:S01]  /*b4e0*/  IMAD.IADD R2, R205, 0x1, R4 ;  /* 0x00000001cd027824 */ /* 0x000fe200078e0204 */
[----:B------:R-:W1:Y:S01]  /*b4f0*/  LDS.U8 R30, [R4+0x1800] ;  /* 0x00180000041e7984 */ /* 0x000e620000000000 */
[----:B------:R-:W-:Y:S01]  /*b500*/  F2FP.F16.E4M3.UNPACK_B R20, R20 ;  /* 0x00000014ff14723e */ /* 0x000fe200020006ff */
[----:B------:R-:W-:Y:S01]  /*b510*/  HADD2.F32 R19, -RZ, R19.H0_H0 ;  /* 0x20000013ff137230 */ /* 0x000fe20000004100 */
[----:B------:R-:W-:Y:S01]  /*b520*/  F2FP.F16.E4M3.UNPACK_B R21, R21 ;  /* 0x00000015ff15723e */ /* 0x000fe200020006ff */
[----:B------:R-:W1:Y:S02]  /*b530*/  LDS.U8 R31, [R4+0x1c00] ;  /* 0x001c0000041f7984 */ /* 0x000e640000000000 */
[----:B------:R-:W-:Y:S01]  /*b540*/  HADD2.F32 R20, -RZ, R20.H0_H0 ;  /* 0x20000014ff147230 */ /* 0x000fe20000004100 */
[----:B------:R-:W-:Y:S01]  /*b550*/  F2FP.F16.E4M3.UNPACK_B R22, R22 ;  /* 0x00000016ff16723e */ /* 0x000fe200020006ff */
[----:B------:R-:W1:Y:S01]  /*b560*/  LDS.U8 R32, [R4+0x2000] ;  /* 0x0020000004207984 */ /* 0x000e620000000000 */
[----:B------:R-:W-:Y:S01]  /*b570*/  HADD2.F32 R21, -RZ, R21.H0_H0 ;  /* 0x20000015ff157230 */ /* 0x000fe20000004100 */
[----:B------:R-:W-:-:S02]  /*b580*/  F2FP.F16.E4M3.UNPACK_B R23, R23 ;  /* 0x00000017ff17723e */ /* 0x000fc400020006ff */
[----:B------:R-:W1:Y:S01]  /*b590*/  LDS.U8 R11, [R3+UR38+0xc00] ;  /* 0x000c0026030b7984 */ /* 0x000e620008000000 */
[----:B------:R-:W-:Y:S01]  /*b5a0*/  HADD2.F32 R22, -RZ, R22.H0_H0 ;  /* 0x20000016ff167230 */ /* 0x000fe20000004100 */
[----:B------:R-:W-:Y:S02]  /*b5b0*/  F2FP.F16.E4M3.UNPACK_B R24, R24 ;  /* 0x00000018ff18723e */ /* 0x000fe400020006ff */
[----:B------:R-:W1:Y:S01]  /*b5c0*/  LDS.U8 R12, [R3+UR38+0x1000] ;  /* 0x00100026030c7984 */ /* 0x000e620008000000 */
[----:B------:R-:W-:Y:S01]  /*b5d0*/  HADD2.F32 R23, -RZ, R23.H0_H0 ;  /* 0x20000017ff177230 */ /* 0x000fe20000004100 */
[----:B--2---:R-:W-:Y:S02]  /*b5e0*/  F2FP.F16.E4M3.UNPACK_B R25, R25 ;  /* 0x00000019ff19723e */ /* 0x004fe400020006ff */
[----:B------:R-:W2:Y:S01]  /*b5f0*/  LDS.U8 R13, [R3+UR38+0x1400] ;  /* 0x00140026030d7984 */ /* 0x000ea20008000000 */
[----:B------:R-:W-:Y:S01]  /*b600*/  HADD2.F32 R24, -RZ, R24.H0_H0 ;  /* 0x20000018ff187230 */ /* 0x000fe20000004100 */
[----:B------:R-:W-:-:S02]  /*b610*/  F2FP.F16.E4M3.UNPACK_B R26, R26 ;  /* 0x0000001aff1a723e */ /* 0x000fc400020006ff */
[----:B------:R-:W2:Y:S01]  /*b620*/  LDS.U8 R14, [R3+UR38+0x1800] ;  /* 0x00180026030e7984 */ /* 0x000ea20008000000 */
[----:B------:R-:W-:Y:S01]  /*b630*/  HADD2.F32 R25, -RZ, R25.H0_H0 ;  /* 0x20000019ff197230 */ /* 0x000fe20000004100 */
[----:B---3--:R-:W-:Y:S02]  /*b640*/  F2FP.F16.E4M3.UNPACK_B R27, R27 ;  /* 0x0000001bff1b723e */ /* 0x008fe400020006ff */
[----:B------:R-:W3:Y:S01]  /*b650*/  LDS.U8 R15, [R3+UR38+0x1c00] ;  /* 0x001c0026030f7984 */ /* 0x000ee20008000000 */
[----:B------:R-:W-:Y:S01]  /*b660*/  HADD2.F32 R26, -RZ, R26.H0_H0 ;  /* 0x2000001aff1a7230 */ /* 0x000fe20000004100 */
[----:B----4-:R-:W-:Y:S02]  /*b670*/  F2FP.F16.E4M3.UNPACK_B R28, R28 ;  /* 0x0000001cff1c723e */ /* 0x010fe400020006ff */
[----:B------:R-:W4:Y:S01]  /*b680*/  LDS.U8 R16, [R3+UR38+0x2000] ;  /* 0x0020002603107984 */ /* 0x000f220008000000 */
[----:B------:R-:W-:Y:S01]  /*b690*/  HADD2.F32 R27, -RZ, R27.H0_H0 ;  /* 0x2000001bff1b7230 */ /* 0x000fe20000004100 */
[----:B-----5:R-:W-:-:S02]  /*b6a0*/  F2FP.F16.E4M3.UNPACK_B R29, R29 ;  /* 0x0000001dff1d723e */ /* 0x020fc400020006ff */
[----:B------:R-:W5:Y:S01]  /*b6b0*/  LDS.U8 R4, [R56+0x400] ;  /* 0x0004000038047984 */ /* 0x000f620000000000 */
[----:B------:R-:W-:-:S03]  /*b6c0*/  HADD2.F32 R28, -RZ, R28.H0_H0 ;  /* 0x2000001cff1c7230 */ /* 0x000fc60000004100 */
[----:B------:R-:W5:Y:S01]  /*b6d0*/  LDS.U8 R33, [R2+0x400] ;  /* 0x0004000002217984 */ /* 0x000f620000000000 */
[----:B-1----:R-:W-:Y:S01]  /*b6e0*/  F2FP.F16.E4M3.UNPACK_B R30, R30 ;  /* 0x0000001eff1e723e */ /* 0x002fe200020006ff */
[----:B------:R-:W-:Y:S02]  /*b6f0*/  HADD2.F32 R29, -RZ, R29.H0_H0 ;  /* 0x2000001dff1d7230 */ /* 0x000fe40000004100 */
[----:B------:R-:W1:Y:S01]  /*b700*/  LDS.U8 R34, [R2+0x800] ;  /* 0x0008000002227984 */ /* 0x000e620000000000 */
[----:B------:R-:W-:Y:S01]  /*b710*/  F2FP.F16.E4M3.UNPACK_B R31, R31 ;  /* 0x0000001fff1f723e */ /* 0x000fe200020006ff */
[----:B------:R-:W-:Y:S02]  /*b720*/  HADD2.F32 R30, -RZ, R30.H0_H0 ;  /* 0x2000001eff1e7230 */ /* 0x000fe40000004100 */
[----:B------:R-:W1:Y:S01]  /*b730*/  LDS.U8 R35, [R2+0xc00] ;  /* 0x000c000002237984 */ /* 0x000e620000000000 */
[----:B------:R-:W-:Y:S01]  /*b740*/  F2FP.F16.E4M3.UNPACK_B R32, R32 ;  /* 0x00000020ff20723e */ /* 0x000fe200020006ff */
[----:B------:R-:W-:-:S02]  /*b750*/  HADD2.F32 R31, -RZ, R31.H0_H0 ;  /* 0x2000001fff1f7230 */ /* 0x000fc40000004100 */
[----:B------:R-:W1:Y:S01]  /*b760*/  LDS.U8 R36, [R2+0x1000] ;  /* 0x0010000002247984 */ /* 0x000e620000000000 */
[----:B------:R-:W-:Y:S01]  /*b770*/  F2FP.F16.E4M3.UNPACK_B R11, R11 ;  /* 0x0000000bff0b723e */ /* 0x000fe200020006ff */
[----:B------:R-:W-:Y:S02]  /*b780*/  HADD2.F32 R32, -RZ, R32.H0_H0 ;  /* 0x20000020ff207230 */ /* 0x000fe40000004100 */
[----:B------:R-:W1:Y:S01]  /*b790*/  LDS.U8 R37, [R2+0x1400] ;  /* 0x0014000002257984 */ /* 0x000e620000000000 */
[----:B------:R-:W-:Y:S01]  /*b7a0*/  F2FP.F16.E4M3.UNPACK_B R12, R12 ;  /* 0x0000000cff0c723e */ /* 0x000fe200020006ff */
[----:B------:R-:W-:Y:S02]  /*b7b0*/  HADD2.F32 R11, -RZ, R11.H0_H0 ;  /* 0x2000000bff0b7230 */ /* 0x000fe40000004100 */
[----:B------:R-:W1:Y:S01]  /*b7c0*/  LDS.U8 R38, [R2+0x1800] ;  /* 0x0018000002267984 */ /* 0x000e620000000000 */
[----:B--2---:R-:W-:Y:S01]  /*b7d0*/  F2FP.F16.E4M3.UNPACK_B R13, R13 ;  /* 0x0000000dff0d723e */ /* 0x004fe200020006ff */
[----:B------:R-:W-:-:S02]  /*b7e0*/  HADD2.F32 R12, -RZ, R12.H0_H0 ;  /* 0x2000000cff0c7230 */ /* 0x000fc40000004100 */
[----:B------:R-:W2:Y:S01]  /*b7f0*/  LDS.U8 R39, [R2+0x1c00] ;  /* 0x001c000002277984 */ /* 0x000ea20000000000 */
[----:B------:R-:W-:Y:S01]  /*b800*/  F2FP.F16.E4M3.UNPACK_B R14, R14 ;  /* 0x0000000eff0e723e */ /* 0x000fe200020006ff */
[----:B------:R-:W-:Y:S02]  /*b810*/  HADD2.F32 R13, -RZ, R13.H0_H0 ;  /* 0x2000000dff0d7230 */ /* 0x000fe40000004100 */
[----:B------:R-:W2:Y:S01]  /*b820*/  LDS.U8 R40, [R2+0x2000] ;  /* 0x0020000002287984 */ /* 0x000ea20000000000 */
[----:B---3--:R-:W-:Y:S01]  /*b830*/  F2FP.F16.E4M3.UNPACK_B R15, R15 ;  /* 0x0000000fff0f723e */ /* 0x008fe200020006ff */
[----:B------:R-:W-:Y:S02]  /*b840*/  HADD2.F32 R14, -RZ, R14.H0_H0 ;  /* 0x2000000eff0e7230 */ /* 0x000fe40000004100 */
[----:B------:R-:W3:Y:S01]  /*b850*/  LDS.U8 R41, [R0+0x400] ;  /* 0x0004000000297984 */ /* 0x000ee20000000000 */
[----:B----4-:R-:W-:Y:S01]  /*b860*/  F2FP.F16.E4M3.UNPACK_B R16, R16 ;  /* 0x00000010ff10723e */ /* 0x010fe200020006ff */
[----:B------:R-:W-:-:S02]  /*b870*/  HADD2.F32 R15, -RZ, R15.H0_H0 ;  /* 0x2000000fff0f7230 */ /* 0x000fc40000004100 */
[----:B------:R-:W4:Y:S01]  /*b880*/  LDS.U8 R42, [R0+0x800] ;  /* 0x00080000002a7984 */ /* 0x000f220000000000 */
[----:B-----5:R-:W-:Y:S01]  /*b890*/  F2FP.F16.E4M3.UNPACK_B R4, R4 ;  /* 0x00000004ff04723e */ /* 0x020fe200020006ff */
[----:B------:R-:W-:Y:S02]  /*b8a0*/  HADD2.F32 R16, -RZ, R16.H0_H0 ;  /* 0x20000010ff107230 */ /* 0x000fe40000004100 */
[----:B------:R-:W5:Y:S01]  /*b8b0*/  LDS.U8 R43, [R0+0xc00] ;  /* 0x000c0000002b7984 */ /* 0x000f620000000000 */
[----:B------:R-:W-:Y:S01]  /*b8c0*/  F2FP.F16.E4M3.UNPACK_B R33, R33 ;  /* 0x00000021ff21723e */ /* 0x000fe200020006ff */
[----:B------:R-:W-:Y:S02]  /*b8d0*/  HADD2.F32 R57, -RZ, R4.H0_H0 ;  /* 0x20000004ff397230 */ /* 0x000fe40000004100 */
[----:B------:R-:W5:Y:S01]  /*b8e0*/  LDS.U8 R44, [R0+0x1000] ;  /* 0x00100000002c7984 */ /* 0x000f620000000000 */
[----:B-1----:R-:W-:Y:S01]  /*b8f0*/  F2FP.F16.E4M3.UNPACK_B R34, R34 ;  /* 0x00000022ff22723e */ /* 0x002fe200020006ff */
        /* <DEDUP_REMOVED lines=14> */
[----:B--2---:R-:W-:Y:S01]  /*b9e0*/  F2FP.F16.E4M3.UNPACK_B R39, R39 ;  /* 0x00000027ff27723e */ /* 0x004fe200020006ff */
[----:B------:R-:W-:Y:S02]  /*b9f0*/  HADD2.F32 R38, -RZ, R38.H0_H0 ;  /* 0x20000026ff267230 */ /* 0x000fe40000004100 */
[----:B------:R-:W2:Y:S01]  /*ba00*/  LDS.U8 R2, [R54+0x1c00] ;  /* 0x001c000036027984 */ /* 0x000ea20000000000 */
[----:B------:R-:W-:Y:S01]  /*ba10*/  F2FP.F16.E4M3.UNPACK_B R40, R40 ;  /* 0x00000028ff28723e */ /* 0x000fe200020006ff */
[----:B------:R-:W-:-:S02]  /*ba20*/  HADD2.F32 R39, -RZ, R39.H0_H0 ;  /* 0x20000027ff277230 */ /* 0x000fc40000004100 */
[----:B------:R-:W2:Y:S01]  /*ba30*/  LDS.U8 R0, [R54+0x2000] ;  /* 0x0020000036007984 */ /* 0x000ea20000000000 */
[----:B---3--:R-:W-:Y:S01]  /*ba40*/  F2FP.F16.E4M3.UNPACK_B R41, R41 ;  /* 0x00000029ff29723e */ /* 0x008fe200020006ff */
[----:B------:R-:W-:Y:S02]  /*ba50*/  HADD2.F32 R40, -RZ, R40.H0_H0 ;  /* 0x20000028ff287230 */ /* 0x000fe40000004100 */
[----:B------:R-:W3:Y:S01]  /*ba60*/  LDS.U8 R49, [R54+0x400] ;  /* 0x0004000036317984 */ /* 0x000ee20000000000 */
[----:B----4-:R-:W-:Y:S01]  /*ba70*/  F2FP.F16.E4M3.UNPACK_B R42, R42 ;  /* 0x0000002aff2a723e */ /* 0x010fe200020006ff */
[----:B------:R-:W-:Y:S02]  /*ba80*/  HADD2.F32 R41, -RZ, R41.H0_H0 ;  /* 0x20000029ff297230 */ /* 0x000fe40000004100 */
[----:B------:R-:W4:Y:S01]  /*ba90*/  LDS.U8 R50, [R54+0x800] ;  /* 0x0008000036327984 */ /* 0x000f220000000000 */
[----:B-----5:R-:W-:Y:S01]  /*baa0*/  F2FP.F16.E4M3.UNPACK_B R43, R43 ;  /* 0x0000002bff2b723e */ /* 0x020fe200020006ff */
[----:B------:R-:W-:-:S02]  /*bab0*/  HADD2.F32 R42, -RZ, R42.H0_H0 ;  /* 0x2000002aff2a7230 */ /* 0x000fc40000004100 */
[----:B------:R-:W5:Y:S01]  /*bac0*/  LDS.U8 R51, [R54+0xc00] ;  /* 0x000c000036337984 */ /* 0x000f620000000000 */
[----:B------:R-:W-:Y:S01]  /*bad0*/  F2FP.F16.E4M3.UNPACK_B R44, R44 ;  /* 0x0000002cff2c723e */ /* 0x000fe200020006ff */
[----:B------:R-:W-:Y:S02]  /*bae0*/  HADD2.F32 R43, -RZ, R43.H0_H0 ;  /* 0x2000002bff2b7230 */ /* 0x000fe40000004100 */
[----:B------:R-:W5:Y:S01]  /*baf0*/  LDS.U8 R52, [R54+0x1000] ;  /* 0x0010000036347984 */ /* 0x000f620000000000 */
[----:B-1----:R-:W-:Y:S01]  /*bb00*/  F2FP.F16.E4M3.UNPACK_B R45, R45 ;  /* 0x0000002dff2d723e */ /* 0x002fe200020006ff */
[----:B------:R-:W-:Y:S02]  /*bb10*/  HADD2.F32 R44, -RZ, R44.H0_H0 ;  /* 0x2000002cff2c7230 */ /* 0x000fe40000004100 */
[----:B------:R1:W5:Y:S01]  /*bb20*/  LDS.U8 R53, [R54+0x1400] ;  /* 0x0014000036357984 */ /* 0x0003620000000000 */
        /* <DEDUP_REMOVED lines=8> */
[----:B------:R-:W-:Y:S01]  /*bbb0*/  LDS.U8 R60, [R56+0x1000] ;  /* 0x00100000383c7984 */ /* 0x000fe20000000000 */
[----:B------:R-:W-:Y:S01]  /*bbc0*/  F2FP.F16.E4M3.UNPACK_B R3, R3 ;  /* 0x00000003ff03723e */ /* 0x000fe200020006ff */
[----:B------:R-:W-:-:S02]  /*bbd0*/  HADD2.F32 R48, -RZ, R48.H0_H0 ;  /* 0x20000030ff307230 */ /* 0x000fc40000004100 */
[----:B------:R-:W5:Y:S01]  /*bbe0*/  LDS.U8 R59, [R56+0x1400] ;  /* 0x00140000383b7984 */ /* 0x000f620000000000 */
[----:B--2---:R-:W-:-:S03]  /*bbf0*/  F2FP.F16.E4M3.UNPACK_B R2, R2 ;  /* 0x00000002ff02723e */ /* 0x004fc600020006ff */
[----:B------:R-:W2:Y:S01]  /*bc00*/  LDS.U8 R58, [R56+0x1800] ;  /* 0x00180000383a7984 */ /* 0x000ea20000000000 */
[----:B------:R-:W-:Y:S01]  /*bc10*/  F2FP.F16.E4M3.UNPACK_B R0, R0 ;  /* 0x00000000ff00723e */ /* 0x000fe200020006ff */
[----:B------:R-:W-:Y:S02]  /*bc20*/  HADD2.F32 R55, -RZ, R2.H0_H0 ;  /* 0x20000002ff377230 */ /* 0x000fe40000004100 */
[----:B-1----:R-:W-:Y:S01]  /*bc30*/  IMAD.IADD R54, R205, 0x1, R56 ;  /* 0x00000001cd367824 */ /* 0x002fe200078e0238 */
[----:B------:R-:W1:Y:S01]  /*bc40*/  LDS.U8 R77, [R56+0x1c00] ;  /* 0x001c0000384d7984 */ /* 0x000e620000000000 */
[----:B---3--:R-:W-:Y:S02]  /*bc50*/  F2FP.F16.E4M3.UNPACK_B R49, R49 ;  /* 0x00000031ff31723e */ /* 0x008fe400020006ff */
[----:B----4-:R-:W-:Y:S01]  /*bc60*/  F2FP.F16.E4M3.UNPACK_B R50, R50 ;  /* 0x00000032ff32723e */ /* 0x010fe200020006ff */
[----:B------:R-:W3:Y:S02]  /*bc70*/  LDS.U8 R75, [R54+0x400] ;  /* 0x00040000364b7984 */ /* 0x000ee40000000000 */
[----:B------:R-:W-:Y:S01]  /*bc80*/  HADD2.F32 R49, -RZ, R49.H0_H0 ;  /* 0x20000031ff317230 */ /* 0x000fe20000004100 */
[----:B-----5:R-:W-:Y:S01]  /*bc90*/  F2FP.F16.E4M3.UNPACK_B R51, R51 ;  /* 0x00000033ff33723e */ /* 0x020fe200020006ff */
[----:B------:R-:W4:Y:S01]  /*bca0*/  LDS.U8 R74, [R54+0x800] ;  /* 0x00080000364a7984 */ /* 0x000f220000000000 */
[----:B------:R-:W-:Y:S01]  /*bcb0*/  HADD2.F32 R50, -RZ, R50.H0_H0 ;  /* 0x20000032ff327230 */ /* 0x000fe20000004100 */
[----:B------:R-:W-:-:S02]  /*bcc0*/  F2FP.F16.E4M3.UNPACK_B R52, R52 ;  /* 0x00000034ff34723e */ /* 0x000fc400020006ff */
[----:B------:R-:W-:Y:S01]  /*bcd0*/  LDS.U8 R66, [R54+0xc00] ;  /* 0x000c000036427984 */ /* 0x000fe20000000000 */
[----:B------:R-:W-:Y:S01]  /*bce0*/  HADD2.F32 R51, -RZ, R51.H0_H0 ;  /* 0x20000033ff337230 */ /* 0x000fe20000004100 */
[----:B------:R-:W-:Y:S02]  /*bcf0*/  F2FP.F16.E4M3.UNPACK_B R53, R53 ;  /* 0x00000035ff35723e */ /* 0x000fe400020006ff */
[----:B------:R5:W4:Y:S01]  /*bd00*/  LDS.U8 R76, [R56+0x2000] ;  /* 0x00200000384c7984 */ /* 0x000b220000000000 */
[----:B------:R-:W-:Y:S01]  /*bd10*/  HADD2.F32 R52, -RZ, R52.H0_H0 ;  /* 0x20000034ff347230 */ /* 0x000fe20000004100 */
[----:B------:R-:W-:Y:S02]  /*bd20*/  F2FP.F16.E4M3.UNPACK_B R5, R5 ;  /* 0x00000005ff05723e */ /* 0x000fe400020006ff */
[----:B------:R-:W4:Y:S01]  /*bd30*/  LDS.U8 R73, [R54+0x1000] ;  /* 0x0010000036497984 */ /* 0x000f220000000000 */
[----:B------:R-:W-:Y:S01]  /*bd40*/  HADD2.F32 R53, -RZ, R53.H0_H0 ;  /* 0x20000035ff357230 */ /* 0x000fe20000004100 */
[----:B------:R-:W-:-:S02]  /*bd50*/  F2FP.F16.E4M3.UNPACK_B R4, R62 ;  /* 0x0000003eff04723e */ /* 0x000fc400020006ff */
[----:B------:R-:W4:Y:S04]  /*bd60*/  LDS.U8 R72, [R54+0x1400] ;  /* 0x0014000036487984 */ /* 0x000f280000000000 */
[----:B------:R-:W4:Y:S01]  /*bd70*/  LDS.U8 R71, [R54+0x1800] ;  /* 0x0018000036477984 */ /* 0x000f220000000000 */
[----:B------:R-:W-:-:S03]  /*bd80*/  F2FP.F16.E4M3.UNPACK_B R2, R59 ;  /* 0x0000003bff02723e */ /* 0x000fc600020006ff */
[----:B------:R-:W4:Y:S01]  /*bd90*/  LDS.U8 R69, [R54+0x1c00] ;  /* 0x001c000036457984 */ /* 0x000f220000000000 */
[----:B------:R-:W-:-:S03]  /*bda0*/  HADD2.F32 R59, -RZ, R4.H0_H0 ;  /* 0x20000004ff3b7230 */ /* 0x000fc60000004100 */
[----:B------:R4:W4:Y:S01]  /*bdb0*/  LDS.U8 R67, [R54+0x2000] ;  /* 0x0020000036437984 */ /* 0x0009220000000000 */
[----:B------:R-:W-:Y:S02]  /*bdc0*/  HADD2.F32 R62, -RZ, R2.H0_H0 ;  /* 0x20000002ff3e7230 */ /* 0x000fe40000004100 */
[----:B-----5:R-:W-:Y:S01]  /*bdd0*/  HADD2.F32 R56, -RZ, R0.H0_H0 ;  /* 0x20000000ff387230 */ /* 0x020fe20000004100 */
[----:B--2---:R-:W-:Y:S01]  /*bde0*/  F2FP.F16.E4M3.UNPACK_B R0, R58 ;  /* 0x0000003aff00723e */ /* 0x004fe200020006ff */
[----:B------:R-:W-:Y:S01]  /*bdf0*/  HADD2.F32 R58, -RZ, R5.H0_H0 ;  /* 0x20000005ff3a7230 */ /* 0x000fe20000004100 */
[----:B-1----:R-:W-:Y:S02]  /*be00*/  F2FP.F16.E4M3.UNPACK_B R2, R77 ;  /* 0x0000004dff02723e */ /* 0x002fe400020006ff */
[----:B---3--:R-:W-:Y:S01]  /*be10*/  F2FP.F16.E4M3.UNPACK_B R5, R75 ;  /* 0x0000004bff05723e */ /* 0x008fe200020006ff */
[----:B------:R-:W-:Y:S01]  /*be20*/  HADD2.F32 R64, -RZ, R0.H0_H0 ;  /* 0x20000000ff407230 */ /* 0x000fe20000004100 */
[----:B----4-:R-:W-:-:S03]  /*be30*/  F2FP.F16.E4M3.UNPACK_B R4, R74 ;  /* 0x0000004aff04723e */ /* 0x010fc600020006ff */
[----:B------:R-:W-:Y:S02]  /*be40*/  HADD2.F32 R207, -RZ, R5.H0_H0 ;  /* 0x20000005ffcf7230 */ /* 0x000fe40000004100 */
[----:B------:R-:W-:Y:S01]  /*be50*/  HADD2.F32 R208, -RZ, R4.H0_H0 ;  /* 0x20000004ffd07230 */ /* 0x000fe20000004100 */
[----:B------:R-:W-:Y:S01]  /*be60*/  F2FP.F16.E4M3.UNPACK_B R0, R76 ;  /* 0x0000004cff00723e */ /* 0x000fe200020006ff */
[----:B------:R-:W-:Y:S01]  /*be70*/  HADD2.F32 R54, -RZ, R3.H0_H0 ;  /* 0x20000003ff367230 */ /* 0x000fe20000004100 */
[----:B------:R-:W-:-:S03]  /*be80*/  F2FP.F16.E4M3.UNPACK_B R3, R60 ;  /* 0x0000003cff03723e */ /* 0x000fc600020006ff */
[----:B------:R-:W-:Y:S01]  /*be90*/  HADD2.F32 R194, -RZ, R0.H0_H0 ;  /* 0x20000000ffc27230 */ /* 0x000fe20000004100 */
[----:B------:R-:W-:Y:S02]  /*bea0*/  F2FP.F16.E4M3.UNPACK_B R5, R73 ;  /* 0x00000049ff05723e */ /* 0x000fe400020006ff */
[----:B------:R-:W-:Y:S01]  /*beb0*/  F2FP.F16.E4M3.UNPACK_B R4, R72 ;  /* 0x00000048ff04723e */ /* 0x000fe200020006ff */
[----:B------:R-:W-:Y:S01]  /*bec0*/  HADD2.F32 R60, -RZ, R3.H0_H0 ;  /* 0x20000003ff3c7230 */ /* 0x000fe20000004100 */
[----:B------:R-:W-:Y:S01]  /*bed0*/  F2FP.F16.E4M3.UNPACK_B R3, R66 ;  /* 0x00000042ff03723e */ /* 0x000fe200020006ff */
[----:B------:R-:W-:-:S04]  /*bee0*/  HADD2.F32 R66, -RZ, R2.H0_H0 ;  /* 0x20000002ff427230 */ /* 0x000fc80000004100 */
[----:B------:R-:W-:Y:S01]  /*bef0*/  HADD2.F32 R209, -RZ, R3.H0_H0 ;  /* 0x20000003ffd17230 */ /* 0x000fe20000004100 */
[----:B------:R-:W-:Y:S02]  /*bf00*/  F2FP.F16.E4M3.UNPACK_B R3, R71 ;  /* 0x00000047ff03723e */ /* 0x000fe400020006ff */
[----:B------:R-:W-:Y:S02]  /*bf10*/  F2FP.F16.E4M3.UNPACK_B R2, R69 ;  /* 0x00000045ff02723e */ /* 0x000fe400020006ff */
[----:B------:R-:W-:Y:S01]  /*bf20*/  F2FP.F16.E4M3.UNPACK_B R0, R67 ;  /* 0x00000043ff00723e */ /* 0x000fe200020006ff */
[----:B------:R-:W-:Y:S02]  /*bf30*/  HADD2.F32 R67, -RZ, R5.H0_H0 ;  /* 0x20000005ff437230 */ /* 0x000fe40000004100 */
[----:B------:R-:W-:Y:S02]  /*bf40*/  HADD2.F32 R5, -RZ, R4.H0_H0 ;  /* 0x20000004ff057230 */ /* 0x000fe40000004100 */
[----:B------:R-:W-:-:S02]  /*bf50*/  HADD2.F32 R4, -RZ, R3.H0_H0 ;  /* 0x20000003ff047230 */ /* 0x000fc40000004100 */
[----:B------:R-:W-:Y:S02]  /*bf60*/  HADD2.F32 R3, -RZ, R2.H0_H0 ;  /* 0x20000002ff037230 */ /* 0x000fe40000004100 */
[----:B------:R-:W-:Y:S02]  /*bf70*/  HADD2.F32 R0, -RZ, R0.H0_H0 ;  /* 0x20000000ff007230 */ /* 0x000fe40000004100 */
.L_x_158:
[----:B------:R-:W-:Y:S05]  /*bf80*/  BSYNC.RECONVERGENT B0 ;  /* 0x0000000000007941 */ /* 0x000fea0003800200 */
.L_x_157:
[----:B------:R-:W-:Y:S01]  /*bf90*/  @!PT LDS RZ, [RZ] ;  /* 0x00000000fffff984 */ /* 0x000fe20000000800 */
[----:B------:R-:W-:Y:S01]  /*bfa0*/  @!PT LDS RZ, [RZ] ;  /* 0x00000000fffff984 */ /* 0x000fe20000000800 */
[----:B------:R-:W-:Y:S01]  /*bfb0*/  @!PT LDS RZ, [RZ] ;  /* 0x00000000fffff984 */ /* 0x000fe20000000800 */
[----:B------:R-:W-:Y:S01]  /*bfc0*/  @!PT LDS RZ, [RZ] ;  /* 0x00000000fffff984 */ /* 0x000fe20000000800 */
[----:B------:R2:W-:Y:S06]  /*bfd0*/  MEMBAR.ALL.CTA ;  /* 0x0000000000007992 */ /* 0x0005ec0000008000 */
[----:B--2---:R-:W2:Y:S01]  /*bfe0*/  FENCE.VIEW.ASYNC.S ;  /* 0x00000000000073c6 */ /* 0x004ea20000000000 */
[----:B------:R-:W-:-:S05]  /*bff0*/  VIADD R200, R200, 0x1 ;  /* 0x00000001c8c87836 */ /* 0x000fca0000000000 */
[----:B------:R-:W-:-:S04]  /*c000*/  ISETP.NE.AND P0, PT, R200, 0x2, PT ;  /* 0x00000002c800780c */ /* 0x000fc80003f05270 */
[----:B------:R-:W-:Y:S02]  /*c010*/  SEL R2, RZ, 0x1, P0 ;  /* 0x00000001ff027807 */ /* 0x000fe40000000000 */
[----:B------:R-:W-:Y:S02]  /*c020*/  SEL R200, R200, RZ, P0 ;  /* 0x000000ffc8c87207 */ /* 0x000fe40000000000 */
[----:B------:R-:W-:Y:S01]  /*c030*/  LOP3.LUT R199, R199, R2, RZ, 0x3c, !PT ;  /* 0x00000002c7c77212 */ /* 0x000fe200078e3cff */
[----:B--2---:R2:W-:Y:S06]  /*c040*/  SYNCS.ARRIVE.TRANS64.RED.A1T0 RZ, [R8+URZ], RZ ;  /* 0x000000ff08ff79a7 */ /* 0x0045ec00081004ff */
.L_x_153:
[----:B------:R-:W-:Y:S05]  /*c050*/  BSYNC B1 ;  /* 0x0000000000017941 */ /* 0x000fea0003800000 */
.L_x_152:
[----:B----4-:R-:W3:Y:S04]  /*c060*/  LDL R71, [R1+0x8] ;  /* 0x0000080001477983 */ /* 0x010ee80000100800 */
[----:B-1----:R-:W4:Y:S01]  /*c070*/  LDL R69, [R1] ;  /* 0x0000000001457983 */ /* 0x002f220000100800 */
[C---:B---3--:R-:W-:Y:S01]  /*c080*/  FMUL R2, R71.reuse, R133 ;  /* 0x0000008547027220 */ /* 0x048fe20000400000 */
[C---:B------:R-:W-:Y:S01]  /*c090*/  FMUL R168, R71.reuse, R168 ;  /* 0x000000a847a87220 */ /* 0x040fe20000400000 */
[C---:B--2---:R-:W-:Y:S01]  /*c0a0*/  FMUL R8, R71.reuse, R135 ;  /* 0x0000008747087220 */ /* 0x044fe20000400000 */
[----:B------:R-:W-:Y:S01]  /*c0b0*/  FMUL R132, R71, R132 ;  /* 0x0000008447847220 */ /* 0x000fe20000400000 */
[----:B----4-:R-:W-:Y:S01]  /*c0c0*/  FFMA R2, R69, R9, R2 ;  /* 0x0000000945027223 */ /* 0x010fe20000000002 */
[----:B------:R-:W-:Y:S01]  /*c0d0*/  FMUL R9, R71, R138 ;  /* 0x0000008a47097220 */ /* 0x000fe20000400000 */
[----:B------:R-:W-:Y:S01]  /*c0e0*/  FFMA R168, R69, R5, R168 ;  /* 0x0000000545a87223 */ /* 0x000fe200000000a8 */
[C---:B------:R-:W-:Y:S01]  /*c0f0*/  FMUL R143, R71.reuse, R143 ;  /* 0x0000008f478f7220 */ /* 0x040fe20000400000 */
[----:B------:R-:W-:Y:S01]  /*c100*/  FMUL R5, R71, R170 ;  /* 0x000000aa47057220 */ /* 0x000fe20000400000 */
[----:B------:R-:W-:Y:S01]  /*c110*/  FFMA R18, R69, R18, R9 ;  /* 0x0000001245127223 */ /* 0x000fe20000000009 */
[C---:B------:R-:W-:Y:S01]  /*c120*/  FMUL R9, R71.reuse, R142 ;  /* 0x0000008e47097220 */ /* 0x040fe20000400000 */
[C---:B------:R-:W-:Y:S01]  /*c130*/  FMUL R184, R71.reuse, R184 ;  /* 0x000000b847b87220 */ /* 0x040fe20000400000 */
[----:B------:R-:W-:Y:S01]  /*c140*/  FMUL R130, R71, R130 ;  /* 0x0000008247827220 */ /* 0x000fe20000400000 */
[C---:B------:R-:W-:Y:S01]  /*c150*/  FFMA R8, R69.reuse, R25, R8 ;  /* 0x0000001945087223 */ /* 0x040fe20000000008 */
[----:B------:R-:W-:Y:S01]  /*c160*/  FFMA R50, R69, R50, R9 ;  /* 0x0000003245327223 */ /* 0x000fe20000000009 */
[----:B------:R-:W-:Y:S01]  /*c170*/  FMUL R9, R71, R154 ;  /* 0x0000009a47097220 */ /* 0x000fe20000400000 */
[----:B------:R-:W-:Y:S01]  /*c180*/  FFMA R33, R69, R33, R132 ;  /* 0x0000002145217223 */ /* 0x000fe20000000084 */
[C---:B------:R-:W-:Y:S01]  /*c190*/  FMUL R74, R71.reuse, R139 ;  /* 0x0000008b474a7220 */ /* 0x040fe20000400000 */
[C---:B------:R-:W-:Y:S01]  /*c1a0*/  FMUL R136, R71.reuse, R136 ;  /* 0x0000008847887220 */ /* 0x040fe20000400000 */
[----:B------:R-:W-:Y:S01]  /*c1b0*/  FMUL R141, R71, R141 ;  /* 0x0000008d478d7220 */ /* 0x000fe20000400000 */
[C---:B------:R-:W-:Y:S01]  /*c1c0*/  FFMA R143, R69.reuse, R26, R143 ;  /* 0x0000001a458f7223 */ /* 0x040fe2000000008f */
[----:B------:R-:W-:Y:S01]  /*c1d0*/  FFMA R22, R69, R22, R5 ;  /* 0x0000001645167223 */ /* 0x000fe20000000005 */
[C---:B------:R-:W-:Y:S01]  /*c1e0*/  FMUL R25, R71.reuse, R140 ;  /* 0x0000008c47197220 */ /* 0x040fe20000400000 */
[C---:B------:R-:W-:Y:S01]  /*c1f0*/  FMUL R26, R71.reuse, R151 ;  /* 0x00000097471a7220 */ /* 0x040fe20000400000 */
[----:B------:R-:W-:Y:S01]  /*c200*/  FMUL R148, R71, R148 ;  /* 0x0000009447947220 */ /* 0x000fe20000400000 */
[----:B------:R-:W-:Y:S01]  /*c210*/  FFMA R20, R69, R20, R9 ;  /* 0x0000001445147223 */ /* 0x000fe20000000009 */
[----:B------:R-:W-:Y:S01]  /*c220*/  FMUL R5, R71, R174 ;  /* 0x000000ae47057220 */ /* 0x000fe20000400000 */
[C---:B------:R-:W-:Y:S01]  /*c230*/  FFMA R184, R69.reuse, R3, R184 ;  /* 0x0000000345b87223 */ /* 0x040fe200000000b8 */
[----:B------:R-:W-:Y:S01]  /*c240*/  FFMA R17, R69, R17, R130 ;  /* 0x0000001145117223 */ /* 0x000fe20000000082 */
[C---:B------:R-:W-:Y:S01]  /*c250*/  FMUL R72, R71.reuse, R137 ;  /* 0x0000008947487220 */ /* 0x040fe20000400000 */
[----:B------:R-:W-:Y:S01]  /*c260*/  FMUL R134, R71, R134 ;  /* 0x0000008647867220 */ /* 0x000fe20000400000 */
[C---:B------:R-:W-:Y:S01]  /*c270*/  FFMA R74, R69.reuse, R57, R74 ;  /* 0x00000039454a7223 */ /* 0x040fe2000000004a */
[----:B------:R-:W-:Y:S01]  /*c280*/  FFMA R207, R69, R207, R136 ;  /* 0x000000cf45cf7223 */ /* 0x000fe20000000088 */
[C---:B------:R-:W-:Y:S01]  /*c290*/  FMUL R9, R71.reuse, R158 ;  /* 0x0000009e47097220 */ /* 0x040fe20000400000 */
[----:B------:R-:W-:Y:S01]  /*c2a0*/  FMUL R3, R71, R186 ;  /* 0x000000ba47037220 */ /* 0x000fe20000400000 */
[----:B------:R-:W-:Y:S01]  /*c2b0*/  F2FP.SATFINITE.E4M3.F32.PACK_AB_MERGE_C R8, R33, R8, RZ ;  /* 0x000000082108723e */ /* 0x000fe200048070ff */
[C---:B------:R-:W-:Y:S01]  /*c2c0*/  FFMA R141, R69.reuse, R10, R141 ;  /* 0x0000000a458d7223 */ /* 0x040fe2000000008d */
[----:B------:R-:W-:Y:S01]  /*c2d0*/  FFMA R34, R69, R34, R25 ;  /* 0x0000002245227223 */ /* 0x000fe20000000019 */
[C---:B------:R-:W-:Y:S01]  /*c2e0*/  FMUL R10, R71.reuse, R149 ;  /* 0x00000095470a7220 */ /* 0x040fe20000400000 */
[----:B------:R-:W-:Y:S01]  /*c2f0*/  FMUL R146, R71, R146 ;  /* 0x0000009247927220 */ /* 0x000fe20000400000 */
[C---:B------:R-:W-:Y:S01]  /*c300*/  FFMA R26, R69.reuse, R27, R26 ;  /* 0x0000001b451a7223 */ /* 0x040fe2000000001a */
[C---:B------:R-:W-:Y:S01]  /*c310*/  FFMA R35, R69.reuse, R35, R148 ;  /* 0x0000002345237223 */ /* 0x040fe20000000094 */
[C---:B------:R-:W-:Y:S01]  /*c320*/  FFMA R54, R69.reuse, R54, R5 ;  /* 0x0000003645367223 */ /* 0x040fe20000000005 */
[C---:B------:R-:W-:Y:S01]  /*c330*/  FFMA R72, R69.reuse, R41, R72 ;  /* 0x0000002945487223 */ /* 0x040fe20000000048 */
[----:B------:R-:W-:Y:S01]  /*c340*/  FFMA R49, R69, R49, R134 ;  /* 0x0000003145317223 */ /* 0x000fe20000000086 */
[C---:B------:R-:W-:Y:S01]  /*c350*/  FMUL R147, R71.reuse, R147 ;  /* 0x0000009347937220 */ /* 0x040fe20000400000 */
[----:B------:R-:W-:Y:S01]  /*c360*/  FMUL R25, R71, R144 ;  /* 0x0000009047197220 */ /* 0x000fe20000400000 */
[----:B------:R-:W-:Y:S01]  /*c370*/  FFMA R52, R69, R52, R9 ;  /* 0x0000003445347223 */ /* 0x000fe20000000009 */
[----:B------:R-:W-:Y:S01]  /*c380*/  FMUL R5, R71, R188 ;  /* 0x000000bc47057220 */ /* 0x000fe20000400000 */
[----:B------:R-:W-:Y:S01]  /*c390*/  FFMA R24, R69, R24, R3 ;  /* 0x0000001845187223 */ /* 0x000fe20000000003 */
[C---:B------:R-:W-:Y:S01]  /*c3a0*/  FMUL R9, R71.reuse, R172 ;  /* 0x000000ac47097220 */ /* 0x040fe20000400000 */
[----:B------:R-:W-:Y:S01]  /*c3b0*/  FMUL R3, R71, R190 ;  /* 0x000000be47037220 */ /* 0x000fe20000400000 */
[----:B------:R-:W-:Y:S01]  /*c3c0*/  F2FP.SATFINITE.E4M3.F32.PACK_AB_MERGE_C R74, R207, R74, RZ ;  /* 0x0000004acf4a723e */ /* 0x000fe200048070ff */
[----:B------:R-:W-:Y:S01]  /*c3d0*/  FMUL R189, R71, R189 ;  /* 0x000000bd47bd7220 */ /* 0x000fe20000400000 */
[----:B------:R-:W-:Y:S01]  /*c3e0*/  F2FP.SATFINITE.E4M3.F32.PACK_AB_MERGE_C R2, R17, R2, R8 ;  /* 0x000000021102723e */ /* 0x000fe20004807008 */
[C---:B------:R-:W-:Y:S01]  /*c3f0*/  FFMA R10, R69.reuse, R11, R10 ;  /* 0x0000000b450a7223 */ /* 0x040fe2000000000a */
[----:B------:R-:W-:Y:S01]  /*c400*/  FFMA R19, R69, R19, R146 ;  /* 0x0000001345137223 */ /* 0x000fe20000000092 */
[----:B------:R-:W-:Y:S01]  /*c410*/  FMUL R145, R71, R145 ;  /* 0x0000009147917220 */ /* 0x000fe20000400000 */
[C---:B------:R-:W-:Y:S01]  /*c420*/  FFMA R147, R69.reuse, R58, R147 ;  /* 0x0000003a45937223 */ /* 0x040fe20000000093 */
[C---:B------:R-:W-:Y:S01]  /*c430*/  FFMA R208, R69.reuse, R208, R25 ;  /* 0x000000d045d07223 */ /* 0x040fe20000000019 */
[----:B------:R-:W-:Y:S01]  /*c440*/  FFMA R40, R69, R40, R5 ;  /* 0x0000002845287223 */ /* 0x000fe20000000005 */
[----:B------:R-:W-:Y:S01]  /*c450*/  F2FP.SATFINITE.E4M3.F32.PACK_AB_MERGE_C R26, R35, R26, RZ ;  /* 0x0000001a231a723e */ /* 0x000fe200048070ff */
[----:B------:R-:W-:Y:S01]  /*c460*/  FFMA R38, R69, R38, R9 ;  /* 0x0000002645267223 */ /* 0x000fe20000000009 */
[----:B------:R-:W-:Y:S01]  /*c470*/  FMUL R5, R71, R192 ;  /* 0x000000c047057220 */ /* 0x000fe20000400000 */
[----:B------:R-:W-:Y:S01]  /*c480*/  FFMA R56, R69, R56, R3 ;  /* 0x0000003845387223 */ /* 0x000fe20000000003 */
[----:B------:R-:W-:Y:S01]  /*c490*/  F2FP.SATFINITE.E4M3.F32.PACK_AB_MERGE_C R34, R34, R143, RZ ;  /* 0x0000008f2222723e */ /* 0x000fe200048070ff */
[----:B------:R-:W-:Y:S01]  /*c4a0*/  FMUL R9, R71, R176 ;  /* 0x000000b047097220 */ /* 0x000fe20000400000 */
[----:B------:R-:W-:Y:S01]  /*c4b0*/  F2FP.SATFINITE.E4M3.F32.PACK_AB_MERGE_C R72, R49, R72, R74 ;  /* 0x000000483148723e */ /* 0x000fe2000480704a */
[C---:B------:R-:W-:Y:S01]  /*c4c0*/  FFMA R189, R69.reuse, R16, R189 ;  /* 0x0000001045bd7223 */ /* 0x040fe200000000bd */
[--C-:B------:R-:W-:Y:S01]  /*c4d0*/  SHF.R.U32.HI R8, RZ, 0x8, R2.reuse ;  /* 0x00000008ff087819 */ /* 0x100fe20000011602 */
[----:B------:R-:W-:Y:S01]  /*c4e0*/  FFMA R145, R69, R42, R145 ;  /* 0x0000002a45917223 */ /* 0x000fe20000000091 */
[--C-:B------:R-:W-:Y:S01]  /*c4f0*/  SHF.R.U32.HI R3, RZ, 0x10, R2.reuse ;  /* 0x00000010ff037819 */ /* 0x100fe20000011602 */
[C---:B------:R-:W-:Y:S01]  /*c500*/  FMUL R58, R71.reuse, R155 ;  /* 0x0000009b473a7220 */ /* 0x040fe20000400000 */
[----:B------:R-:W-:Y:S01]  /*c510*/  SHF.R.U32.HI R16, RZ, 0x18, R2 ;  /* 0x00000018ff107819 */ /* 0x000fe20000011602 */
[----:B------:R-:W-:Y:S01]  /*c520*/  FMUL R152, R71, R152 ;  /* 0x0000009847987220 */ /* 0x000fe20000400000 */
[----:B------:R-:W-:Y:S01]  /*c530*/  F2FP.SATFINITE.E4M3.F32.PACK_AB_MERGE_C R10, R19, R10, R26 ;  /* 0x0000000a130a723e */ /* 0x000fe2000480701a */
[----:B------:R-:W-:Y:S01]  /*c540*/  FMUL R11, R71, R156 ;  /* 0x0000009c470b7220 */ /* 0x000fe20000400000 */
[C---:B------:R-:W-:Y:S01]  /*c550*/  FFMA R0, R69.reuse, R0, R5 ;  /* 0x0000000045007223 */ /* 0x040fe20000000005 */
[----:B------:R-:W-:Y:S01]  /*c560*/  F2FP.SATFINITE.E4M3.F32.PACK_AB_MERGE_C R147, R208, R147, RZ ;  /* 0x00000093d093723e */ /* 0x000fe200048070ff */
[----:B------:R1:W-:Y:S01]  /*c570*/  STS.U8 [R201+UR38+0x6400], R2 ;  /* 0x00640002c9007988 */ /* 0x0003e20008000026 */
[----:B------:R-:W-:Y:S01]  /*c580*/  F2FP.SATFINITE.E4M3.F32.PACK_AB_MERGE_C R18, R18, R141, R34 ;  /* 0x0000008d1212723e */ /* 0x000fe20004807022 */
[----:B------:R-:W-:Y:S01]  /*c590*/  FFMA R4, R69, R4, R9 ;  /* 0x0000000445047223 */ /* 0x000fe20000000009 */
[--C-:B------:R-:W-:Y:S01]  /*c5a0*/  SHF.R.U32.HI R26, RZ, 0x8, R72.reuse ;  /* 0x00000008ff1a7819 */ /* 0x100fe20000011648 */
[----:B------:R2:W-:Y:S01]  /*c5b0*/  STS.U8 [R65+0x6400], R8 ;  /* 0x0064000841007388 */ /* 0x0005e20000000000 */
[--C-:B------:R-:W-:Y:S01]  /*c5c0*/  SHF.R.U32.HI R5, RZ, 0x10, R72.reuse ;  /* 0x00000010ff057819 */ /* 0x100fe20000011648 */
[C---:B------:R-:W-:Y:S01]  /*c5d0*/  FMUL R42, R71.reuse, R153 ;  /* 0x00000099472a7220 */ /* 0x040fe20000400000 */
[----:B------:R-:W-:Y:S01]  /*c5e0*/  SHF.R.U32.HI R9, RZ, 0x18, R72 ;  /* 0x00000018ff097819 */ /* 0x000fe20000011648 */
[----:B------:R3:W-:Y:S01]  /*c5f0*/  STS.U8 [R70+0x6400], R3 ;  /* 0x0064000346007388 */ /* 0x0007e20000000000 */
[----:B------:R-:W-:Y:S01]  /*c600*/  FMUL R150, R71, R150 ;  /* 0x0000009647967220 */ /* 0x000fe20000400000 */
[C---:B------:R-:W-:Y:S01]  /*c610*/  FFMA R58, R69.reuse, R59, R58 ;  /* 0x0000003b453a7223 */ /* 0x040fe2000000003a */
[----:B------:R-:W-:Y:S01]  /*c620*/  FFMA R209, R69, R209, R152 ;  /* 0x000000d145d17223 */ /* 0x000fe20000000098 */
[----:B------:R-:W-:Y:S01]  /*c630*/  FMUL R159, R71, R159 ;  /* 0x0000009f479f7220 */ /* 0x000fe20000400000 */
[----:B------:R4:W-:Y:S01]  /*c640*/  STS.U8 [R63+0x6400], R16 ;  /* 0x006400103f007388 */ /* 0x0009e20000000000 */
[C---:B------:R-:W-:Y:S01]  /*c650*/  FFMA R36, R69.reuse, R36, R11 ;  /* 0x0000002445247223 */ /* 0x040fe2000000000b */
[----:B------:R-:W-:Y:S01]  /*c660*/  F2FP.SATFINITE.E4M3.F32.PACK_AB_MERGE_C R50, R50, R145, R147 ;  /* 0x000000913232723e */ /* 0x000fe20004807093 */
[C---:B------:R-:W-:Y:S01]  /*c670*/  FFMA R42, R69.reuse, R43, R42 ;  /* 0x0000002b452a7223 */ /* 0x040fe2000000002a */
[----:B------:R-:W-:Y:S01]  /*c680*/  STS.U8 [R61+0x6400], R72 ;  /* 0x006400483d007388 */ /* 0x000fe20000000000 */
[----:B------:R-:W-:Y:S01]  /*c690*/  SHF.R.U32.HI R11, RZ, 0x10, R18 ;  /* 0x00000010ff0b7819 */ /* 0x000fe20000011612 */
[----:B------:R-:W-:Y:S01]  /*c6a0*/  FFMA R51, R69, R51, R150 ;  /* 0x0000003345337223 */ /* 0x000fe20000000096 */
[----:B------:R-:W-:Y:S01]  /*c6b0*/  FMUL R157, R71, R157 ;  /* 0x0000009d479d7220 */ /* 0x000fe20000400000 */
[----:B------:R-:W-:Y:S01]  /*c6c0*/  STS.U8 [R7+0x6400], R26 ;  /* 0x0064001a07007388 */ /* 0x000fe20000000000 */
[----:B------:R-:W-:Y:S01]  /*c6d0*/  FFMA R159, R69, R28, R159 ;  /* 0x0000001c459f7223 */ /* 0x000fe2000000009f */
[C---:B------:R-:W-:Y:S01]  /*c6e0*/  FMUL R163, R71.reuse, R163 ;  /* 0x000000a347a37220 */ /* 0x040fe20000400000 */
[----:B------:R-:W-:Y:S01]  /*c6f0*/  FMUL R160, R71, R160 ;  /* 0x000000a047a07220 */ /* 0x000fe20000400000 */
[--C-:B-1----:R-:W-:Y:S01]  /*c700*/  SHF.R.U32.HI R2, RZ, 0x8, R18.reuse ;  /* 0x00000008ff027819 */ /* 0x102fe20000011612 */
[----:B------:R1:W-:Y:S01]  /*c710*/  STS.U8 [R68+0x6400], R5 ;  /* 0x0064000544007388 */ /* 0x0003e20000000000 */
[----:B------:R-:W-:Y:S01]  /*c720*/  F2FP.SATFINITE.E4M3.F32.PACK_AB_MERGE_C R58, R209, R58, RZ ;  /* 0x0000003ad13a723e */ /* 0x000fe200048070ff */
[----:B------:R-:W-:Y:S01]  /*c730*/  FFMA R157, R69, R12, R157 ;  /* 0x0000000c459d7223 */ /* 0x000fe2000000009d */
[----:B--2---:R-:W-:Y:S01]  /*c740*/  SHF.R.U32.HI R8, RZ, 0x18, R18 ;  /* 0x00000018ff087819 */ /* 0x004fe20000011612 */
[----:B------:R2:W-:Y:S01]  /*c750*/  STS.U8 [R6+0x6400], R9 ;  /* 0x0064000906007388 */ /* 0x0005e20000000000 */
[----:B------:R-:W-:Y:S01]  /*c760*/  FMUL R161, R71, R161 ;  /* 0x000000a147a17220 */ /* 0x000fe20000400000 */
[C---:B------:R-:W-:Y:S01]  /*c770*/  FFMA R163, R69.reuse, R60, R163 ;  /* 0x0000003c45a37223 */ /* 0x040fe200000000a3 */
[----:B---3--:R-:W-:Y:S01]  /*c780*/  SHF.R.U32.HI R3, RZ, 0x10, R50 ;  /* 0x00000010ff037819 */ /* 0x008fe20000011632 */
[----:B------:R3:W-:Y:S01]  /*c790*/  STS.U8 [R201+UR38+0x6800], R18 ;  /* 0x00680012c9007988 */ /* 0x0007e20008000026 */
[----:B------:R-:W-:Y:S01]  /*c7a0*/  FFMA R160, R69, R67, R160 ;  /* 0x0000004345a07223 */ /* 0x000fe200000000a0 */
[C---:B------:R-:W-:Y:S01]  /*c7b0*/  FMUL R28, R71.reuse, R167 ;  /* 0x000000a7471c7220 */ /* 0x040fe20000400000 */
[----:B------:R-:W-:Y:S01]  /*c7c0*/  FMUL R164, R71, R164 ;  /* 0x000000a447a47220 */ /* 0x000fe20000400000 */
[----:B----4-:R-:W-:Y:S01]  /*c7d0*/  SHF.R.U32.HI R16, RZ, 0x8, R50 ;  /* 0x00000008ff107819 */ /* 0x010fe20000011632 */
[----:B------:R4:W-:Y:S01]  /*c7e0*/  STS.U8 [R65+0x6800], R2 ;  /* 0x0068000241007388 */ /* 0x0009e20000000000 */
[----:B------:R-:W-:Y:S01]  /*c7f0*/  F2FP.SATFINITE.E4M3.F32.PACK_AB_MERGE_C R36, R36, R159, RZ ;  /* 0x0000009f2424723e */ /* 0x000fe200048070ff */
[----:B------:R-:W-:Y:S01]  /*c800*/  FFMA R161, R69, R44, R161 ;  /* 0x0000002c45a17223 */ /* 0x000fe200000000a1 */
[----:B------:R-:W-:Y:S01]  /*c810*/  F2FP.SATFINITE.E4M3.F32.PACK_AB_MERGE_C R42, R51, R42, R58 ;  /* 0x0000002a332a723e */ /* 0x000fe2000480703a */
[----:B------:R5:W-:Y:S01]  /*c820*/  STS.U8 [R70+0x6800], R11 ;  /* 0x0068000b46007388 */ /* 0x000be20000000000 */
[C---:B------:R-:W-:Y:S01]  /*c830*/  FMUL R12, R71.reuse, R165 ;  /* 0x000000a5470c7220 */ /* 0x040fe20000400000 */
[----:B------:R-:W-:Y:S01]  /*c840*/  FMUL R162, R71, R162 ;  /* 0x000000a247a27220 */ /* 0x000fe20000400000 */
[C---:B------:R-:W-:Y:S01]  /*c850*/  FFMA R28, R69.reuse, R29, R28 ;  /* 0x0000001d451c7223 */ /* 0x040fe2000000001c */
[----:B------:R5:W-:Y:S01]  /*c860*/  STS.U8 [R63+0x6800], R8 ;  /* 0x006800083f007388 */ /* 0x000be20000000000 */
[----:B------:R-:W-:Y:S01]  /*c870*/  FFMA R37, R69, R37, R164 ;  /* 0x0000002545257223 */ /* 0x000fe200000000a4 */
[----:B------:R-:W-:Y:S01]  /*c880*/  FMUL R171, R71, R171 ;  /* 0x000000ab47ab7220 */ /* 0x000fe20000400000 */
[----:B------:R-:W-:Y:S01]  /*c890*/  F2FP.SATFINITE.E4M3.F32.PACK_AB_MERGE_C R160, R160, R163, RZ ;  /* 0x000000a3a0a0723e */ /* 0x000fe200048070ff */
[----:B------:R-:W-:Y:S01]  /*c8a0*/  STS.U8 [R61+0x6800], R50 ;  /* 0x006800323d007388 */ /* 0x000fe20000000000 */
[----:B-1----:R-:W-:Y:S01]  /*c8b0*/  SHF.R.U32.HI R5, RZ, 0x18, R50 ;  /* 0x00000018ff057819 */ /* 0x002fe20000011632 */
[C---:B------:R-:W-:Y:S01]  /*c8c0*/  FFMA R12, R69.reuse, R13, R12 ;  /* 0x0000000d450c7223 */ /* 0x040fe2000000000c */
[----:B------:R-:W-:Y:S01]  /*c8d0*/  F2FP.SATFINITE.E4M3.F32.PACK_AB_MERGE_C R20, R20, R157, R36 ;  /* 0x0000009d1414723e */ /* 0x000fe20004807024 */
[----:B------:R1:W-:Y:S01]  /*c8e0*/  STS.U8 [R7+0x6800], R16 ;  /* 0x0068001007007388 */ /* 0x0003e20000000000 */
[----:B--2---:R-:W-:Y:S01]  /*c8f0*/  SHF.R.U32.HI R9, RZ, 0x10, R10 ;  /* 0x00000010ff097819 */ /* 0x004fe2000001160a */
[----:B------:R-:W-:Y:S01]  /*c900*/  FFMA R21, R69, R21, R162 ;  /* 0x0000001545157223 */ /* 0x000fe200000000a2 */
[C---:B------:R-:W-:Y:S01]  /*c910*/  FMUL R44, R71.reuse, R169 ;  /* 0x000000a9472c7220 */ /* 0x040fe20000400000 */
[--C-:B---3--:R-:W-:Y:S01]  /*c920*/  SHF.R.U32.HI R18, RZ, 0x8, R10.reuse ;  /* 0x00000008ff127819 */ /* 0x108fe2000001160a */
[----:B------:R2:W-:Y:S01]  /*c930*/  STS.U8 [R68+0x6800], R3 ;  /* 0x0068000344007388 */ /* 0x0005e20000000000 */
[----:B------:R-:W-:Y:S01]  /*c940*/  FMUL R166, R71, R166 ;  /* 0x000000a647a67220 */ /* 0x000fe20000400000 */
[----:B------:R-:W-:Y:S01]  /*c950*/  FFMA R171, R69, R62, R171 ;  /* 0x0000003e45ab7223 */ /* 0x000fe200000000ab */
[----:B------:R-:W-:Y:S01]  /*c960*/  FMUL R175, R71, R175 ;  /* 0x000000af47af7220 */ /* 0x000fe20000400000 */
[----:B----4-:R-:W-:Y:S01]  /*c970*/  SHF.R.U32.HI R2, RZ, 0x18, R10 ;  /* 0x00000018ff027819 */ /* 0x010fe2000001160a */
[----:B------:R3:W-:Y:S01]  /*c980*/  STS.U8 [R6+0x6800], R5 ;  /* 0x0068000506007388 */ /* 0x0007e20000000000 */
[----:B------:R-:W-:Y:S01]  /*c990*/  F2FP.SATFINITE.E4M3.F32.PACK_AB_MERGE_C R28, R37, R28, RZ ;  /* 0x0000001c251c723e */ /* 0x000fe200048070ff */
[C---:B------:R-:W-:Y:S01]  /*c9a0*/  FFMA R44, R69.reuse, R45, R44 ;  /* 0x0000002d452c7223 */ /* 0x040fe2000000002c */
[----:B-----5:R-:W-:Y:S01]  /*c9b0*/  SHF.R.U32.HI R11, RZ, 0x10, R42 ;  /* 0x00000010ff0b7819 */ /* 0x020fe2000001162a */
[----:B------:R4:W-:Y:S01]  /*c9c0*/  STS.U8 [R201+UR38+0x6c00], R10 ;  /* 0x006c000ac9007988 */ /* 0x0009e20008000026 */
[----:B------:R-:W-:Y:S01]  /*c9d0*/  F2FP.SATFINITE.E4M3.F32.PACK_AB_MERGE_C R52, R52, R161, R160 ;  /* 0x000000a13434723e */ /* 0x000fe200048070a0 */
[----:B------:R-:W-:Y:S01]  /*c9e0*/  FFMA R53, R69, R53, R166 ;  /* 0x0000003545357223 */ /* 0x000fe200000000a6 */
[----:B------:R-:W-:Y:S01]  /*c9f0*/  SHF.R.U32.HI R8, RZ, 0x8, R42 ;  /* 0x00000008ff087819 */ /* 0x000fe2000001162a */
[----:B------:R-:W-:Y:S01]  /*ca00*/  STS.U8 [R65+0x6c00], R18 ;  /* 0x006c001241007388 */ /* 0x000fe20000000000 */
[----:B------:R-:W-:Y:S01]  /*ca10*/  FMUL R173, R71, R173 ;  /* 0x000000ad47ad7220 */ /* 0x000fe20000400000 */
[----:B------:R-:W-:Y:S01]  /*ca20*/  FFMA R175, R69, R30, R175 ;  /* 0x0000001e45af7223 */ /* 0x000fe200000000af */
[----:B------:R-:W-:Y:S01]  /*ca30*/  FMUL R179, R71, R179 ;  /* 0x000000b347b37220 */ /* 0x000fe20000400000 */
[----:B------:R5:W-:Y:S01]  /*ca40*/  STS.U8 [R70+0x6c00], R9 ;  /* 0x006c000946007388 */ /* 0x000be20000000000 */
[----:B------:R-:W-:Y:S01]  /*ca50*/  F2FP.SATFINITE.E4M3.F32.PACK_AB_MERGE_C R168, R168, R171, RZ ;  /* 0x000000aba8a8723e */ /* 0x000fe200048070ff */
[----:B------:R-:W-:Y:S01]  /*ca60*/  FFMA R173, R69, R14, R173 ;  /* 0x0000000e45ad7223 */ /* 0x000fe200000000ad */
[----:B-1----:R-:W-:Y:S01]  /*ca70*/  SHF.R.U32.HI R16, RZ, 0x18, R20 ;  /* 0x00000018ff107819 */ /* 0x002fe20000011614 */
[----:B------:R1:W-:Y:S01]  /*ca80*/  STS.U8 [R63+0x6c00], R2 ;  /* 0x006c00023f007388 */ /* 0x0003e20000000000 */
[----:B------:R-:W-:Y:S01]  /*ca90*/  F2FP.SATFINITE.E4M3.F32.PACK_AB_MERGE_C R12, R21, R12, R28 ;  /* 0x0000000c150c723e */ /* 0x000fe2000480701c */
[----:B------:R-:W-:Y:S01]  /*caa0*/  FMUL R177, R71, R177 ;  /* 0x000000b147b17220 */ /* 0x000fe20000400000 */
[----:B------:R-:W-:Y:S01]  /*cab0*/  FFMA R179, R69, R64, R179 ;  /* 0x0000004045b37223 */ /* 0x000fe200000000b3 */
[----:B--2---:R-:W-:Y:S01]  /*cac0*/  SHF.R.U32.HI R3, RZ, 0x18, R42 ;  /* 0x00000018ff037819 */ /* 0x004fe2000001162a */
[----:B------:R-:W-:Y:S01]  /*cad0*/  STS.U8 [R61+0x6c00], R42 ;  /* 0x006c002a3d007388 */ /* 0x000fe20000000000 */
[C---:B------:R-:W-:Y:S01]  /*cae0*/  FMUL R30, R71.reuse, R183 ;  /* 0x000000b7471e7220 */ /* 0x040fe20000400000 */
[----:B------:R-:W-:Y:S01]  /*caf0*/  FMUL R180, R71, R180 ;  /* 0x000000b447b47220 */ /* 0x000fe20000400000 */
[----:B------:R-:W-:Y:S01]  /*cb00*/  F2FP.SATFINITE.E4M3.F32.PACK_AB_MERGE_C R38, R38, R175, RZ ;  /* 0x000000af2626723e */ /* 0x000fe200048070ff */
[----:B------:R2:W-:Y:S01]  /*cb10*/  STS.U8 [R7+0x6c00], R8 ;  /* 0x006c000807007388 */ /* 0x0005e20000000000 */
[----:B---3--:R-:W-:Y:S01]  /*cb20*/  SHF.R.U32.HI R5, RZ, 0x10, R20 ;  /* 0x00000010ff057819 */ /* 0x008fe20000011614 */
[----:B------:R-:W-:Y:S01]  /*cb30*/  FFMA R177, R69, R46, R177 ;  /* 0x0000002e45b17223 */ /* 0x000fe200000000b1 */
[----:B------:R-:W-:Y:S01]  /*cb40*/  F2FP.SATFINITE.E4M3.F32.PACK_AB_MERGE_C R44, R53, R44, R168 ;  /* 0x0000002c352c723e */ /* 0x000fe200048070a8 */
[----:B------:R3:W-:Y:S01]  /*cb50*/  STS.U8 [R68+0x6c00], R11 ;  /* 0x006c000b44007388 */ /* 0x0007e20000000000 */
[----:B----4-:R-:W-:Y:S01]  /*cb60*/  SHF.R.U32.HI R10, RZ, 0x8, R20 ;  /* 0x00000008ff0a7819 */ /* 0x010fe20000011614 */
[C---:B------:R-:W-:Y:S01]  /*cb70*/  FMUL R14, R71.reuse, R181 ;  /* 0x000000b5470e7220 */ /* 0x040fe20000400000 */
[----:B------:R-:W-:Y:S01]  /*cb80*/  FMUL R178, R71, R178 ;  /* 0x000000b247b27220 */ /* 0x000fe20000400000 */
[----:B------:R4:W-:Y:S01]  /*cb90*/  STS.U8 [R6+0x6c00], R3 ;  /* 0x006c000306007388 */ /* 0x0009e20000000000 */
[C---:B------:R-:W-:Y:S01]  /*cba0*/  FFMA R30, R69.reuse, R31, R30 ;  /* 0x0000001f451e7223 */ /* 0x040fe2000000001e */
[----:B------:R-:W-:Y:S01]  /*cbb0*/  FFMA R39, R69, R39, R180 ;  /* 0x0000002745277223 */ /* 0x000fe200000000b4 */
[----:B------:R-:W-:Y:S01]  /*cbc0*/  FMUL R187, R71, R187 ;  /* 0x000000bb47bb7220 */ /* 0x000fe20000400000 */
[----:B------:R-:W-:Y:S01]  /*cbd0*/  STS.U8 [R201+UR38+0x7000], R20 ;  /* 0x00700014c9007988 */ /* 0x000fe20008000026 */
[----:B-----5:R-:W-:Y:S01]  /*cbe0*/  SHF.R.U32.HI R9, RZ, 0x10, R52 ;  /* 0x00000010ff097819 */ /* 0x020fe20000011634 */
[C---:B------:R-:W-:Y:S01]  /*cbf0*/  FFMA R14, R69.reuse, R15, R14 ;  /* 0x0000000f450e7223 */ /* 0x040fe2000000000e */
[----:B------:R-:W-:Y:S01]  /*cc00*/  F2FP.SATFINITE.E4M3.F32.PACK_AB_MERGE_C R4, R4, R179, RZ ;  /* 0x000000b30404723e */ /* 0x000fe200048070ff */
[----:B------:R5:W-:Y:S01]  /*cc10*/  STS.U8 [R65+0x7000], R10 ;  /* 0x0070000a41007388 */ /* 0x000be20000000000 */
[----:B-1----:R-:W-:Y:S01]  /*cc20*/  SHF.R.U32.HI R2, RZ, 0x8, R52 ;  /* 0x00000008ff027819 */ /* 0x002fe20000011634 */
[----:B------:R-:W-:Y:S01]  /*cc30*/  FFMA R23, R69, R23, R178 ;  /* 0x0000001745177223 */ /* 0x000fe200000000b2 */
[----:B------:R-:W-:Y:S01]  /*cc40*/  F2FP.SATFINITE.E4M3.F32.PACK_AB_MERGE_C R22, R22, R173, R38 ;  /* 0x000000ad1616723e */ /* 0x000fe20004807026 */
[----:B------:R1:W-:Y:S01]  /*cc50*/  STS.U8 [R70+0x7000], R5 ;  /* 0x0070000546007388 */ /* 0x0003e20000000000 */
[C---:B------:R-:W-:Y:S01]  /*cc60*/  FMUL R46, R71.reuse, R185 ;  /* 0x000000b9472e7220 */ /* 0x040fe20000400000 */
[----:B------:R-:W-:Y:S01]  /*cc70*/  FMUL R182, R71, R182 ;  /* 0x000000b647b67220 */ /* 0x000fe20000400000 */
[----:B------:R-:W-:Y:S01]  /*cc80*/  FFMA R187, R69, R66, R187 ;  /* 0x0000004245bb7223 */ /* 0x000fe200000000bb */
[----:B------:R1:W-:Y:S01]  /*cc90*/  STS.U8 [R63+0x7000], R16 ;  /* 0x007000103f007388 */ /* 0x0003e20000000000 */
[----:B--2---:R-:W-:Y:S01]  /*cca0*/  SHF.R.U32.HI R8, RZ, 0x8, R12 ;  /* 0x00000008ff087819 */ /* 0x004fe2000001160c */
[----:B------:R-:W-:Y:S01]  /*ccb0*/  FMUL R191, R71, R191 ;  /* 0x000000bf47bf7220 */ /* 0x000fe20000400000 */
[----:B------:R-:W-:Y:S01]  /*ccc0*/  F2FP.SATFINITE.E4M3.F32.PACK_AB_MERGE_C R30, R39, R30, RZ ;  /* 0x0000001e271e723e */ /* 0x000fe200048070ff */
[----:B------:R-:W-:Y:S01]  /*ccd0*/  STS.U8 [R61+0x7000], R52 ;  /* 0x007000343d007388 */ /* 0x000fe20000000000 */
[----:B---3--:R-:W-:Y:S01]  /*cce0*/  SHF.R.U32.HI R11, RZ, 0x18, R52 ;  /* 0x00000018ff0b7819 */ /* 0x008fe20000011634 */
[C---:B------:R-:W-:Y:S01]  /*ccf0*/  FFMA R46, R69.reuse, R47, R46 ;  /* 0x0000002f452e7223 */ /* 0x040fe2000000002e */
[----:B------:R-:W-:Y:S01]  /*cd00*/  F2FP.SATFINITE.E4M3.F32.PACK_AB_MERGE_C R4, R54, R177, R4 ;  /* 0x000000b13604723e */ /* 0x000fe20004807004 */
[----:B------:R2:W-:Y:S01]  /*cd10*/  STS.U8 [R7+0x7000], R2 ;  /* 0x0070000207007388 */ /* 0x0005e20000000000 */
[----:B----4-:R-:W-:Y:S01]  /*cd20*/  SHF.R.U32.HI R3, RZ, 0x10, R12 ;  /* 0x00000010ff037819 */ /* 0x010fe2000001160c */
[C---:B------:R-:W-:Y:S01]  /*cd30*/  FFMA R55, R69.reuse, R55, R182 ;  /* 0x0000003745377223 */ /* 0x040fe200000000b6 */
[----:B------:R-:W-:Y:S01]  /*cd40*/  FFMA R191, R69, R32, R191 ;  /* 0x0000002045bf7223 */ /* 0x000fe200000000bf */
[----:B------:R3:W-:Y:S01]  /*cd50*/  STS.U8 [R68+0x7000], R9 ;  /* 0x0070000944007388 */ /* 0x0007e20000000000 */
[C---:B------:R-:W-:Y:S01]  /*cd60*/  FMUL R195, R71.reuse, R195 ;  /* 0x000000c347c37220 */ /* 0x040fe20000400000 */
[----:B------:R-:W-:Y:S01]  /*cd70*/  F2FP.SATFINITE.E4M3.F32.PACK_AB_MERGE_C R184, R184, R187, RZ ;  /* 0x000000bbb8b8723e */ /* 0x000fe200048070ff */
[----:B------:R-:W-:Y:S01]  /*cd80*/  FMUL R193, R71, R193 ;  /* 0x000000c147c17220 */ /* 0x000fe20000400000 */
[----:B------:R4:W-:Y:S01]  /*cd90*/  STS.U8 [R6+0x7000], R11 ;  /* 0x0070000b06007388 */ /* 0x0009e20000000000 */
[----:B-----5:R-:W-:Y:S01]  /*cda0*/  SHF.R.U32.HI R10, RZ, 0x18, R12 ;  /* 0x00000018ff0a7819 */ /* 0x020fe2000001160c */
[----:B------:R-:W-:Y:S01]  /*cdb0*/  FFMA R195, R69, R194, R195 ;  /* 0x000000c245c37223 */ /* 0x000fe200000000c3 */
[----:B------:R-:W-:Y:S01]  /*cdc0*/  F2FP.SATFINITE.E4M3.F32.PACK_AB_MERGE_C R14, R23, R14, R30 ;  /* 0x0000000e170e723e */ /* 0x000fe2000480701e */
[----:B------:R5:W-:Y:S01]  /*cdd0*/  STS.U8 [R201+UR38+0x7400], R12 ;  /* 0x0074000cc9007988 */ /* 0x000be20008000026 */
[--C-:B-1----:R-:W-:Y:S01]  /*cde0*/  SHF.R.U32.HI R5, RZ, 0x10, R44.reuse ;  /* 0x00000010ff057819 */ /* 0x102fe2000001162c */
[----:B------:R-:W-:Y:S01]  /*cdf0*/  FFMA R193, R69, R48, R193 ;  /* 0x0000003045c17223 */ /* 0x000fe200000000c1 */
[----:B------:R-:W-:Y:S01]  /*ce00*/  F2FP.SATFINITE.E4M3.F32.PACK_AB_MERGE_C R40, R40, R191, RZ ;  /* 0x000000bf2828723e */ /* 0x000fe200048070ff */
[----:B------:R1:W-:Y:S01]  /*ce10*/  STS.U8 [R65+0x7400], R8 ;  /* 0x0074000841007388 */ /* 0x0003e20000000000 */
[----:B------:R-:W-:-:S02]  /*ce20*/  SHF.R.U32.HI R16, RZ, 0x8, R44 ;  /* 0x00000008ff107819 */ /* 0x000fc4000001162c */
[----:B------:R-:W-:Y:S01]  /*ce30*/  F2FP.SATFINITE.E4M3.F32.PACK_AB_MERGE_C R46, R55, R46, R184 ;  /* 0x0000002e372e723e */ /* 0x000fe200048070b8 */
[----:B------:R1:W-:Y:S01]  /*ce40*/  STS.U8 [R70+0x7400], R3 ;  /* 0x0074000346007388 */ /* 0x0003e20000000000 */
[----:B------:R-:W-:Y:S02]  /*ce50*/  F2FP.SATFINITE.E4M3.F32.PACK_AB_MERGE_C R0, R0, R195, RZ ;  /* 0x000000c30000723e */ /* 0x000fe400048070ff */
[----:B------:R-:W-:Y:S01]  /*ce60*/  F2FP.SATFINITE.E4M3.F32.PACK_AB_MERGE_C R24, R24, R189, R40 ;  /* 0x000000bd1818723e */ /* 0x000fe20004807028 */
[----:B------:R1:W-:Y:S01]  /*ce70*/  STS.U8 [R63+0x7400], R10 ;  /* 0x0074000a3f007388 */ /* 0x0003e20000000000 */
[----:B--2---:R-:W-:Y:S02]  /*ce80*/  SHF.R.U32.HI R2, RZ, 0x8, R22 ;  /* 0x00000008ff027819 */ /* 0x004fe40000011616 */
[----:B------:R-:W-:Y:S01]  /*ce90*/  F2FP.SATFINITE.E4M3.F32.PACK_AB_MERGE_C R0, R56, R193, R0 ;  /* 0x000000c13800723e */ /* 0x000fe20004807000 */
[----:B------:R-:W-:Y:S01]  /*cea0*/  STS.U8 [R61+0x7400], R44 ;  /* 0x0074002c3d007388 */ /* 0x000fe20000000000 */
[----:B---3--:R-:W-:-:S02]  /*ceb0*/  SHF.R.U32.HI R9, RZ, 0x18, R44 ;  /* 0x00000018ff097819 */ /* 0x008fc4000001162c */
[----:B------:R-:W-:Y:S01]  /*cec0*/  SHF.R.U32.HI R13, RZ, 0x10, R0 ;  /* 0x00000010ff0d7819 */ /* 0x000fe20000011600 */
[----:B------:R-:W-:Y:S01]  /*ced0*/  STS.U8 [R7+0x7400], R16 ;  /* 0x0074001007007388 */ /* 0x000fe20000000000 */
[----:B----4-:R-:W-:-:S03]  /*cee0*/  SHF.R.U32.HI R11, RZ, 0x10, R22 ;  /* 0x00000010ff0b7819 */ /* 0x010fc60000011616 */
[----:B------:R2:W-:Y:S01]  /*cef0*/  STS.U8 [R68+0x7400], R5 ;  /* 0x0074000544007388 */ /* 0x0005e20000000000 */
[----:B-----5:R-:W-:-:S03]  /*cf00*/  SHF.R.U32.HI R12, RZ, 0x8, R14 ;  /* 0x00000008ff0c7819 */ /* 0x020fc6000001160e */
[----:B------:R3:W-:Y:S01]  /*cf10*/  STS.U8 [R6+0x7400], R9 ;  /* 0x0074000906007388 */ /* 0x0007e20000000000 */
[----:B-1----:R-:W-:-:S03]  /*cf20*/  SHF.R.U32.HI R8, RZ, 0x18, R22 ;  /* 0x00000018ff087819 */ /* 0x002fc60000011616 */
[----:B------:R-:W-:Y:S01]  /*cf30*/  STS.U8 [R201+UR38+0x7800], R22 ;  /* 0x00780016c9007988 */ /* 0x000fe20008000026 */
[----:B------:R-:W-:-:S03]  /*cf40*/  SHF.R.U32.HI R3, RZ, 0x10, R4 ;  /* 0x00000010ff037819 */ /* 0x000fc60000011604 */
[----:B------:R1:W-:Y:S01]  /*cf50*/  STS.U8 [R65+0x7800], R2 ;  /* 0x0078000241007388 */ /* 0x0003e20000000000 */
[----:B------:R-:W-:-:S03]  /*cf60*/  SHF.R.U32.HI R10, RZ, 0x8, R4 ;  /* 0x00000008ff0a7819 */ /* 0x000fc60000011604 */
[----:B------:R4:W-:Y:S04]  /*cf70*/  STS.U8 [R70+0x7800], R11 ;  /* 0x0078000b46007388 */ /* 0x0009e80000000000 */
[----:B------:R5:W-:Y:S04]  /*cf80*/  STS.U8 [R63+0x7800], R8 ;  /* 0x007800083f007388 */ /* 0x000be80000000000 */
[----:B------:R5:W-:Y:S01]  /*cf90*/  STS.U8 [R61+0x7800], R4 ;  /* 0x007800043d007388 */ /* 0x000be20000000000 */
[----:B--2---:R-:W-:-:S03]  /*cfa0*/  SHF.R.U32.HI R5, RZ, 0x18, R4 ;  /* 0x00000018ff057819 */ /* 0x004fc60000011604 */
[----:B------:R2:W-:Y:S01]  /*cfb0*/  STS.U8 [R7+0x7800], R10 ;  /* 0x0078000a07007388 */ /* 0x0005e20000000000 */
[----:B---3--:R-:W-:-:S03]  /*cfc0*/  SHF.R.U32.HI R9, RZ, 0x10, R14 ;  /* 0x00000010ff097819 */ /* 0x008fc6000001160e */
[----:B------:R3:W-:Y:S04]  /*cfd0*/  STS.U8 [R68+0x7800], R3 ;  /* 0x0078000344007388 */ /* 0x0007e80000000000 */
[----:B------:R3:W-:Y:S01]  /*cfe0*/  STS.U8 [R6+0x7800], R5 ;  /* 0x0078000506007388 */ /* 0x0007e20000000000 */
[----:B-1----:R-:W-:-:S03]  /*cff0*/  SHF.R.U32.HI R2, RZ, 0x18, R14 ;  /* 0x00000018ff027819 */ /* 0x002fc6000001160e */
[----:B------:R-:W-:Y:S01]  /*d000*/  STS.U8 [R201+UR38+0x7c00], R14 ;  /* 0x007c000ec9007988 */ /* 0x000fe20008000026 */
[----:B----4-:R-:W-:-:S03]  /*d010*/  SHF.R.U32.HI R11, RZ, 0x10, R46 ;  /* 0x00000010ff0b7819 */ /* 0x010fc6000001162e */
[----:B------:R-:W-:Y:S01]  /*d020*/  STS.U8 [R65+0x7c00], R12 ;  /* 0x007c000c41007388 */ /* 0x000fe20000000000 */
[----:B-----5:R-:W-:-:S03]  /*d030*/  SHF.R.U32.HI R8, RZ, 0x8, R24 ;  /* 0x00000008ff087819 */ /* 0x020fc60000011618 */
[----:B------:R1:W-:Y:S01]  /*d040*/  STS.U8 [R70+0x7c00], R9 ;  /* 0x007c000946007388 */ /* 0x0003e20000000000 */
[----:B------:R-:W-:-:S03]  /*d050*/  SHF.R.U32.HI R4, RZ, 0x8, R46 ;  /* 0x00000008ff047819 */ /* 0x000fc6000001162e */
[----:B------:R4:W-:Y:S01]  /*d060*/  STS.U8 [R63+0x7c00], R2 ;  /* 0x007c00023f007388 */ /* 0x0009e20000000000 */
[----:B--2---:R-:W-:-:S03]  /*d070*/  SHF.R.U32.HI R10, RZ, 0x18, R24 ;  /* 0x00000018ff0a7819 */ /* 0x004fc60000011618 */
[----:B------:R2:W-:Y:S01]  /*d080*/  STS.U8 [R61+0x7c00], R46 ;  /* 0x007c002e3d007388 */ /* 0x0005e20000000000 */
[----:B---3--:R-:W-:-:S03]  /*d090*/  SHF.R.U32.HI R3, RZ, 0x18, R46 ;  /* 0x00000018ff037819 */ /* 0x008fc6000001162e */
[----:B------:R2:W-:Y:S01]  /*d0a0*/  STS.U8 [R7+0x7c00], R4 ;  /* 0x007c000407007388 */ /* 0x0005e20000000000 */
[----:B------:R-:W-:-:S03]  /*d0b0*/  SHF.R.U32.HI R5, RZ, 0x10, R24 ;  /* 0x00000010ff057819 */ /* 0x000fc60000011618 */
[----:B------:R2:W-:Y:S04]  /*d0c0*/  STS.U8 [R68+0x7c00], R11 ;  /* 0x007c000b44007388 */ /* 0x0005e80000000000 */
[----:B------:R2:W-:Y:S04]  /*d0d0*/  STS.U8 [R6+0x7c00], R3 ;  /* 0x007c000306007388 */ /* 0x0005e80000000000 */
[----:B------:R2:W-:Y:S01]  /*d0e0*/  STS.U8 [R201+UR38+0x8000], R24 ;  /* 0x00800018c9007988 */ /* 0x0005e20008000026 */
[----:B-1----:R-:W-:-:S03]  /*d0f0*/  SHF.R.U32.HI R9, RZ, 0x18, R0 ;  /* 0x00000018ff097819 */ /* 0x002fc60000011600 */
[----:B------:R2:W-:Y:S01]  /*d100*/  STS.U8 [R65+0x8000], R8 ;  /* 0x0080000841007388 */ /* 0x0005e20000000000 */
[----:B----4-:R-:W-:-:S03]  /*d110*/  SHF.R.U32.HI R2, RZ, 0x8, R0 ;  /* 0x00000008ff027819 */ /* 0x010fc60000011600 */
[----:B------:R2:W-:Y:S04]  /*d120*/  STS.U8 [R70+0x8000], R5 ;  /* 0x0080000546007388 */ /* 0x0005e80000000000 */
[----:B------:R2:W-:Y:S04]  /*d130*/  STS.U8 [R63+0x8000], R10 ;  /* 0x0080000a3f007388 */ /* 0x0005e80000000000 */
[----:B------:R2:W-:Y:S04]  /*d140*/  STS.U8 [R61+0x8000], R0 ;  /* 0x008000003d007388 */ /* 0x0005e80000000000 */
[----:B------:R2:W-:Y:S04]  /*d150*/  STS.U8 [R7+0x8000], R2 ;  /* 0x0080000207007388 */ /* 0x0005e80000000000 */
[----:B------:R2:W-:Y:S04]  /*d160*/  STS.U8 [R68+0x8000], R13 ;  /* 0x0080000d44007388 */ /* 0x0005e80000000000 */
[----:B------:R2:W-:Y:S01]  /*d170*/  STS.U8 [R6+0x8000], R9 ;  /* 0x0080000906007388 */ /* 0x0005e20000000000 */
[----:B------:R-:W-:Y:S01]  /*d180*/  @!PT LDS RZ, [RZ] ;  /* 0x00000000fffff984 */ /* 0x000fe20000000800 */
[----:B------:R-:W-:Y:S01]  /*d190*/  @!PT LDS RZ, [RZ] ;  /* 0x00000000fffff984 */ /* 0x000fe20000000800 */
[----:B------:R-:W-:Y:S01]  /*d1a0*/  @!PT LDS RZ, [RZ] ;  /* 0x00000000fffff984 */ /* 0x000fe20000000800 */
[----:B------:R-:W-:Y:S01]  /*d1b0*/  @!PT LDS RZ, [RZ] ;  /* 0x00000000fffff984 */ /* 0x000fe20000000800 */
[----:B------:R1:W-:Y:S06]  /*d1c0*/  MEMBAR.ALL.CTA ;  /* 0x0000000000007992 */ /* 0x0003ec0000008000 */
[----:B-1----:R-:W1:Y:S01]  /*d1d0*/  FENCE.VIEW.ASYNC.S ;  /* 0x00000000000073c6 */ /* 0x002e620000000000 */
[----:B------:R-:W-:Y:S05]  /*d1e0*/  WARPSYNC.ALL ;  /* 0x0000000000007948 */ /* 0x000fea0003800000 */
[----:B------:R-:W-:Y:S01]  /*d1f0*/  BSSY.RECONVERGENT B0, `(.L_x_159) ;  /* 0x000000d000007945 */ /* 0x000fe20003800200 */
[----:B-1----:R-:W-:Y:S06]  /*d200*/  BAR.SYNC.DEFER_BLOCKING 0x1, 0x80 ;  /* 0x0042000000007b1d */ /* 0x002fec0000010000 */
[----:B------:R-:W-:Y:S05]  /*d210*/  @P1 BRA `(.L_x_160) ;  /* 0x0000000000281947 */ /* 0x000fea0003800000 */
[----:B------:R-:W1:Y:S01]  /*d220*/  LDCU.64 UR10, c[0x0][0x348] ;  /* 0x00006900ff0a77ac */ /* 0x000e620008000a00 */
[----:B------:R-:W-:Y:S02]  /*d230*/  UIADD3 UR6, UPT, UPT, UR46, 0x40, URZ ;  /* 0x000000402e067890 */ /* 0x000fe4000fffe0ff */
[----:B------:R-:W-:Y:S01]  /*d240*/  UIADD3 UR4, UPT, UPT, UR38, 0x6400, URZ ;  /* 0x0000640026047890 */ /* 0x000fe2000fffe0ff */
[----:B------:R-:W-:Y:S01]  /*d250*/  UMOV UR5, UR45 ;  /* 0x0000002d00057c82 */ /* 0x000fe20008000000 */
[----:B------:R-:W-:Y:S01]  /*d260*/  UMOV UR7, UR36 ;  /* 0x0000002400077c82 */ /* 0x000fe20008000000 */
[----:B-1----:R-:W-:-:S04]  /*d270*/  UIADD3 UR8, UP0, UPT, UR10, 0x680, URZ ;  /* 0x000006800a087890 */ /* 0x002fc8000ff1e0ff */
[----:B------:R-:W-:-:S09]  /*d280*/  UIADD3.X UR9, UPT, UPT, URZ, UR11, URZ, UP0, !UPT ;  /* 0x0000000bff097290 */ /* 0x000fd200087fe4ff */
[----:B------:R1:W-:Y:S01]  /*d290*/  UTMASTG.3D [UR4], [UR8] ;  /* 0x00000004080073b5 */ /* 0x0003e20008010000 */
[----:B------:R0:W-:Y:S01]  /*d2a0*/  UTMACMDFLUSH ;  /* 0x00000000000079b7 */ /* 0x0001e20000000000 */
[----:B-1----:R-:W-:-:S04]  /*d2b0*/  DEPBAR.LE SB0, 0x1 ;  /* 0x000080400000791a */ /* 0x002fc80000000000 */
.L_x_160:
[----:B------:R-:W-:Y:S05]  /*d2c0*/  BSYNC.RECONVERGENT B0 ;  /* 0x0000000000007941 */ /* 0x000fea0003800200 */
.L_x_159:
[----:B------:R-:W-:Y:S01]  /*d2d0*/  BAR.SYNC.DEFER_BLOCKING 0x1, 0x80 ;  /* 0x0042000000007b1d */ /* 0x000fe20000010000 */
[----:B------:R-:W-:Y:S02]  /*d2e0*/  UISETP.NE.AND UP1, UPT, UR62, URZ, UPT ;  /* 0x000000ff3e00728c */ /* 0x000fe4000bf25270 */
[----:B------:R-:W-:Y:S02]  /*d2f0*/  UISETP.NE.AND UP0, UPT, UR53, 0x5, UPT ;  /* 0x000000053500788c */ /* 0x000fe4000bf05270 */
[----:B------:R-:W-:Y:S02]  /*d300*/  UIADD3 UR46, UPT, UPT, UR56, UR42, URZ ;  /* 0x0000002a382e7290 */ /* 0x000fe4000fffe0ff */
[----:B------:R-:W-:Y:S02]  /*d310*/  USEL UR4, URZ, 0x1, UP0 ;  /* 0x00000001ff047887 */ /* 0x000fe40008000000 */
[----:B------:R-:W-:Y:S02]  /*d320*/  UIADD3 UR45, UPT, UPT, UR57, UR43, URZ ;  /* 0x0000002b392d7290 */ /* 0x000fe4000fffe0ff */
[----:B------:R-:W-:-:S02]  /*d330*/  USEL UR53, UR53, URZ, UP0 ;  /* 0x000000ff35357287 */ /* 0x000fc40008000000 */
[----:B------:R-:W-:Y:S01]  /*d340*/  ULOP3.LUT UR61, UR61, UR4, URZ, 0x3c, !UPT ;  /* 0x000000043d3d7292 */ /* 0x000fe2000f8e3cff */
[----:B------:R-:W-:Y:S01]  /*d350*/  UMOV UR44, UR63 ;  /* 0x0000003f002c7c82 */ /* 0x000fe20008000000 */
[----:B------:R-:W-:Y:S01]  /*d360*/  UMOV UR36, UR58 ;  /* 0x0000003a00247c82 */ /* 0x000fe20008000000 */
[----:B------:R-:W-:Y:S09]  /*d370*/  BRA.U UP1, `(.L_x_161) ;  /* 0xffffff9901407547 */ /* 0x000ff2000b83ffff */
[----:B------:R-:W-:Y:S05]  /*d380*/  EXIT ;  /* 0x000000000000794d */ /* 0x000fea0003800000 */
.L_x_123:
[----:B------:R-:W-:-:S08]  /*d390*/  NOP ;  /* 0x0000000000007918 */ /* 0x000fd00000000000 */
[----:B------:R-:W-:-:S00]  /*d3a0*/  USETMAXREG.DEALLOC.CTAPOOL 0x30 ;  /* 0x00000030000079c8 */ /* 0x000fc000080e0500 */
[----:B------:R-:W-:Y:S05]  /*d3b0*/  EXIT ;  /* 0x000000000000794d */ /* 0x000fea0003800000 */
.L_x_28:
[----:B-1----:R-:W-:-:S04]  /*d3c0*/  MOV R0, UR4 ;  /* 0x0000000400007c02 */ /* 0x002fc80008000f00 */
[----:B------:R1:W2:Y:S03]  /*d3d0*/  SYNCS.PHASECHK.TRANS64.TRYWAIT P2, [R0+URZ+0x1c8], R3 ;  /* 0x0001c803000075a7 */ /* 0x0002a600080411ff */
[----:B--2---:R-:W-:Y:S05]  /*d3e0*/  @!P2 NANOSLEEP.SYNCS 0x989680 ;  /* 0x009896800000a95d */ /* 0x004fea0003900000 */
[----:B------:R-:W2:Y:S02]  /*d3f0*/  @!P2 SYNCS.PHASECHK.TRANS64 P2, [R0+URZ+0x1c8], R3 ;  /* 0x0001c8030000a5a7 */ /* 0x000ea400080410ff */
[----:B--2---:R-:W-:Y:S05]  /*d400*/  @!P2 BRA `(.L_x_28) ;  /* 0xfffffffc00eca947 */ /* 0x004fea000383ffff */
[----:B------:R-:W-:Y:S05]  /*d410*/  BRA `(.L_x_162) ;  /* 0xffffff48004c7947 */ /* 0x000fea000383ffff */
.L_x_31:
[----:B-1----:R-:W-:-:S07]  /*d420*/  MOV R0, UR33 ;  /* 0x0000002100007c02 */ /* 0x002fce0008000f00 */
.L_x_163:
[----:B-1----:R1:W2:Y:S02]  /*d430*/  SYNCS.PHASECHK.TRANS64.TRYWAIT P2, [R0+URZ+0x38], R3 ;  /* 0x00003803000075a7 */ /* 0x0022a400080411ff */
[----:B--2---:R-:W-:Y:S05]  /*d440*/  @!P2 NANOSLEEP.SYNCS 0x989680 ;  /* 0x009896800000a95d */ /* 0x004fea0003900000 */
[----:B------:R-:W2:Y:S02]  /*d450*/  @!P2 SYNCS.PHASECHK.TRANS64 P2, [R0+URZ+0x38], R3 ;  /* 0x000038030000a5a7 */ /* 0x000ea400080410ff */
[----:B--2---:R-:W-:Y:S05]  /*d460*/  @!P2 BRA `(.L_x_163) ;  /* 0xfffffffc00f0a947 */ /* 0x004fea000383ffff */
[----:B------:R-:W-:Y:S05]  /*d470*/  BRA `(.L_x_30) ;  /* 0xffffff4800a47947 */ /* 0x000fea000383ffff */
.L_x_38:
[----:B-1----:R-:W-:-:S07]  /*d480*/  MOV R0, UR17 ;  /* 0x0000001100007c02 */ /* 0x002fce0008000f00 */
.L_x_164:
[----:B-1----:R1:W2:Y:S02]  /*d490*/  SYNCS.PHASECHK.TRANS64.TRYWAIT P2, [R0+URZ+0x38], R3 ;  /* 0x00003803000075a7 */ /* 0x0022a400080411ff */
[----:B--2---:R-:W-:Y:S05]  /*d4a0*/  @!P2 NANOSLEEP.SYNCS 0x989680 ;  /* 0x009896800000a95d */ /* 0x004fea0003900000 */
[----:B------:R-:W2:Y:S02]  /*d4b0*/  @!P2 SYNCS.PHASECHK.TRANS64 P2, [R0+URZ+0x38], R3 ;  /* 0x000038030000a5a7 */ /* 0x000ea400080410ff */
[----:B--2---:R-:W-:Y:S05]  /*d4c0*/  @!P2 BRA `(.L_x_164) ;  /* 0xfffffffc00f0a947 */ /* 0x004fea000383ffff */
[----:B------:R-:W-:Y:S05]  /*d4d0*/  BRA `(.L_x_37) ;  /* 0xffffff4c006c7947 */ /* 0x000fea000383ffff */
.L_x_43:
[----:B-1----:R-:W-:-:S04]  /*d4e0*/  MOV R0, UR4 ;  /* 0x0000000400007c02 */ /* 0x002fc80008000f00 */
[----:B------:R1:W2:Y:S03]  /*d4f0*/  SYNCS.PHASECHK.TRANS64.TRYWAIT P2, [R0+URZ+0x150], R3 ;  /* 0x00015003000075a7 */ /* 0x0002a600080411ff */
[----:B--2---:R-:W-:Y:S05]  /*d500*/  @!P2 NANOSLEEP.SYNCS 0x989680 ;  /* 0x009896800000a95d */ /* 0x004fea0003900000 */
[----:B------:R-:W2:Y:S02]  /*d510*/  @!P2 SYNCS.PHASECHK.TRANS64 P2, [R0+URZ+0x150], R3 ;  /* 0x000150030000a5a7 */ /* 0x000ea400080410ff */
[----:B--2---:R-:W-:Y:S05]  /*d520*/  @!P2 BRA `(.L_x_43) ;  /* 0xfffffffc00eca947 */ /* 0x004fea000383ffff */
[----:B------:R-:W-:Y:S05]  /*d530*/  BRA `(.L_x_165) ;  /* 0xffffff5000107947 */ /* 0x000fea000383ffff */
.L_x_47:
[----:B------:R-:W-:-:S07]  /*d540*/  MOV R0, UR4 ;  /* 0x0000000400007c02 */ /* 0x000fce0008000f00 */
.L_x_166:
[----:B-1----:R1:W2:Y:S02]  /*d550*/  SYNCS.PHASECHK.TRANS64.TRYWAIT P0, [R0+URZ], R3 ;  /* 0x00000003000075a7 */ /* 0x0022a400080011ff */
[----:B--2---:R-:W-:Y:S05]  /*d560*/  @!P0 NANOSLEEP.SYNCS 0x989680 ;  /* 0x009896800000895d */ /* 0x004fea0003900000 */
[----:B------:R-:W2:Y:S02]  /*d570*/  @!P0 SYNCS.PHASECHK.TRANS64 P0, [R0+URZ], R3 ;  /* 0x00000003000085a7 */ /* 0x000ea400080010ff */
[----:B--2---:R-:W-:Y:S05]  /*d580*/  @!P0 BRA `(.L_x_166) ;  /* 0xfffffffc00f08947 */ /* 0x004fea000383ffff */
[----:B------:R-:W-:Y:S05]  /*d590*/  BRA `(.L_x_167) ;  /* 0xffffff54009c7947 */ /* 0x000fea000383ffff */
.L_x_48:
[----:B------:R-:W-:-:S07]  /*d5a0*/  MOV R0, UR4 ;  /* 0x0000000400007c02 */ /* 0x000fce0008000f00 */
.L_x_168:
[----:B-1----:R1:W2:Y:S02]  /*d5b0*/  SYNCS.PHASECHK.TRANS64.TRYWAIT P0, [R0+URZ], R3 ;  /* 0x00000003000075a7 */ /* 0x0022a400080011ff */
[----:B--2---:R-:W-:Y:S05]  /*d5c0*/  @!P0 NANOSLEEP.SYNCS 0x989680 ;  /* 0x009896800000895d */ /* 0x004fea0003900000 */
[----:B------:R-:W2:Y:S02]  /*d5d0*/  @!P0 SYNCS.PHASECHK.TRANS64 P0, [R0+URZ], R3 ;  /* 0x00000003000085a7 */ /* 0x000ea400080010ff */
[----:B--2---:R-:W-:Y:S05]  /*d5e0*/  @!P0 BRA `(.L_x_168) ;  /* 0xfffffffc00f08947 */ /* 0x004fea000383ffff */
[----:B------:R-:W-:Y:S05]  /*d5f0*/  BRA `(.L_x_169) ;  /* 0xffffff5400ac7947 */ /* 0x000fea000383ffff */
.L_x_49:
[----:B------:R-:W-:-:S07]  /*d600*/  MOV R0, UR4 ;  /* 0x0000000400007c02 */ /* 0x000fce0008000f00 */
.L_x_170:
[----:B-1----:R1:W2:Y:S02]  /*d610*/  SYNCS.PHASECHK.TRANS64.TRYWAIT P0, [R0+URZ], R3 ;  /* 0x00000003000075a7 */ /* 0x0022a400080011ff */
[----:B--2---:R-:W-:Y:S05]  /*d620*/  @!P0 NANOSLEEP.SYNCS 0x989680 ;  /* 0x009896800000895d */ /* 0x004fea0003900000 */
[----:B------:R-:W2:Y:S02]  /*d630*/  @!P0 SYNCS.PHASECHK.TRANS64 P0, [R0+URZ], R3 ;  /* 0x00000003000085a7 */ /* 0x000ea400080010ff */
[----:B--2---:R-:W-:Y:S05]  /*d640*/  @!P0 BRA `(.L_x_170) ;  /* 0xfffffffc00f08947 */ /* 0x004fea000383ffff */
[----:B------:R-:W-:Y:S05]  /*d650*/  BRA `(.L_x_171) ;  /* 0xffffff5400bc7947 */ /* 0x000fea000383ffff */
.L_x_50:
[----:B------:R-:W-:-:S07]  /*d660*/  MOV R0, UR4 ;  /* 0x0000000400007c02 */ /* 0x000fce0008000f00 */
.L_x_172:
[----:B-1----:R1:W2:Y:S02]  /*d670*/  SYNCS.PHASECHK.TRANS64.TRYWAIT P0, [R0+URZ], R3 ;  /* 0x00000003000075a7 */ /* 0x0022a400080011ff */
[----:B--2---:R-:W-:Y:S05]  /*d680*/  @!P0 NANOSLEEP.SYNCS 0x989680 ;  /* 0x009896800000895d */ /* 0x004fea0003900000 */
[----:B------:R-:W2:Y:S02]  /*d690*/  @!P0 SYNCS.PHASECHK.TRANS64 P0, [R0+URZ], R3 ;  /* 0x00000003000085a7 */ /* 0x000ea400080010ff */
[----:B--2---:R-:W-:Y:S05]  /*d6a0*/  @!P0 BRA `(.L_x_172) ;  /* 0xfffffffc00f08947 */ /* 0x004fea000383ffff */
[----:B------:R-:W-:Y:S05]  /*d6b0*/  BRA `(.L_x_173) ;  /* 0xffffff5400cc7947 */ /* 0x000fea000383ffff */
.L_x_51:
[----:B------:R-:W-:-:S07]  /*d6c0*/  MOV R0, UR4 ;  /* 0x0000000400007c02 */ /* 0x000fce0008000f00 */
.L_x_174:
[----:B-1----:R1:W2:Y:S02]  /*d6d0*/  SYNCS.PHASECHK.TRANS64.TRYWAIT P0, [R0+URZ], R3 ;  /* 0x00000003000075a7 */ /* 0x0022a400080011ff */
[----:B--2---:R-:W-:Y:S05]  /*d6e0*/  @!P0 NANOSLEEP.SYNCS 0x989680 ;  /* 0x009896800000895d */ /* 0x004fea0003900000 */
[----:B------:R-:W2:Y:S02]  /*d6f0*/  @!P0 SYNCS.PHASECHK.TRANS64 P0, [R0+URZ], R3 ;  /* 0x00000003000085a7 */ /* 0x000ea400080010ff */
[----:B--2---:R-:W-:Y:S05]  /*d700*/  @!P0 BRA `(.L_x_174) ;  /* 0xfffffffc00f08947 */ /* 0x004fea000383ffff */
[----:B------:R-:W-:Y:S05]  /*d710*/  BRA `(.L_x_175) ;  /* 0xffffff5400dc7947 */ /* 0x000fea000383ffff */
.L_x_52:
[----:B------:R-:W-:-:S07]  /*d720*/  MOV R0, UR4 ;  /* 0x0000000400007c02 */ /* 0x000fce0008000f00 */
.L_x_176:
[----:B-1----:R1:W2:Y:S02]  /*d730*/  SYNCS.PHASECHK.TRANS64.TRYWAIT P0, [R0+URZ], R3 ;  /* 0x00000003000075a7 */ /* 0x0022a400080011ff */
[----:B--2---:R-:W-:Y:S05]  /*d740*/  @!P0 NANOSLEEP.SYNCS 0x989680 ;  /* 0x009896800000895d */ /* 0x004fea0003900000 */
[----:B------:R-:W2:Y:S02]  /*d750*/  @!P0 SYNCS.PHASECHK.TRANS64 P0, [R0+URZ], R3 ;  /* 0x00000003000085a7 */ /* 0x000ea400080010ff */
[----:B--2---:R-:W-:Y:S05]  /*d760*/  @!P0 BRA `(.L_x_176) ;  /* 0xfffffffc00f08947 */ /* 0x004fea000383ffff */
[----:B------:R-:W-:Y:S05]  /*d770*/  BRA `(.L_x_177) ;  /* 0xffffff5400ec7947 */ /* 0x000fea000383ffff */
.L_x_56:
[----:B------:R-:W-:-:S07]  /*d780*/  MOV R2, UR4 ;  /* 0x0000000400027c02 */ /* 0x000fce0008000f00 */
.L_x_178:
[----:B-1----:R1:W2:Y:S02]  /*d790*/  SYNCS.PHASECHK.TRANS64.TRYWAIT P1, [R2+URZ+0xa8], R3 ;  /* 0x0000a803020075a7 */ /* 0x0022a400080211ff */
[----:B--2---:R-:W-:Y:S05]  /*d7a0*/  @!P1 NANOSLEEP.SYNCS 0x989680 ;  /* 0x009896800000995d */ /* 0x004fea0003900000 */
[----:B------:R-:W2:Y:S02]  /*d7b0*/  @!P1 SYNCS.PHASECHK.TRANS64 P1, [R2+URZ+0xa8], R3 ;  /* 0x0000a803020095a7 */ /* 0x000ea400080210ff */
[----:B--2---:R-:W-:Y:S05]  /*d7c0*/  @!P1 BRA `(.L_x_178) ;  /* 0xfffffffc00f09947 */ /* 0x004fea000383ffff */
[----:B------:R-:W-:Y:S05]  /*d7d0*/  BRA `(.L_x_179) ;  /* 0xffffff5800c07947 */ /* 0x000fea000383ffff */
.L_x_58:
[----:B-1----:R-:W-:-:S04]  /*d7e0*/  MOV R2, UR4 ;  /* 0x0000000400027c02 */ /* 0x002fc80008000f00 */
[----:B------:R1:W2:Y:S03]  /*d7f0*/  SYNCS.PHASECHK.TRANS64.TRYWAIT P0, [R2+URZ+0x150], R3 ;  /* 0x00015003020075a7 */ /* 0x0002a600080011ff */
[----:B--2---:R-:W-:Y:S05]  /*d800*/  @!P0 NANOSLEEP.SYNCS 0x989680 ;  /* 0x009896800000895d */ /* 0x004fea0003900000 */
[----:B------:R-:W2:Y:S02]  /*d810*/  @!P0 SYNCS.PHASECHK.TRANS64 P0, [R2+URZ+0x150], R3 ;  /* 0x00015003020085a7 */ /* 0x000ea400080010ff */
[----:B--2---:R-:W-:Y:S05]  /*d820*/  @!P0 BRA `(.L_x_58) ;  /* 0xfffffffc00ec8947 */ /* 0x004fea000383ffff */
[----:B------:R-:W-:Y:S05]  /*d830*/  BRA `(.L_x_180) ;  /* 0xffffff5c00887947 */ /* 0x000fea000383ffff */
.L_x_62:
[----:B------:R-:W-:-:S07]  /*d840*/  MOV R0, UR4 ;  /* 0x0000000400007c02 */ /* 0x000fce0008000f00 */
.L_x_181:
[----:B-1----:R1:W2:Y:S02]  /*d850*/  SYNCS.PHASECHK.TRANS64.TRYWAIT P0, [R0+URZ], R3 ;  /* 0x00000003000075a7 */ /* 0x0022a400080011ff */
[----:B--2---:R-:W-:Y:S05]  /*d860*/  @!P0 NANOSLEEP.SYNCS 0x989680 ;  /* 0x009896800000895d */ /* 0x004fea0003900000 */
[----:B------:R-:W2:Y:S02]  /*d870*/  @!P0 SYNCS.PHASECHK.TRANS64 P0, [R0+URZ], R3 ;  /* 0x00000003000085a7 */ /* 0x000ea400080010ff */
[----:B--2---:R-:W-:Y:S05]  /*d880*/  @!P0 BRA `(.L_x_181) ;  /* 0xfffffffc00f08947 */ /* 0x004fea000383ffff */
[----:B------:R-:W-:Y:S05]  /*d890*/  BRA `(.L_x_182) ;  /* 0xffffff6400087947 */ /* 0x000fea000383ffff */
.L_x_63:
[----:B------:R-:W-:-:S07]  /*d8a0*/  MOV R0, UR4 ;  /* 0x0000000400007c02 */ /* 0x000fce0008000f00 */
.L_x_183:
[----:B-1----:R1:W2:Y:S02]  /*d8b0*/  SYNCS.PHASECHK.TRANS64.TRYWAIT P0, [R0+URZ], R3 ;  /* 0x00000003000075a7 */ /* 0x0022a400080011ff */
[----:B--2---:R-:W-:Y:S05]  /*d8c0*/  @!P0 NANOSLEEP.SYNCS 0x989680 ;  /* 0x009896800000895d */ /* 0x004fea0003900000 */
[----:B------:R-:W2:Y:S02]  /*d8d0*/  @!P0 SYNCS.PHASECHK.TRANS64 P0, [R0+URZ], R3 ;  /* 0x00000003000085a7 */ /* 0x000ea400080010ff */
[----:B--2---:R-:W-:Y:S05]  /*d8e0*/  @!P0 BRA `(.L_x_183) ;  /* 0xfffffffc00f08947 */ /* 0x004fea000383ffff */
[----:B------:R-:W-:Y:S05]  /*d8f0*/  BRA `(.L_x_184) ;  /* 0xffffff6400187947 */ /* 0x000fea000383ffff */
.L_x_64:
[----:B------:R-:W-:-:S07]  /*d900*/  MOV R0, UR4 ;  /* 0x0000000400007c02 */ /* 0x000fce0008000f00 */
.L_x_185:
[----:B-1----:R1:W2:Y:S02]  /*d910*/  SYNCS.PHASECHK.TRANS64.TRYWAIT P0, [R0+URZ], R3 ;  /* 0x00000003000075a7 */ /* 0x0022a400080011ff */
[----:B--2---:R-:W-:Y:S05]  /*d920*/  @!P0 NANOSLEEP.SYNCS 0x989680 ;  /* 0x009896800000895d */ /* 0x004fea0003900000 */
[----:B------:R-:W2:Y:S02]  /*d930*/  @!P0 SYNCS.PHASECHK.TRANS64 P0, [R0+URZ], R3 ;  /* 0x00000003000085a7 */ /* 0x000ea400080010ff */
[----:B--2---:R-:W-:Y:S05]  /*d940*/  @!P0 BRA `(.L_x_185) ;  /* 0xfffffffc00f08947 */ /* 0x004fea000383ffff */
[----:B------:R-:W-:Y:S05]  /*d950*/  BRA `(.L_x_186) ;  /* 0xffffff6400287947 */ /* 0x000fea000383ffff */
.L_x_65:
[----:B------:R-:W-:-:S07]  /*d960*/  MOV R0, UR4 ;  /* 0x0000000400007c02 */ /* 0x000fce0008000f00 */
.L_x_187:
[----:B-1----:R1:W2:Y:S02]  /*d970*/  SYNCS.PHASECHK.TRANS64.TRYWAIT P0, [R0+URZ], R3 ;  /* 0x00000003000075a7 */ /* 0x0022a400080011ff */
[----:B--2---:R-:W-:Y:S05]  /*d980*/  @!P0 NANOSLEEP.SYNCS 0x989680 ;  /* 0x009896800000895d */ /* 0x004fea0003900000 */
[----:B------:R-:W2:Y:S02]  /*d990*/  @!P0 SYNCS.PHASECHK.TRANS64 P0, [R0+URZ], R3 ;  /* 0x00000003000085a7 */ /* 0x000ea400080010ff */
[----:B--2---:R-:W-:Y:S05]  /*d9a0*/  @!P0 BRA `(.L_x_187) ;  /* 0xfffffffc00f08947 */ /* 0x004fea000383ffff */
[----:B------:R-:W-:Y:S05]  /*d9b0*/  BRA `(.L_x_188) ;  /* 0xffffff6400387947 */ /* 0x000fea000383ffff */
.L_x_66:
[----:B------:R-:W-:-:S07]  /*d9c0*/  MOV R0, UR4 ;  /* 0x0000000400007c02 */ /* 0x000fce0008000f00 */
.L_x_189:
[----:B-1----:R1:W2:Y:S02]  /*d9d0*/  SYNCS.PHASECHK.TRANS64.TRYWAIT P0, [R0+URZ], R3 ;  /* 0x00000003000075a7 */ /* 0x0022a400080011ff */
[----:B--2---:R-:W-:Y:S05]  /*d9e0*/  @!P0 NANOSLEEP.SYNCS 0x989680 ;  /* 0x009896800000895d */ /* 0x004fea0003900000 */
[----:B------:R-:W2:Y:S02]  /*d9f0*/  @!P0 SYNCS.PHASECHK.TRANS64 P0, [R0+URZ], R3 ;  /* 0x00000003000085a7 */ /* 0x000ea400080010ff */
[----:B--2---:R-:W-:Y:S05]  /*da00*/  @!P0 BRA `(.L_x_189) ;  /* 0xfffffffc00f08947 */ /* 0x004fea000383ffff */
[----:B------:R-:W-:Y:S05]  /*da10*/  BRA `(.L_x_190) ;  /* 0xffffff6400487947 */ /* 0x000fea000383ffff */
.L_x_67:
[----:B------:R-:W-:-:S07]  /*da20*/  MOV R0, UR4 ;  /* 0x0000000400007c02 */ /* 0x000fce0008000f00 */
.L_x_191:
[----:B-1----:R1:W2:Y:S02]  /*da30*/  SYNCS.PHASECHK.TRANS64.TRYWAIT P0, [R0+URZ], R3 ;  /* 0x00000003000075a7 */ /* 0x0022a400080011ff */
[----:B--2---:R-:W-:Y:S05]  /*da40*/  @!P0 NANOSLEEP.SYNCS 0x989680 ;  /* 0x009896800000895d */ /* 0x004fea0003900000 */
[----:B------:R-:W2:Y:S02]  /*da50*/  @!P0 SYNCS.PHASECHK.TRANS64 P0, [R0+URZ], R3 ;  /* 0x00000003000085a7 */ /* 0x000ea400080010ff */
[----:B--2---:R-:W-:Y:S05]  /*da60*/  @!P0 BRA `(.L_x_191) ;  /* 0xfffffffc00f08947 */ /* 0x004fea000383ffff */
[----:B------:R-:W-:Y:S05]  /*da70*/  BRA `(.L_x_192) ;  /* 0xffffff6400587947 */ /* 0x000fea000383ffff */
.L_x_70:
[----:B-1----:R1:W2:Y:S02]  /*da80*/  SYNCS.PHASECHK.TRANS64.TRYWAIT P0, [R2+URZ+0x1a0], R5 ;  /* 0x0001a005020075a7 */ /* 0x0022a400080011ff */
[----:B--2---:R-:W-:Y:S05]  /*da90*/  @!P0 NANOSLEEP.SYNCS 0x989680 ;  /* 0x009896800000895d */ /* 0x004fea0003900000 */
[----:B------:R-:W2:Y:S02]  /*daa0*/  @!P0 SYNCS.PHASECHK.TRANS64 P0, [R2+URZ+0x1a0], R5 ;  /* 0x0001a005020085a7 */ /* 0x000ea400080010ff */
[----:B--2---:R-:W-:Y:S05]  /*dab0*/  @!P0 BRA `(.L_x_70) ;  /* 0xfffffffc00f08947 */ /* 0x004fea000383ffff */
[----:B------:R-:W-:Y:S05]  /*dac0*/  BRA `(.L_x_193) ;  /* 0xffffff6400c47947 */ /* 0x000fea000383ffff */
.L_x_71:
[----:B------:R-:W-:-:S07]  /*dad0*/  MOV R2, UR5 ;  /* 0x0000000500027c02 */ /* 0x000fce0008000f00 */
.L_x_194:
[----:B-1----:R1:W2:Y:S02]  /*dae0*/  SYNCS.PHASECHK.TRANS64.TRYWAIT P0, [R2+URZ+0x178], R5 ;  /* 0x00017805020075a7 */ /* 0x0022a400080011ff */
[----:B--2---:R-:W-:Y:S05]  /*daf0*/  @!P0 NANOSLEEP.SYNCS 0x989680 ;  /* 0x009896800000895d */ /* 0x004fea0003900000 */
[----:B------:R-:W2:Y:S02]  /*db00*/  @!P0 SYNCS.PHASECHK.TRANS64 P0, [R2+URZ+0x178], R5 ;  /* 0x00017805020085a7 */ /* 0x000ea400080010ff */
[----:B--2---:R-:W-:Y:S05]  /*db10*/  @!P0 BRA `(.L_x_194) ;  /* 0xfffffffc00f08947 */ /* 0x004fea000383ffff */
[----:B------:R-:W-:Y:S05]  /*db20*/  BRA `(.L_x_195) ;  /* 0xffffff6400d47947 */ /* 0x000fea000383ffff */
.L_x_72:
[----:B-1----:R1:W2:Y:S02]  /*db30*/  SYNCS.PHASECHK.TRANS64.TRYWAIT P1, [R2+URZ+0x150], R5 ;  /* 0x00015005020075a7 */ /* 0x0022a400080211ff */
[----:B--2---:R-:W-:Y:S05]  /*db40*/  @!P1 NANOSLEEP.SYNCS 0x989680 ;  /* 0x009896800000995d */ /* 0x004fea0003900000 */
[----:B------:R-:W2:Y:S02]  /*db50*/  @!P1 SYNCS.PHASECHK.TRANS64 P1, [R2+URZ+0x150], R5 ;  /* 0x00015005020095a7 */ /* 0x000ea400080210ff */
[----:B--2---:R-:W-:Y:S05]  /*db60*/  @!P1 BRA `(.L_x_72) ;  /* 0xfffffffc00f09947 */ /* 0x004fea000383ffff */
[----:B------:R-:W-:Y:S05]  /*db70*/  BRA `(.L_x_196) ;  /* 0xffffff6800047947 */ /* 0x000fea000383ffff */
.L_x_75:
[----:B------:R-:W-:-:S07]  /*db80*/  MOV R0, UR4 ;  /* 0x0000000400007c02 */ /* 0x000fce0008000f00 */
.L_x_197:
[----:B-1----:R1:W2:Y:S02]  /*db90*/  SYNCS.PHASECHK.TRANS64.TRYWAIT P0, [R0+URZ+0x178], R3 ;  /* 0x00017803000075a7 */ /* 0x0022a400080011ff */
[----:B--2---:R-:W-:Y:S05]  /*dba0*/  @!P0 NANOSLEEP.SYNCS 0x989680 ;  /* 0x009896800000895d */ /* 0x004fea0003900000 */
[----:B------:R-:W2:Y:S02]  /*dbb0*/  @!P0 SYNCS.PHASECHK.TRANS64 P0, [R0+URZ+0x178], R3 ;  /* 0x00017803000085a7 */ /* 0x000ea400080010ff */
[----:B--2---:R-:W-:Y:S05]  /*dbc0*/  @!P0 BRA `(.L_x_197) ;  /* 0xfffffffc00f08947 */ /* 0x004fea000383ffff */
[----:B------:R-:W-:Y:S05]  /*dbd0*/  BRA `(.L_x_74) ;  /* 0xffffff6800587947 */ /* 0x000fea000383ffff */
.L_x_77:
[----:B------:R-:W-:-:S07]  /*dbe0*/  MOV R0, UR4 ;  /* 0x0000000400007c02 */ /* 0x000fce0008000f00 */
.L_x_198:
[----:B-1----:R1:W2:Y:S02]  /*dbf0*/  SYNCS.PHASECHK.TRANS64.TRYWAIT P0, [R0+URZ+0x178], R3 ;  /* 0x00017803000075a7 */ /* 0x0022a400080011ff */
[----:B--2---:R-:W-:Y:S05]  /*dc00*/  @!P0 NANOSLEEP.SYNCS 0x989680 ;  /* 0x009896800000895d */ /* 0x004fea0003900000 */
[----:B------:R-:W2:Y:S02]  /*dc10*/  @!P0 SYNCS.PHASECHK.TRANS64 P0, [R0+URZ+0x178], R3 ;  /* 0x00017803000085a7 */ /* 0x000ea400080010ff */
[----:B--2---:R-:W-:Y:S05]  /*dc20*/  @!P0 BRA `(.L_x_198) ;  /* 0xfffffffc00f08947 */ /* 0x004fea000383ffff */
[----:B------:R-:W-:Y:S05]  /*dc30*/  BRA `(.L_x_76) ;  /* 0xffffff68006c7947 */ /* 0x000fea000383ffff */
.L_x_79:
[----:B------:R-:W-:-:S07]  /*dc40*/  MOV R0, UR4 ;  /* 0x0000000400007c02 */ /* 0x000fce0008000f00 */
.L_x_199:
[----:B-1----:R1:W2:Y:S02]  /*dc50*/  SYNCS.PHASECHK.TRANS64.TRYWAIT P0, [R0+URZ+0x178], R3 ;  /* 0x00017803000075a7 */ /* 0x0022a400080011ff */
[----:B--2---:R-:W-:Y:S05]  /*dc60*/  @!P0 NANOSLEEP.SYNCS 0x989680 ;  /* 0x009896800000895d */ /* 0x004fea0003900000 */
[----:B------:R-:W2:Y:S02]  /*dc70*/  @!P0 SYNCS.PHASECHK.TRANS64 P0, [R0+URZ+0x178], R3 ;  /* 0x00017803000085a7 */ /* 0x000ea400080010ff */
[----:B--2---:R-:W-:Y:S05]  /*dc80*/  @!P0 BRA `(.L_x_199) ;  /* 0xfffffffc00f08947 */ /* 0x004fea000383ffff */
[----:B------:R-:W-:Y:S05]  /*dc90*/  BRA `(.L_x_78) ;  /* 0xffffff6800807947 */ /* 0x000fea000383ffff */
.L_x_81:
[----:B------:R-:W-:-:S07]  /*dca0*/  MOV R0, UR4 ;  /* 0x0000000400007c02 */ /* 0x000fce0008000f00 */
.L_x_200:
[----:B-1----:R1:W2:Y:S02]  /*dcb0*/  SYNCS.PHASECHK.TRANS64.TRYWAIT P0, [R0+URZ+0x178], R3 ;  /* 0x00017803000075a7 */ /* 0x0022a400080011ff */
[----:B--2---:R-:W-:Y:S05]  /*dcc0*/  @!P0 NANOSLEEP.SYNCS 0x989680 ;  /* 0x009896800000895d */ /* 0x004fea0003900000 */
[----:B------:R-:W2:Y:S02]  /*dcd0*/  @!P0 SYNCS.PHASECHK.TRANS64 P0, [R0+URZ+0x178], R3 ;  /* 0x00017803000085a7 */ /* 0x000ea400080010ff */
[----:B--2---:R-:W-:Y:S05]  /*dce0*/  @!P0 BRA `(.L_x_200) ;  /* 0xfffffffc00f08947 */ /* 0x004fea000383ffff */
[----:B------:R-:W-:Y:S05]  /*dcf0*/  BRA `(.L_x_80) ;  /* 0xffffff6800947947 */ /* 0x000fea000383ffff */
.L_x_90:
[----:B-1----:R-:W-:-:S04]  /*dd00*/  MOV R0, UR4 ;  /* 0x0000000400007c02 */ /* 0x002fc80008000f00 */
[----:B------:R1:W2:Y:S03]  /*dd10*/  SYNCS.PHASECHK.TRANS64.TRYWAIT P0, [R0+URZ+0x8], R7 ;  /* 0x00000807000075a7 */ /* 0x0002a600080011ff */
[----:B--2---:R-:W-:Y:S05]  /*dd20*/  @!P0 NANOSLEEP.SYNCS 0x989680 ;  /* 0x009896800000895d */ /* 0x004fea0003900000 */
[----:B------:R-:W2:Y:S02]  /*dd30*/  @!P0 SYNCS.PHASECHK.TRANS64 P0, [R0+URZ+0x8], R7 ;  /* 0x00000807000085a7 */ /* 0x000ea400080010ff */
[----:B--2---:R-:W-:Y:S05]  /*dd40*/  @!P0 BRA `(.L_x_90) ;  /* 0xfffffffc00ec8947 */ /* 0x004fea000383ffff */
[----:B------:R-:W-:Y:S05]  /*dd50*/  BRA `(.L_x_89) ;  /* 0xffffff6c00507947 */ /* 0x000fea000383ffff */
.L_x_92:
[----:B------:R-:W-:Y:S01]  /*dd60*/  BSSY B0, `(.L_x_201) ;  /* 0x0000006000007945 */ /* 0x000fe20003800000 */
[----:B------:R-:W-:-:S07]  /*dd70*/  MOV R15, 0xffffffff ;  /* 0xffffffff000f7802 */ /* 0x000fce0000000f00 */
[----:B-1----:R-:W-:Y:S05]  /*dd80*/  WARPSYNC.COLLECTIVE R15, `(.L_x_202) ;  /* 0x000000000f0c7348 */ /* 0x002fea0003c00000 */
[----:B------:R-:W-:Y:S02]  /*dd90*/  ELECT P6, UR79, PT ;  /* 0x00000000004f782f */ /* 0x000fe400038c0000 */
[----:B------:R-:W-:Y:S01]  /*dda0*/  MOV R14, UR79 ;  /* 0x0000004f000e7c02 */ /* 0x000fe20008000f00 */
[----:B-1----:R-:W-:Y:S10]  /*ddb0*/  ENDCOLLECTIVE ;  /* 0x000000000000791b */ /* 0x002ff40003800000 */
.L_x_202:
[----:B------:R-:W-:Y:S05]  /*ddc0*/  BSYNC B0 ;  /* 0x0000000000007941 */ /* 0x000fea0003800000 */
.L_x_201:
[----:B------:R-:W-:Y:S01]  /*ddd0*/  PLOP3.LUT P0, PT, P6, PT, PT, 0x80, 0x8 ;  /* 0x000000000008781c */ /* 0x000fe2000370f070 */
[----:B------:R-:W-:-:S12]  /*dde0*/  BRA `(.L_x_203) ;  /* 0xffffff6c007c7947 */ /* 0x000fd8000383ffff */
.L_x_94:
[----:B-1----:R-:W-:-:S04]  /*ddf0*/  MOV R0, UR4 ;  /* 0x0000000400007c02 */ /* 0x002fc80008000f00 */
[----:B------:R1:W2:Y:S03]  /*de00*/  SYNCS.PHASECHK.TRANS64.TRYWAIT P0, [R0+URZ+0x8], R3 ;  /* 0x00000803000075a7 */ /* 0x0002a600080011ff */
[----:B--2---:R-:W-:Y:S05]  /*de10*/  @!P0 NANOSLEEP.SYNCS 0x989680 ;  /* 0x009896800000895d */ /* 0x004fea0003900000 */
[----:B------:R-:W2:Y:S02]  /*de20*/  @!P0 SYNCS.PHASECHK.TRANS64 P0, [R0+URZ+0x8], R3 ;  /* 0x00000803000085a7 */ /* 0x000ea400080010ff */
[----:B--2---:R-:W-:Y:S05]  /*de30*/  @!P0 BRA `(.L_x_94) ;  /* 0xfffffffc00ec8947 */ /* 0x004fea000383ffff */
[----:B------:R-:W-:Y:S05]  /*de40*/  BRA `(.L_x_93) ;  /* 0xffffff6c00807947 */ /* 0x000fea000383ffff */
.L_x_95:
[----:B-1----:R-:W-:-:S04]  /*de50*/  MOV R3, UR8 ;  /* 0x0000000800037c02 */ /* 0x002fc80008000f00 */
[----:B------:R1:W2:Y:S03]  /*de60*/  SYNCS.PHASECHK.TRANS64.TRYWAIT P0, [R3+URZ+0x150], R4 ;  /* 0x00015004030075a7 */ /* 0x0002a600080011ff */
[----:B--2---:R-:W-:Y:S05]  /*de70*/  @!P0 NANOSLEEP.SYNCS 0x989680 ;  /* 0x009896800000895d */ /* 0x004fea0003900000 */
[----:B------:R-:W2:Y:S02]  /*de80*/  @!P0 SYNCS.PHASECHK.TRANS64 P0, [R3+URZ+0x150], R4 ;  /* 0x00015004030085a7 */ /* 0x000ea400080010ff */
[----:B--2---:R-:W-:Y:S05]  /*de90*/  @!P0 BRA `(.L_x_95) ;  /* 0xfffffffc00ec8947 */ /* 0x004fea000383ffff */
[----:B------:R-:W-:Y:S05]  /*dea0*/  BRA `(.L_x_204) ;  /* 0xffffff70006c7947 */ /* 0x000fea000383ffff */
.L_x_97:
[----:B-1----:R-:W-:Y:S07]  /*deb0*/  MOV R3, UR9 ;  /* 0x0000000900037c02 */ /* 0x002fee0008000f00 */
.L_x_205:
[----:B-1----:R1:W2:Y:S02]  /*dec0*/  SYNCS.PHASECHK.TRANS64.TRYWAIT P0, [R3+URZ], R4 ;  /* 0x00000004030075a7 */ /* 0x0022a400080011ff */
[----:B--2---:R-:W-:Y:S05]  /*ded0*/  @!P0 NANOSLEEP.SYNCS 0x989680 ;  /* 0x009896800000895d */ /* 0x004fea0003900000 */
[----:B------:R-:W2:Y:S02]  /*dee0*/  @!P0 SYNCS.PHASECHK.TRANS64 P0, [R3+URZ], R4 ;  /* 0x00000004030085a7 */ /* 0x000ea400080010ff */
[----:B--2---:R-:W-:Y:S05]  /*def0*/  @!P0 BRA `(.L_x_205) ;  /* 0xfffffffc00f08947 */ /* 0x004fea000383ffff */
[----:B------:R-:W-:Y:S05]  /*df00*/  BRA `(.L_x_206) ;  /* 0xffffff7000c47947 */ /* 0x000fea000383ffff */
.L_x_98:
[----:B------:R-:W-:Y:S07]  /*df10*/  MOV R3, UR8 ;  /* 0x0000000800037c02 */ /* 0x000fee0008000f00 */
.L_x_207:
[----:B-1----:R1:W2:Y:S02]  /*df20*/  SYNCS.PHASECHK.TRANS64.TRYWAIT P0, [R3+URZ+0x100], R4 ;  /* 0x00010004030075a7 */ /* 0x0022a400080011ff */
[----:B--2---:R-:W-:Y:S05]  /*df30*/  @!P0 NANOSLEEP.SYNCS 0x989680 ;  /* 0x009896800000895d */ /* 0x004fea0003900000 */
[----:B------:R-:W2:Y:S02]  /*df40*/  @!P0 SYNCS.PHASECHK.TRANS64 P0, [R3+URZ+0x100], R4 ;  /* 0x00010004030085a7 */ /* 0x000ea400080010ff */
[----:B--2---:R-:W-:Y:S05]  /*df50*/  @!P0 BRA `(.L_x_207) ;  /* 0xfffffffc00f08947 */ /* 0x004fea000383ffff */
[----:B------:R-:W-:Y:S05]  /*df60*/  BRA `(.L_x_208) ;  /* 0xffffff7000e47947 */ /* 0x000fea000383ffff */
.L_x_102:
[----:B--2---:R-:W-:-:S07]  /*df70*/  MOV R0, UR7 ;  /* 0x0000000700007c02 */ /* 0x004fce0008000f00 */
.L_x_209:
[----:B-1----:R1:W2:Y:S02]  /*df80*/  SYNCS.PHASECHK.TRANS64.TRYWAIT P0, [R0+URZ], R3 ;  /* 0x00000003000075a7 */ /* 0x0022a400080011ff */
[----:B--2---:R-:W-:Y:S05]  /*df90*/  @!P0 NANOSLEEP.SYNCS 0x989680 ;  /* 0x009896800000895d */ /* 0x004fea0003900000 */
[----:B------:R-:W2:Y:S02]  /*dfa0*/  @!P0 SYNCS.PHASECHK.TRANS64 P0, [R0+URZ], R3 ;  /* 0x00000003000085a7 */ /* 0x000ea400080010ff */
[----:B--2---:R-:W-:Y:S05]  /*dfb0*/  @!P0 BRA `(.L_x_209) ;  /* 0xfffffffc00f08947 */ /* 0x004fea000383ffff */
[----:B------:R-:W-:Y:S05]  /*dfc0*/  BRA `(.L_x_210) ;  /* 0xffffff7400a47947 */ /* 0x000fea000383ffff */
.L_x_103:
[----:B--2---:R-:W-:-:S07]  /*dfd0*/  MOV R0, UR7 ;  /* 0x0000000700007c02 */ /* 0x004fce0008000f00 */
.L_x_211:
[----:B-1----:R1:W2:Y:S02]  /*dfe0*/  SYNCS.PHASECHK.TRANS64.TRYWAIT P0, [R0+URZ], R3 ;  /* 0x00000003000075a7 */ /* 0x0022a400080011ff */
[----:B--2---:R-:W-:Y:S05]  /*dff0*/  @!P0 NANOSLEEP.SYNCS 0x989680 ;  /* 0x009896800000895d */ /* 0x004fea0003900000 */
[----:B------:R-:W2:Y:S02]  /*e000*/  @!P0 SYNCS.PHASECHK.TRANS64 P0, [R0+URZ], R3 ;  /* 0x00000003000085a7 */ /* 0x000ea400080010ff */
[----:B--2---:R-:W-:Y:S05]  /*e010*/  @!P0 BRA `(.L_x_211) ;  /* 0xfffffffc00f08947 */ /* 0x004fea000383ffff */
[----:B------:R-:W-:Y:S05]  /*e020*/  BRA `(.L_x_212) ;  /* 0xffffff7400b07947 */ /* 0x000fea000383ffff */
.L_x_104:
[----:B--2---:R-:W-:-:S07]  /*e030*/  MOV R0, UR7 ;  /* 0x0000000700007c02 */ /* 0x004fce0008000f00 */
.L_x_213:
[----:B-1----:R1:W2:Y:S02]  /*e040*/  SYNCS.PHASECHK.TRANS64.TRYWAIT P0, [R0+URZ], R3 ;  /* 0x00000003000075a7 */ /* 0x0022a400080011ff */
[----:B--2---:R-:W-:Y:S05]  /*e050*/  @!P0 NANOSLEEP.SYNCS 0x989680 ;  /* 0x009896800000895d */ /* 0x004fea0003900000 */
[----:B------:R-:W2:Y:S02]  /*e060*/  @!P0 SYNCS.PHASECHK.TRANS64 P0, [R0+URZ], R3 ;  /* 0x00000003000085a7 */ /* 0x000ea400080010ff */
[----:B--2---:R-:W-:Y:S05]  /*e070*/  @!P0 BRA `(.L_x_213) ;  /* 0xfffffffc00f08947 */ /* 0x004fea000383ffff */
[----:B------:R-:W-:Y:S05]  /*e080*/  BRA `(.L_x_214) ;  /* 0xffffff7400bc7947 */ /* 0x000fea000383ffff */
.L_x_107:
[----:B------:R-:W-:-:S07]  /*e090*/  MOV R0, UR6 ;  /* 0x0000000600007c02 */ /* 0x000fce0008000f00 */
.L_x_215:
[----:B-1----:R1:W2:Y:S02]  /*e0a0*/  SYNCS.PHASECHK.TRANS64.TRYWAIT P1, [R0+URZ+0x1f0], R3 ;  /* 0x0001f003000075a7 */ /* 0x0022a400080211ff */
[----:B--2---:R-:W-:Y:S05]  /*e0b0*/  @!P1 NANOSLEEP.SYNCS 0x989680 ;  /* 0x009896800000995d */ /* 0x004fea0003900000 */
[----:B------:R-:W2:Y:S02]  /*e0c0*/  @!P1 SYNCS.PHASECHK.TRANS64 P1, [R0+URZ+0x1f0], R3 ;  /* 0x0001f003000095a7 */ /* 0x000ea400080210ff */
[----:B--2---:R-:W-:Y:S05]  /*e0d0*/  @!P1 BRA `(.L_x_215) ;  /* 0xfffffffc00f09947 */ /* 0x004fea000383ffff */
[----:B------:R-:W-:Y:S05]  /*e0e0*/  BRA `(.L_x_216) ;  /* 0xffffff7800087947 */ /* 0x000fea000383ffff */
.L_x_112:
[----:B-1----:R-:W-:Y:S04]  /*e0f0*/  MOV R0, UR5 ;  /* 0x0000000500007c02 */ /* 0x002fe80008000f00 */
[----:B------:R1:W3:Y:S03]  /*e100*/  SYNCS.PHASECHK.TRANS64.TRYWAIT P0, [R0+URZ+0x150], R5 ;  /* 0x00015005000075a7 */ /* 0x0002e600080011ff */
[----:B---3--:R-:W-:Y:S05]  /*e110*/  @!P0 NANOSLEEP.SYNCS 0x989680 ;  /* 0x009896800000895d */ /* 0x008fea0003900000 */
[----:B------:R-:W3:Y:S02]  /*e120*/  @!P0 SYNCS.PHASECHK.TRANS64 P0, [R0+URZ+0x150], R5 ;  /* 0x00015005000085a7 */ /* 0x000ee400080010ff */
[----:B---3--:R-:W-:Y:S05]  /*e130*/  @!P0 BRA `(.L_x_112) ;  /* 0xfffffffc00ec8947 */ /* 0x008fea000383ffff */
[----:B------:R-:W-:Y:S05]  /*e140*/  BRA `(.L_x_217) ;  /* 0xffffff7c003c7947 */ /* 0x000fea000383ffff */
.L_x_115:
[----:B------:R-:W-:Y:S07]  /*e150*/  MOV R0, UR30 ;  /* 0x0000001e00007c02 */ /* 0x000fee0008000f00 */
.L_x_218:
[----:B-1----:R1:W3:Y:S02]  /*e160*/  SYNCS.PHASECHK.TRANS64.TRYWAIT P1, [R0+URZ+0x148], R5 ;  /* 0x00014805000075a7 */ /* 0x0022e400080211ff */
[----:B---3--:R-:W-:Y:S05]  /*e170*/  @!P1 NANOSLEEP.SYNCS 0x989680 ;  /* 0x009896800000995d */ /* 0x008fea0003900000 */
[----:B------:R-:W3:Y:S02]  /*e180*/  @!P1 SYNCS.PHASECHK.TRANS64 P1, [R0+URZ+0x148], R5 ;  /* 0x00014805000095a7 */ /* 0x000ee400080210ff */
[----:B---3--:R-:W-:Y:S05]  /*e190*/  @!P1 BRA `(.L_x_218) ;  /* 0xfffffffc00f09947 */ /* 0x008fea000383ffff */
[----:B------:R-:W-:Y:S05]  /*e1a0*/  BRA `(.L_x_114) ;  /* 0xffffff8000ac7947 */ /* 0x000fea000383ffff */
.L_x_118:
[----:B---3--:R-:W-:Y:S07]  /*e1b0*/  MOV R5, UR30 ;  /* 0x0000001e00057c02 */ /* 0x008fee0008000f00 */
.L_x_219:
[----:B-1----:R1:W3:Y:S02]  /*e1c0*/  SYNCS.PHASECHK.TRANS64.TRYWAIT P0, [R5+URZ+0x130], R2 ;  /* 0x00013002050075a7 */ /* 0x0022e400080011ff */
[----:B---3--:R-:W-:Y:S05]  /*e1d0*/  @!P0 NANOSLEEP.SYNCS 0x989680 ;  /* 0x009896800000895d */ /* 0x008fea0003900000 */
[----:B------:R-:W3:Y:S02]  /*e1e0*/  @!P0 SYNCS.PHASECHK.TRANS64 P0, [R5+URZ+0x130], R2 ;  /* 0x00013002050085a7 */ /* 0x000ee400080010ff */
[----:B---3--:R-:W-:Y:S05]  /*e1f0*/  @!P0 BRA `(.L_x_219) ;  /* 0xfffffffc00f08947 */ /* 0x008fea000383ffff */
[----:B------:R-:W-:Y:S05]  /*e200*/  BRA `(.L_x_220) ;  /* 0xffffff8400187947 */ /* 0x000fea000383ffff */
.L_x_119:
[----:B-1-3--:R-:W-:Y:S07]  /*e210*/  MOV R5, UR30 ;  /* 0x0000001e00057c02 */ /* 0x00afee0008000f00 */
.L_x_221:
[----:B-1----:R1:W3:Y:S02]  /*e220*/  SYNCS.PHASECHK.TRANS64.TRYWAIT P0, [R5+URZ+0x138], R2 ;  /* 0x00013802050075a7 */ /* 0x0022e400080011ff */
[----:B---3--:R-:W-:Y:S05]  /*e230*/  @!P0 NANOSLEEP.SYNCS 0x989680 ;  /* 0x009896800000895d */ /* 0x008fea0003900000 */
[----:B------:R-:W3:Y:S02]  /*e240*/  @!P0 SYNCS.PHASECHK.TRANS64 P0, [R5+URZ+0x138], R2 ;  /* 0x00013802050085a7 */ /* 0x000ee400080010ff */
[----:B---3--:R-:W-:Y:S05]  /*e250*/  @!P0 BRA `(.L_x_221) ;  /* 0xfffffffc00f08947 */ /* 0x008fea000383ffff */
[----:B------:R-:W-:Y:S05]  /*e260*/  BRA `(.L_x_222) ;  /* 0xffffff8400387947 */ /* 0x000fea000383ffff */
.L_x_121:
[----:B------:R-:W-:-:S07]  /*e270*/  MOV R0, UR30 ;  /* 0x0000001e00007c02 */ /* 0x000fce0008000f00 */
.L_x_223:
[----:B----4-:R4:W1:Y:S02]  /*e280*/  SYNCS.PHASECHK.TRANS64.TRYWAIT P0, [R0+URZ+0x130], R3 ;  /* 0x00013003000075a7 */ /* 0x01086400080011ff */
[----:B-1----:R-:W-:Y:S05]  /*e290*/  @!P0 NANOSLEEP.SYNCS 0x989680 ;  /* 0x009896800000895d */ /* 0x002fea0003900000 */
[----:B------:R-:W1:Y:S02]  /*e2a0*/  @!P0 SYNCS.PHASECHK.TRANS64 P0, [R0+URZ+0x130], R3 ;  /* 0x00013003000085a7 */ /* 0x000e6400080010ff */
[----:B-1----:R-:W-:Y:S05]  /*e2b0*/  @!P0 BRA `(.L_x_223) ;  /* 0xfffffffc00f08947 */ /* 0x002fea000383ffff */
[----:B------:R-:W-:Y:S05]  /*e2c0*/  BRA `(.L_x_122) ;  /* 0xffffff84008c7947 */ /* 0x000fea000383ffff */
.L_x_125:
[----:B------:R-:W-:-:S07]  /*e2d0*/  MOV R2, UR38 ;  /* 0x0000002600027c02 */ /* 0x000fce0008000f00 */
.L_x_224:
[----:B-1----:R1:W2:Y:S02]  /*e2e0*/  SYNCS.PHASECHK.TRANS64.TRYWAIT P0, [R2+URZ+0x200], R3 ;  /* 0x00020003020075a7 */ /* 0x0022a400080011ff */
[----:B--2---:R-:W-:Y:S05]  /*e2f0*/  @!P0 NANOSLEEP.SYNCS 0x989680 ;  /* 0x009896800000895d */ /* 0x004fea0003900000 */
[----:B------:R-:W2:Y:S02]  /*e300*/  @!P0 SYNCS.PHASECHK.TRANS64 P0, [R2+URZ+0x200], R3 ;  /* 0x00020003020085a7 */ /* 0x000ea400080010ff */
[----:B--2---:R-:W-:Y:S05]  /*e310*/  @!P0 BRA `(.L_x_224) ;  /* 0xfffffffc00f08947 */ /* 0x004fea000383ffff */
[----:B------:R-:W-:Y:S05]  /*e320*/  BRA `(.L_x_225) ;  /* 0xffffff8400c07947 */ /* 0x000fea000383ffff */
.L_x_126:
[----:B------:R-:W-:-:S07]  /*e330*/  MOV R0, UR4 ;  /* 0x0000000400007c02 */ /* 0x000fce0008000f00 */
.L_x_226:
[----:B-1----:R1:W2:Y:S02]  /*e340*/  SYNCS.PHASECHK.TRANS64.TRYWAIT P0, [R0+URZ+0x150], R3 ;  /* 0x00015003000075a7 */ /* 0x0022a400080011ff */
[----:B--2---:R-:W-:Y:S05]  /*e350*/  @!P0 NANOSLEEP.SYNCS 0x989680 ;  /* 0x009896800000895d */ /* 0x004fea0003900000 */
[----:B------:R-:W2:Y:S02]  /*e360*/  @!P0 SYNCS.PHASECHK.TRANS64 P0, [R0+URZ+0x150], R3 ;  /* 0x00015003000085a7 */ /* 0x000ea400080010ff */
[----:B--2---:R-:W-:Y:S05]  /*e370*/  @!P0 BRA `(.L_x_226) ;  /* 0xfffffffc00f08947 */ /* 0x004fea000383ffff */
[----:B------:R-:W-:Y:S05]  /*e380*/  BRA `(.L_x_227) ;  /* 0xffffff8800507947 */ /* 0x000fea000383ffff */
.L_x_130:
[----:B------:R-:W-:Y:S07]  /*e390*/  MOV R0, UR5 ;  /* 0x0000000500007c02 */ /* 0x000fee0008000f00 */
.L_x_228:
[----:B-1----:R1:W2:Y:S02]  /*e3a0*/  SYNCS.PHASECHK.TRANS64.TRYWAIT P0, [R0+URZ+0x70], R3 ;  /* 0x00007003000075a7 */ /* 0x0022a400080011ff */
[----:B--2---:R-:W-:Y:S05]  /*e3b0*/  @!P0 NANOSLEEP.SYNCS 0x989680 ;  /* 0x009896800000895d */ /* 0x004fea0003900000 */
[----:B------:R-:W2:Y:S02]  /*e3c0*/  @!P0 SYNCS.PHASECHK.TRANS64 P0, [R0+URZ+0x70], R3 ;  /* 0x00007003000085a7 */ /* 0x000ea400080010ff */
[----:B--2---:R-:W-:Y:S05]  /*e3d0*/  @!P0 BRA `(.L_x_228) ;  /* 0xfffffffc00f08947 */ /* 0x004fea000383ffff */
[----:B------:R-:W-:Y:S05]  /*e3e0*/  BRA `(.L_x_229) ;  /* 0xffffff9000f87947 */ /* 0x000fea000383ffff */
.L_x_131:
[----:B-1----:R-:W-:Y:S04]  /*e3f0*/  MOV R5, UR47 ;  /* 0x0000002f00057c02 */ /* 0x002fe80008000f00 */
[----:B------:R1:W2:Y:S03]  /*e400*/  SYNCS.PHASECHK.TRANS64.TRYWAIT P1, [R5+URZ+0xe0], R4 ;  /* 0x0000e004050075a7 */ /* 0x0002a600080211ff */
[----:B--2---:R-:W-:Y:S05]  /*e410*/  @!P1 NANOSLEEP.SYNCS 0x989680 ;  /* 0x009896800000995d */ /* 0x004fea0003900000 */
[----:B------:R-:W2:Y:S02]  /*e420*/  @!P1 SYNCS.PHASECHK.TRANS64 P1, [R5+URZ+0xe0], R4 ;  /* 0x0000e004050095a7 */ /* 0x000ea400080210ff */
[----:B--2---:R-:W-:Y:S05]  /*e430*/  @!P1 BRA `(.L_x_131) ;  /* 0xfffffffc00ec9947 */ /* 0x004fea000383ffff */
[----:B------:R-:W-:Y:S05]  /*e440*/  BRA `(.L_x_230) ;  /* 0xffffff9400487947 */ /* 0x000fea000383ffff */
.L_x_147:
[----:B-1----:R1:W2:Y:S02]  /*e450*/  SYNCS.PHASECHK.TRANS64.TRYWAIT P1, [R6+URZ+0x120], R3 ;  /* 0x00012003060075a7 */ /* 0x0022a400080211ff */
[----:B--2---:R-:W-:Y:S05]  /*e460*/  @!P1 NANOSLEEP.SYNCS 0x989680 ;  /* 0x009896800000995d */ /* 0x004fea0003900000 */
[----:B------:R-:W2:Y:S02]  /*e470*/  @!P1 SYNCS.PHASECHK.TRANS64 P1, [R6+URZ+0x120], R3 ;  /* 0x00012003060095a7 */ /* 0x000ea400080210ff */
[----:B--2---:R-:W-:Y:S05]  /*e480*/  @!P1 BRA `(.L_x_147) ;  /* 0xfffffffc00f09947 */ /* 0x004fea000383ffff */
[----:B------:R-:W-:Y:S05]  /*e490*/  BRA `(.L_x_146) ;  /* 0xffffffa800947947 */ /* 0x000fea000383ffff */
.L_x_156:
[----:B-1----:R1:W2:Y:S02]  /*e4a0*/  SYNCS.PHASECHK.TRANS64.TRYWAIT P2, [R72+URZ+0x120], R69 ;  /* 0x00012045480075a7 */ /* 0x0022a400080411ff */
[----:B--2---:R-:W-:Y:S05]  /*e4b0*/  @!P2 NANOSLEEP.SYNCS 0x989680 ;  /* 0x009896800000a95d */ /* 0x004fea0003900000 */
[----:B------:R-:W2:Y:S02]  /*e4c0*/  @!P2 SYNCS.PHASECHK.TRANS64 P2, [R72+URZ+0x120], R69 ;  /* 0x000120454800a5a7 */ /* 0x000ea400080410ff */
[----:B--2---:R-:W-:Y:S05]  /*e4d0*/  @!P2 BRA `(.L_x_156) ;  /* 0xfffffffc00f0a947 */ /* 0x004fea000383ffff */
[----:B------:R-:W-:Y:S05]  /*e4e0*/  BRA `(.L_x_155) ;  /* 0xffffffcc00747947 */ /* 0x000fea000383ffff */
        .weak           $__internal_0_$__cuda_sm10x_tcgen05_guardrail_trap_col_being_dealloced_not_returned_by_alloc
        .type           $__internal_0_$__cuda_sm10x_tcgen05_guardrail_trap_col_being_dealloced_not_returned_by_alloc,@function
        .size           $__internal_0_$__cuda_sm10x_tcgen05_guardrail_trap_col_being_dealloced_not_returned_by_alloc,($__internal_1_$__cuda_sm10x_tcgen05_guardrail_trap_phase_invalid_during_alloc - $__internal_0_$__cuda_sm10x_tcgen05_guardrail_trap_col_being_dealloced_not_returned_by_alloc)
$__internal_0_$__cuda_sm10x_tcgen05_guardrail_trap_col_being_dealloced_not_returned_by_alloc:
[----:B------:R-:W-:Y:S05]  /*e4f0*/  BPT.TRAP 0x1 ;  /* 0x000000040000795c */ /* 0x000fea0000300000 */
[----:B------:R-:W-:-:S04]  /*e500*/  HFMA2 R3, -RZ, RZ, 0, 0 ;  /* 0x00000000ff037431 */ /* 0x000fc800000001ff */
[----:B------:R-:W-:Y:S05]  /*e510*/  RET.REL.NODEC R2 `(_ZN7cutlass13device_kernelINS_4gemm6kernel13GemmUniversalIN4cute5tupleIJiiiiEEENS1_10collective13CollectiveMmaINS1_51MainloopSm100TmaUmmaWarpSpecializedBlockwiseScalingILi7ELi5ELi4ENS5_IJNS4_1CILi2EEENSA_ILi1EEESC_EEEEENS5_IJNSA_ILi256EEENSA_ILi128EEESG_EEENS_12float_e4m3_tENS5_IJNS5_IJlSC_lEEENS4_6LayoutINS5_IJNS5_IJSC_iEEENS5_IJSG_iEEEiEEENS5_IJNS5_IJNSA_ILi0EEESC_EEENS5_IJSO_iEEEiEEEEEEEESI_NS5_IJSJ_NSK_INS5_IJSM_SM_iEEESR_EEEEENS4_8TiledMMAINS4_8MMA_AtomIJNS4_10MMA_TraitsINS4_25SM100_MMA_F8F6F4_2x1SM_SSEJSI_SI_fSF_SG_NS4_17integral_constantINS4_4UMMA5MajorELS13_0EEES14_NS11_INS12_7ScaleInELS15_0EEES16_EEEEEENSK_INS5_IJSC_SC_SC_EEENS5_IJSO_SO_SO_EEEEENS5_IJNS4_10UnderscoreES1C_S1C_EEEEENS5_IJNS4_18SM100_TMA_2SM_LOADENS4_9TiledCopyINS4_9Copy_AtomIJNS4_25SM80_CP_ASYNC_CACHEALWAYSINS_9uint128_tES1J_EEfEEENSK_INS5_IJNSA_ILi32EEENSA_ILi4EEEEEENS5_IJS1N_SC_EEEEENS5_IJSG_EEEEEEEENS4_14ComposedLayoutINS4_7SwizzleILi3ELi4ELi3EEENS4_18smem_ptr_flag_bitsILi8EEENSK_INS5_IJNSA_ILi8EEESG_EEENS5_IJSG_SC_EEEEEEEvNS4_8identityENS5_IJS1F_NS1G_INS1H_IJNS1I_IffEEfEEENSK_INS5_IJSC_SC_EEENS5_IJSO_SO_EEEEENS5_IJSC_EEEEEEEES23_vS24_EENS_8epilogue10collective18CollectiveEpilogueINS2E_23Sm100TmaWarpSpecializedILi2ELi2ELi64ELb0ELb0EEEJNS5_IJSG_SG_SG_EEENS5_IJNSK_ISG_SC_EENSK_INSA_ILi64EEESC_EEEEESI_NS5_IJSC_llEEESI_S2O_NS2E_6fusion15FusionCallbacksIS2I_NS2P_17LinearCombinationISI_fSI_fLNS_15FloatRoundStyleE2EEES2J_S2N_JEEENS4_5SM1004TMEM4LOAD26SM100_TMEM_LOAD_32dp32b64xENS4_13SM90_TMA_LOADENS1U_IS1W_S1Y_NSK_INS5_IJSG_S1Z_EEENS5_IJSC_SG_EEEEEEENS4_39AutoVectorizingCopyWithAssumedAlignmentILi128EEENS4_14SM90_TMA_STOREES33_S35_S35_EEEvvEEEEvNT_6ParamsE) ;  /* 0xffffff1802b87950 */ /* 0x000fea0003c3ffff */
        .weak           $__internal_1_$__cuda_sm10x_tcgen05_guardrail_trap_phase_invalid_during_alloc
        .type           $__internal_1_$__cuda_sm10x_tcgen05_guardrail_trap_phase_invalid_during_alloc,@function
        .size           $__internal_1_$__cuda_sm10x_tcgen05_guardrail_trap_phase_invalid_during_alloc,($__internal_2_$__cuda_sm10x_tcgen05_guardrail_trap_unallocated_columns_being_dealloced - $__internal_1_$__cuda_sm10x_tcgen05_guardrail_trap_phase_invalid_during_alloc)
$__internal_1_$__cuda_sm10x_tcgen05_guardrail_trap_phase_invalid_during_alloc:
[----:B------:R-:W-:Y:S05]  /*e520*/  BPT.TRAP 0x1 ;  /* 0x000000040000795c */ /* 0x000fea0000300000 */
[----:B------:R-:W-:-:S04]  /*e530*/  MOV R3, 0x0 ;  /* 0x0000000000037802 */ /* 0x000fc80000000f00 */
[----:B------:R-:W-:Y:S05]  /*e540*/  RET.REL.NODEC R2 `(_ZN7cutlass13device_kernelINS_4gemm6kernel13GemmUniversalIN4cute5tupleIJiiiiEEENS1_10collective13CollectiveMmaINS1_51MainloopSm100TmaUmmaWarpSpecializedBlockwiseScalingILi7ELi5ELi4ENS5_IJNS4_1CILi2EEENSA_ILi1EEESC_EEEEENS5_IJNSA_ILi256EEENSA_ILi128EEESG_EEENS_12float_e4m3_tENS5_IJNS5_IJlSC_lEEENS4_6LayoutINS5_IJNS5_IJSC_iEEENS5_IJSG_iEEEiEEENS5_IJNS5_IJNSA_ILi0EEESC_EEENS5_IJSO_iEEEiEEEEEEEESI_NS5_IJSJ_NSK_INS5_IJSM_SM_iEEESR_EEEEENS4_8TiledMMAINS4_8MMA_AtomIJNS4_10MMA_TraitsINS4_25SM100_MMA_F8F6F4_2x1SM_SSEJSI_SI_fSF_SG_NS4_17integral_constantINS4_4UMMA5MajorELS13_0EEES14_NS11_INS12_7ScaleInELS15_0EEES16_EEEEEENSK_INS5_IJSC_SC_SC_EEENS5_IJSO_SO_SO_EEEEENS5_IJNS4_10UnderscoreES1C_S1C_EEEEENS5_IJNS4_18SM100_TMA_2SM_LOADENS4_9TiledCopyINS4_9Copy_AtomIJNS4_25SM80_CP_ASYNC_CACHEALWAYSINS_9uint128_tES1J_EEfEEENSK_INS5_IJNSA_ILi32EEENSA_ILi4EEEEEENS5_IJS1N_SC_EEEEENS5_IJSG_EEEEEEEENS4_14ComposedLayoutINS4_7SwizzleILi3ELi4ELi3EEENS4_18smem_ptr_flag_bitsILi8EEENSK_INS5_IJNSA_ILi8EEESG_EEENS5_IJSG_SC_EEEEEEEvNS4_8identityENS5_IJS1F_NS1G_INS1H_IJNS1I_IffEEfEEENSK_INS5_IJSC_SC_EEENS5_IJSO_SO_EEEEENS5_IJSC_EEEEEEEES23_vS24_EENS_8epilogue10collective18CollectiveEpilogueINS2E_23Sm100TmaWarpSpecializedILi2ELi2ELi64ELb0ELb0EEEJNS5_IJSG_SG_SG_EEENS5_IJNSK_ISG_SC_EENSK_INSA_ILi64EEESC_EEEEESI_NS5_IJSC_llEEESI_S2O_NS2E_6fusion15FusionCallbacksIS2I_NS2P_17LinearCombinationISI_fSI_fLNS_15FloatRoundStyleE2EEES2J_S2N_JEEENS4_5SM1004TMEM4LOAD26SM100_TMEM_LOAD_32dp32b64xENS4_13SM90_TMA_LOADENS1U_IS1W_S1Y_NSK_INS5_IJSG_S1Z_EEENS5_IJSC_SG_EEEEEEENS4_39AutoVectorizingCopyWithAssumedAlignmentILi128EEENS4_14SM90_TMA_STOREES33_S35_S35_EEEvvEEEEvNT_6ParamsE) ;  /* 0xffffff1802ac7950 */ /* 0x000fea0003c3ffff */
        .weak           $__internal_2_$__cuda_sm10x_tcgen05_guardrail_trap_unallocated_columns_being_dealloced
        .type           $__internal_2_$__cuda_sm10x_tcgen05_guardrail_trap_unallocated_columns_being_dealloced,@function
        .size           $__internal_2_$__cuda_sm10x_tcgen05_guardrail_trap_unallocated_columns_being_dealloced,(.L_x_232 - $__internal_2_$__cuda_sm10x_tcgen05_guardrail_trap_unallocated_columns_being_dealloced)
$__internal_2_$__cuda_sm10x_tcgen05_guardrail_trap_unallocated_columns_being_dealloced:
[----:B------:R-:W-:Y:S05]  /*e550*/  BPT.TRAP 0x1 ;  /* 0x000000040000795c */ /* 0x000fea0000300000 */
[----:B------:R-:W-:-:S04]  /*e560*/  HFMA2 R3, -RZ, RZ, 0, 0 ;  /* 0x00000000ff037431 */ /* 0x000fc800000001ff */
[----:B------:R-:W-:Y:S05]  /*e570*/  RET.REL.NODEC R2 `(_ZN7cutlass13device_kernelINS_4gemm6kernel13GemmUniversalIN4cute5tupleIJiiiiEEENS1_10collective13CollectiveMmaINS1_51MainloopSm100TmaUmmaWarpSpecializedBlockwiseScalingILi7ELi5ELi4ENS5_IJNS4_1CILi2EEENSA_ILi1EEESC_EEEEENS5_IJNSA_ILi256EEENSA_ILi128EEESG_EEENS_12float_e4m3_tENS5_IJNS5_IJlSC_lEEENS4_6LayoutINS5_IJNS5_IJSC_iEEENS5_IJSG_iEEEiEEENS5_IJNS5_IJNSA_ILi0EEESC_EEENS5_IJSO_iEEEiEEEEEEEESI_NS5_IJSJ_NSK_INS5_IJSM_SM_iEEESR_EEEEENS4_8TiledMMAINS4_8MMA_AtomIJNS4_10MMA_TraitsINS4_25SM100_MMA_F8F6F4_2x1SM_SSEJSI_SI_fSF_SG_NS4_17integral_constantINS4_4UMMA5MajorELS13_0EEES14_NS11_INS12_7ScaleInELS15_0EEES16_EEEEEENSK_INS5_IJSC_SC_SC_EEENS5_IJSO_SO_SO_EEEEENS5_IJNS4_10UnderscoreES1C_S1C_EEEEENS5_IJNS4_18SM100_TMA_2SM_LOADENS4_9TiledCopyINS4_9Copy_AtomIJNS4_25SM80_CP_ASYNC_CACHEALWAYSINS_9uint128_tES1J_EEfEEENSK_INS5_IJNSA_ILi32EEENSA_ILi4EEEEEENS5_IJS1N_SC_EEEEENS5_IJSG_EEEEEEEENS4_14ComposedLayoutINS4_7SwizzleILi3ELi4ELi3EEENS4_18smem_ptr_flag_bitsILi8EEENSK_INS5_IJNSA_ILi8EEESG_EEENS5_IJSG_SC_EEEEEEEvNS4_8identityENS5_IJS1F_NS1G_INS1H_IJNS1I_IffEEfEEENSK_INS5_IJSC_SC_EEENS5_IJSO_SO_EEEEENS5_IJSC_EEEEEEEES23_vS24_EENS_8epilogue10collective18CollectiveEpilogueINS2E_23Sm100TmaWarpSpecializedILi2ELi2ELi64ELb0ELb0EEEJNS5_IJSG_SG_SG_EEENS5_IJNSK_ISG_SC_EENSK_INSA_ILi64EEESC_EEEEESI_NS5_IJSC_llEEESI_S2O_NS2E_6fusion15FusionCallbacksIS2I_NS2P_17LinearCombinationISI_fSI_fLNS_15FloatRoundStyleE2EEES2J_S2N_JEEENS4_5SM1004TMEM4LOAD26SM100_TMEM_LOAD_32dp32b64xENS4_13SM90_TMA_LOADENS1U_IS1W_S1Y_NSK_INS5_IJSG_S1Z_EEENS5_IJSC_SG_EEEEEEENS4_39AutoVectorizingCopyWithAssumedAlignmentILi128EEENS4_14SM90_TMA_STOREES33_S35_S35_EEEvvEEEEvNT_6ParamsE) ;  /* 0xffffff1802a07950 */ /* 0x000fea0003c3ffff */
.L_x_231:
[----:B------:R-:W-:-:S00]  /*e580*/  BRA `(.L_x_231) ;  /* 0xfffffffc00fc7947 */ /* 0x000fc0000383ffff */
[----:B------:R-:W-:-:S00]  /*e590*/  NOP ;  /* 0x0000000000007918 */ /* 0x000fc00000000000 */
        /* <DEDUP_REMOVED lines=14> */
.L_x_232:


//--------------------- .nv.global.init           --------------------------
	.section	.nv.global.init,"aw",@progbits
.nv.global.init:
	.type		$str$41,@object
	.size		$str$41,($str$42 - $str$41)
$str$41:
        /*0000*/ 	.byte	0x28, 0x61, 0x64, 0x64, 0x72, 0x65, 0x73, 0x73, 0x20, 0x26, 0x20, 0x6d, 0x61, 0x73, 0x6b, 0x29
        /*0010*/ 	.byte	0x20, 0x3d, 0x3d, 0x20, 0x30, 0x00
	.type		$str$42,@object
	.size		$str$42,($str$40 - $str$42)
$str$42:
        /*0016*/ 	.byte	0x2f, 0x74, 0x6d, 0x70, 0x2f, 0x63, 0x75, 0x74, 0x6c, 0x61, 0x73, 0x73, 0x5f, 0x73, 0x77, 0x65
        /*0026*/ 	.byte	0x65, 0x70, 0x5f, 0x73, 0x72, 0x63, 0x2f, 0x69, 0x6e, 0x63, 0x6c, 0x75, 0x64, 0x65, 0x2f, 0x63
        /*0036*/ 	.byte	0x75, 0x74, 0x65, 0x2f, 0x70, 0x6f, 0x69, 0x6e, 0x74, 0x65, 0x72, 0x5f, 0x66, 0x6c, 0x61, 0x67
        /*0046*/ 	.byte	0x67, 0x65, 0x64, 0x2e, 0x68, 0x70, 0x70, 0x00
	.type		$str$40,@object
	.size		$str$40,($str$39 - $str$40)
$str$40:
        /*004e*/ 	.byte	0x2f, 0x74, 0x6d, 0x70, 0x2f, 0x63, 0x75, 0x74, 0x6c, 0x61, 0x73, 0x73, 0x5f, 0x73, 0x77, 0x65
        /*005e*/ 	.byte	0x65, 0x70, 0x5f, 0x73, 0x72, 0x63, 0x2f, 0x69, 0x6e, 0x63, 0x6c, 0x75, 0x64, 0x65, 0x2f, 0x63
        /*006e*/ 	.byte	0x75, 0x74, 0x65, 0x2f, 0x61, 0x74, 0x6f, 0x6d, 0x2f, 0x63, 0x6f, 0x70, 0x79, 0x5f, 0x74, 0x72
        /*007e*/ 	.byte	0x61, 0x69, 0x74, 0x73, 0x5f, 0x73, 0x6d, 0x31, 0x30, 0x30, 0x2e, 0x68, 0x70, 0x70, 0x00
	.type		$str$39,@object
	.size		$str$39,(__unnamed_2 - $str$39)
$str$39:
        /*008d*/ 	.byte	0x28, 0x28, 0x75, 0x69, 0x6e, 0x74, 0x33, 0x32, 0x5f, 0x74, 0x28, 0x74, 0x68, 0x72, 0x65, 0x61
        /*009d*/ 	.byte	0x64, 0x49, 0x64, 0x78, 0x2e, 0x78, 0x29, 0x20, 0x2f, 0x20, 0x33, 0x32, 0x29, 0x20, 0x25, 0x20
        /*00ad*/ 	.byte	0x34, 0x29, 0x20, 0x3d, 0x3d, 0x20, 0x28, 0x28, 0x28, 0x74, 0x6d, 0x65, 0x6d, 0x5f, 0x61, 0x64
        /*00bd*/ 	.byte	0x64, 0x72, 0x20, 0x3e, 0x3e, 0x20, 0x31, 0x36, 0x29, 0x20, 0x2f, 0x20, 0x33, 0x32, 0x29, 0x20
        /*00cd*/ 	.byte	0x25, 0x20, 0x34, 0x29, 0x00
	.type		__unnamed_2,@object
	.size		__unnamed_2,(__unnamed_1 - __unnamed_2)
__unnamed_2:
        /* <DEDUP_REMOVED lines=25> */
        /*0262*/ 	.byte	0x3a, 0x3a, 0x43, 0x3c, 0x38, 0x31, 0x39, 0x32, 0x3e, 0x3e, 0x3e, 0x3e, 0x5d, 0x00
	.type		__unnamed_1,@object
	.size		__unnamed_1,(.L_1 - __unnamed_1)
__unnamed_1:
        /* <DEDUP_REMOVED lines=37> */
        /*04c0*/ 	.byte	0x3a, 0x43, 0x3c, 0x30, 0x3e, 0x3e, 0x3e, 0x3e, 0x5d, 0x00
.L_1:


//--------------------- .nv.shared._ZN7cutlass13device_kernelINS_4gemm6kernel13GemmUniversalIN4cute5tupleIJiiiiEEENS1_10collective13CollectiveMmaINS1_51MainloopSm100TmaUmmaWarpSpecializedBlockwiseScalingILi7ELi5ELi4ENS5_IJNS4_1CILi2EEENSA_ILi1EEESC_EEEEENS5_IJNSA_ILi256EEENSA_ILi128EEESG_EEENS_12float_e4m3_tENS5_IJNS5_IJlSC_lEEENS4_6LayoutINS5_IJNS5_IJSC_iEEENS5_IJSG_iEEEiEEENS5_IJNS5_IJNSA_ILi0EEESC_EEENS5_IJSO_iEEEiEEEEEEEESI_NS5_IJSJ_NSK_INS5_IJSM_SM_iEEESR_EEEEENS4_8TiledMMAINS4_8MMA_AtomIJNS4_10MMA_TraitsINS4_25SM100_MMA_F8F6F4_2x1SM_SSEJSI_SI_fSF_SG_NS4_17integral_constantINS4_4UMMA5MajorELS13_0EEES14_NS11_INS12_7ScaleInELS15_0EEES16_EEEEEENSK_INS5_IJSC_SC_SC_EEENS5_IJSO_SO_SO_EEEEENS5_IJNS4_10UnderscoreES1C_S1C_EEEEENS5_IJNS4_18SM100_TMA_2SM_LOADENS4_9TiledCopyINS4_9Copy_AtomIJNS4_25SM80_CP_ASYNC_CACHEALWAYSINS_9uint128_tES1J_EEfEEENSK_INS5_IJNSA_ILi32EEENSA_ILi4EEEEEENS5_IJS1N_SC_EEEEENS5_IJSG_EEEEEEEENS4_14ComposedLayoutINS4_7SwizzleILi3ELi4ELi3EEENS4_18smem_ptr_flag_bitsILi8EEENSK_INS5_IJNSA_ILi8EEESG_EEENS5_IJSG_SC_EEEEEEEvNS4_8identityENS5_IJS1F_NS1G_INS1H_IJNS1I_IffEEfEEENSK_INS5_IJSC_SC_EEENS5_IJSO_SO_EEEEENS5_IJSC_EEEEEEEES23_vS24_EENS_8epilogue10collective18CollectiveEpilogueINS2E_23Sm100TmaWarpSpecializedILi2ELi2ELi64ELb0ELb0EEEJNS5_IJSG_SG_SG_EEENS5_IJNSK_ISG_SC_EENSK_INSA_ILi64EEESC_EEEEESI_NS5_IJSC_llEEESI_S2O_NS2E_6fusion15FusionCallbacksIS2I_NS2P_17LinearCombinationISI_fSI_fLNS_15FloatRoundStyleE2EEES2J_S2N_JEEENS4_5SM1004TMEM4LOAD26SM100_TMEM_LOAD_32dp32b64xENS4_13SM90_TMA_LOADENS1U_IS1W_S1Y_NSK_INS5_IJSG_S1Z_EEENS5_IJSC_SG_EEEEEEENS4_39AutoVectorizingCopyWithAssumedAlignmentILi128EEENS4_14SM90_TMA_STOREES33_S35_S35_EEEvvEEEEvNT_6ParamsE --------------------------
	.section	.nv.shared._ZN7cutlass13device_kernelINS_4gemm6kernel13GemmUniversalIN4cute5tupleIJiiiiEEENS1_10collective13CollectiveMmaINS1_51MainloopSm100TmaUmmaWarpSpecializedBlockwiseScalingILi7ELi5ELi4ENS5_IJNS4_1CILi2EEENSA_ILi1EEESC_EEEEENS5_IJNSA_ILi256EEENSA_ILi128EEESG_EEENS_12float_e4m3_tENS5_IJNS5_IJlSC_lEEENS4_6LayoutINS5_IJNS5_IJSC_iEEENS5_IJSG_iEEEiEEENS5_IJNS5_IJNSA_ILi0EEESC_EEENS5_IJSO_iEEEiEEEEEEEESI_NS5_IJSJ_NSK_INS5_IJSM_SM_iEEESR_EEEEENS4_8TiledMMAINS4_8MMA_AtomIJNS4_10MMA_TraitsINS4_25SM100_MMA_F8F6F4_2x1SM_SSEJSI_SI_fSF_SG_NS4_17integral_constantINS4_4UMMA5MajorELS13_0EEES14_NS11_INS12_7ScaleInELS15_0EEES16_EEEEEENSK_INS5_IJSC_SC_SC_EEENS5_IJSO_SO_SO_EEEEENS5_IJNS4_10UnderscoreES1C_S1C_EEEEENS5_IJNS4_18SM100_TMA_2SM_LOADENS4_9TiledCopyINS4_9Copy_AtomIJNS4_25SM80_CP_ASYNC_CACHEALWAYSINS_9uint128_tES1J_EEfEEENSK_INS5_IJNSA_ILi32EEENSA_ILi4EEEEEENS5_IJS1N_SC_EEEEENS5_IJSG_EEEEEEEENS4_14ComposedLayoutINS4_7SwizzleILi3ELi4ELi3EEENS4_18smem_ptr_flag_bitsILi8EEENSK_INS5_IJNSA_ILi8EEESG_EEENS5_IJSG_SC_EEEEEEEvNS4_8identityENS5_IJS1F_NS1G_INS1H_IJNS1I_IffEEfEEENSK_INS5_IJSC_SC_EEENS5_IJSO_SO_EEEEENS5_IJSC_EEEEEEEES23_vS24_EENS_8epilogue10collective18CollectiveEpilogueINS2E_23Sm100TmaWarpSpecializedILi2ELi2ELi64ELb0ELb0EEEJNS5_IJSG_SG_SG_EEENS5_IJNSK_ISG_SC_EENSK_INSA_ILi64EEESC_EEEEESI_NS5_IJSC_llEEESI_S2O_NS2E_6fusion15FusionCallbacksIS2I_NS2P_17LinearCombinationISI_fSI_fLNS_15FloatRoundStyleE2EEES2J_S2N_JEEENS4_5SM1004TMEM4LOAD26SM100_TMEM_LOAD_32dp32b64xENS4_13SM90_TMA_LOADENS1U_IS1W_S1Y_NSK_INS5_IJSG_S1Z_EEENS5_IJSC_SG_EEEEEEENS4_39AutoVectorizingCopyWithAssumedAlignmentILi128EEENS4_14SM90_TMA_STOREES33_S35_S35_EEEvvEEEEvNT_6ParamsE,"aw",@nobits
	.sectionflags	@""
	.align	16
	.zero		1024


//--------------------- .nv.shared.reserved.0     --------------------------
	.section	.nv.shared.reserved.0,"aw",@nobits
	.weak		__nv_reservedSMEM_offset_0_alias
	.size		__nv_reservedSMEM_offset_0_alias, 0, 64
	.other		__nv_reservedSMEM_offset_0_alias,@"STO_CUDA_RESERVED_SHARED STV_DEFAULT"
__nv_reservedSMEM_offset_0_alias:
	.zero		0
.nv.shared.reserved.0:
	.zero		64
	.weak		__nv_reservedSMEM_tcgen05_partition
	.type		__nv_reservedSMEM_tcgen05_partition,@object
	.size		__nv_reservedSMEM_tcgen05_partition,(.L_0 - __nv_reservedSMEM_tcgen05_partition)
__nv_reservedSMEM_tcgen05_partition:
	.zero		32
.L_0:


//--------------------- .nv.global                --------------------------
	.section	.nv.global,"aw",@nobits
.nv.global:
	.type		_ZN34_INTERNAL_7181c2fa_4_k_cu_stride_A4cute1_E,@object
	.size		_ZN34_INTERNAL_7181c2fa_4_k_cu_stride_A4cute1_E,(_ZN34_INTERNAL_7181c2fa_4_k_cu_stride_A4cuda3std3__45__cpo6cbeginE - _ZN34_INTERNAL_7181c2fa_4_k_cu_stride_A4cute1_E)
_ZN34_INTERNAL_7181c2fa_4_k_cu_stride_A4cute1_E:
	.zero		1
	.type		_ZN34_INTERNAL_7181c2fa_4_k_cu_stride_A4cuda3std3__45__cpo6cbeginE,@object
	.size		_ZN34_INTERNAL_7181c2fa_4_k_cu_stride_A4cuda3std3__45__cpo6cbeginE,(_ZN34_INTERNAL_7181c2fa_4_k_cu_stride_A4cuda3std3__48in_placeE - _ZN34_INTERNAL_7181c2fa_4_k_cu_stride_A4cuda3std3__45__cpo6cbeginE)
_ZN34_INTERNAL_7181c2fa_4_k_cu_stride_A4cuda3std3__45__cpo6cbeginE:
	.zero		1
	.type		_ZN34_INTERNAL_7181c2fa_4_k_cu_stride_A4cuda3std3__48in_placeE,@object
	.size		_ZN34_INTERNAL_7181c2fa_4_k_cu_stride_A4cuda3std3__48in_placeE,(_ZN34_INTERNAL_7181c2fa_4_k_cu_stride_A4cuda3std6ranges3__45__cpo9iter_moveE - _ZN34_INTERNAL_7181c2fa_4_k_cu_stride_A4cuda3std3__48in_placeE)
_ZN34_INTERNAL_7181c2fa_4_k_cu_stride_A4cuda3std3__48in_placeE:
	.zero		1
	.type		_ZN34_INTERNAL_7181c2fa_4_k_cu_stride_A4cuda3std6ranges3__45__cpo9iter_moveE,@object
	.size		_ZN34_INTERNAL_7181c2fa_4_k_cu_stride_A4cuda3std6ranges3__45__cpo9iter_moveE,(_ZN34_INTERNAL_7181c2fa_4_k_cu_stride_A4cuda3std3__45__cpo5beginE - _ZN34_INTERNAL_7181c2fa_4_k_cu_stride_A4cuda3std6ranges3__45__cpo9iter_moveE)
_ZN34_INTERNAL_7181c2fa_4_k_cu_stride_A4cuda3std6ranges3__45__cpo9iter_moveE:
	.zero		1
	.type		_ZN34_INTERNAL_7181c2fa_4_k_cu_stride_A4cuda3std3__45__cpo5beginE,@object
	.size		_ZN34_INTERNAL_7181c2fa_4_k_cu_stride_A4cuda3std3__45__cpo5beginE,(_ZN34_INTERNAL_7181c2fa_4_k_cu_stride_A4cuda3std3__436_GLOBAL__N__7181c2fa_4_k_cu_stride_A6ignoreE - _ZN34_INTERNAL_7181c2fa_4_k_cu_stride_A4cuda3std3__45__cpo5beginE)
_ZN34_INTERNAL_7181c2fa_4_k_cu_stride_A4cuda3std3__45__cpo5beginE:
	.zero		1
	.type		_ZN34_INTERNAL_7181c2fa_4_k_cu_stride_A4cuda3std3__436_GLOBAL__N__7181c2fa_4_k_cu_stride_A6ignoreE,@object
	.size		_ZN34_INTERNAL_7181c2fa_4_k_cu_stride_A4cuda3std3__436_GLOBAL__N__7181c2fa_4_k_cu_stride_A6ignoreE,(_ZN34_INTERNAL_7181c2fa_4_k_cu_stride_A4cute7productE - _ZN34_INTERNAL_7181c2fa_4_k_cu_stride_A4cuda3std3__436_GLOBAL__N__7181c2fa_4_k_cu_stride_A6ignoreE)
_ZN34_INTERNAL_7181c2fa_4_k_cu_stride_A4cuda3std3__436_GLOBAL__N__7181c2fa_4_k_cu_stride_A6ignoreE:
	.zero		1
	.type		_ZN34_INTERNAL_7181c2fa_4_k_cu_stride_A4cute7productE,@object
	.size		_ZN34_INTERNAL_7181c2fa_4_k_cu_stride_A4cute7productE,(_ZN34_INTERNAL_7181c2fa_4_k_cu_stride_A4cuda3std3__45__cpo3endE - _ZN34_INTERNAL_7181c2fa_4_k_cu_stride_A4cute7productE)
_ZN34_INTERNAL_7181c2fa_4_k_cu_stride_A4cute7productE:
	.zero		1
	.type		_ZN34_INTERNAL_7181c2fa_4_k_cu_stride_A4cuda3std3__45__cpo3endE,@object
	.size		_ZN34_INTERNAL_7181c2fa_4_k_cu_stride_A4cuda3std3__45__cpo3endE,(_ZN34_INTERNAL_7181c2fa_4_k_cu_stride_A4cuda3std3__419piecewise_constructE - _ZN34_INTERNAL_7181c2fa_4_k_cu_stride_A4cuda3std3__45__cpo3endE)
_ZN34_INTERNAL_7181c2fa_4_k_cu_stride_A4cuda3std3__45__cpo3endE:
	.zero		1
	.type		_ZN34_INTERNAL_7181c2fa_4_k_cu_stride_A4cuda3std3__419piecewise_constructE,@object
	.size		_ZN34_INTERNAL_7181c2fa_4_k_cu_stride_A4cuda3std3__419piecewise_constructE,(_ZN34_INTERNAL_7181c2fa_4_k_cu_stride_A4cuda3std3__45__cpo4cendE - _ZN34_INTERNAL_7181c2fa_4_k_cu_stride_A4cuda3std3__419piecewise_constructE)
_ZN34_INTERNAL_7181c2fa_4_k_cu_stride_A4cuda3std3__419piecewise_constructE:
	.zero		1
	.type		_ZN34_INTERNAL_7181c2fa_4_k_cu_stride_A4cuda3std3__45__cpo4cendE,@object
	.size		_ZN34_INTERNAL_7181c2fa_4_k_cu_stride_A4cuda3std3__45__cpo4cendE,(_ZN34_INTERNAL_7181c2fa_4_k_cu_stride_A4cuda3std6ranges3__45__cpo4swapE - _ZN34_INTERNAL_7181c2fa_4_k_cu_stride_A4cuda3std3__45__cpo4cendE)
_ZN34_INTERNAL_7181c2fa_4_k_cu_stride_A4cuda3std3__45__cpo4cendE:
	.zero		1
	.type		_ZN34_INTERNAL_7181c2fa_4_k_cu_stride_A4cuda3std6ranges3__45__cpo4swapE,@object
	.size		_ZN34_INTERNAL_7181c2fa_4_k_cu_stride_A4cuda3std6ranges3__45__cpo4swapE,(.L_10 - _ZN34_INTERNAL_7181c2fa_4_k_cu_stride_A4cuda3std6ranges3__45__cpo4swapE)
_ZN34_INTERNAL_7181c2fa_4_k_cu_stride_A4cuda3std6ranges3__45__cpo4swapE:
	.zero		1
.L_10:


//--------------------- .nv.constant0._ZN7cutlass13device_kernelINS_4gemm6kernel13GemmUniversalIN4cute5tupleIJiiiiEEENS1_10collective13CollectiveMmaINS1_51MainloopSm100TmaUmmaWarpSpecializedBlockwiseScalingILi7ELi5ELi4ENS5_IJNS4_1CILi2EEENSA_ILi1EEESC_EEEEENS5_IJNSA_ILi256EEENSA_ILi128EEESG_EEENS_12float_e4m3_tENS5_IJNS5_IJlSC_lEEENS4_6LayoutINS5_IJNS5_IJSC_iEEENS5_IJSG_iEEEiEEENS5_IJNS5_IJNSA_ILi0EEESC_EEENS5_IJSO_iEEEiEEEEEEEESI_NS5_IJSJ_NSK_INS5_IJSM_SM_iEEESR_EEEEENS4_8TiledMMAINS4_8MMA_AtomIJNS4_10MMA_TraitsINS4_25SM100_MMA_F8F6F4_2x1SM_SSEJSI_SI_fSF_SG_NS4_17integral_constantINS4_4UMMA5MajorELS13_0EEES14_NS11_INS12_7ScaleInELS15_0EEES16_EEEEEENSK_INS5_IJSC_SC_SC_EEENS5_IJSO_SO_SO_EEEEENS5_IJNS4_10UnderscoreES1C_S1C_EEEEENS5_IJNS4_18SM100_TMA_2SM_LOADENS4_9TiledCopyINS4_9Copy_AtomIJNS4_25SM80_CP_ASYNC_CACHEALWAYSINS_9uint128_tES1J_EEfEEENSK_INS5_IJNSA_ILi32EEENSA_ILi4EEEEEENS5_IJS1N_SC_EEEEENS5_IJSG_EEEEEEEENS4_14ComposedLayoutINS4_7SwizzleILi3ELi4ELi3EEENS4_18smem_ptr_flag_bitsILi8EEENSK_INS5_IJNSA_ILi8EEESG_EEENS5_IJSG_SC_EEEEEEEvNS4_8identityENS5_IJS1F_NS1G_INS1H_IJNS1I_IffEEfEEENSK_INS5_IJSC_SC_EEENS5_IJSO_SO_EEEEENS5_IJSC_EEEEEEEES23_vS24_EENS_8epilogue10collective18CollectiveEpilogueINS2E_23Sm100TmaWarpSpecializedILi2ELi2ELi64ELb0ELb0EEEJNS5_IJSG_SG_SG_EEENS5_IJNSK_ISG_SC_EENSK_INSA_ILi64EEESC_EEEEESI_NS5_IJSC_llEEESI_S2O_NS2E_6fusion15FusionCallbacksIS2I_NS2P_17LinearCombinationISI_fSI_fLNS_15FloatRoundStyleE2EEES2J_S2N_JEEENS4_5SM1004TMEM4LOAD26SM100_TMEM_LOAD_32dp32b64xENS4_13SM90_TMA_LOADENS1U_IS1W_S1Y_NSK_INS5_IJSG_S1Z_EEENS5_IJSC_SG_EEEEEEENS4_39AutoVectorizingCopyWithAssumedAlignmentILi128EEENS4_14SM90_TMA_STOREES33_S35_S35_EEEvvEEEEvNT_6ParamsE --------------------------
	.section	.nv.constant0._ZN7cutlass13device_kernelINS_4gemm6kernel13GemmUniversalIN4cute5tupleIJiiiiEEENS1_10collective13CollectiveMmaINS1_51MainloopSm100TmaUmmaWarpSpecializedBlockwiseScalingILi7ELi5ELi4ENS5_IJNS4_1CILi2EEENSA_ILi1EEESC_EEEEENS5_IJNSA_ILi256EEENSA_ILi128EEESG_EEENS_12float_e4m3_tENS5_IJNS5_IJlSC_lEEENS4_6LayoutINS5_IJNS5_IJSC_iEEENS5_IJSG_iEEEiEEENS5_IJNS5_IJNSA_ILi0EEESC_EEENS5_IJSO_iEEEiEEEEEEEESI_NS5_IJSJ_NSK_INS5_IJSM_SM_iEEESR_EEEEENS4_8TiledMMAINS4_8MMA_AtomIJNS4_10MMA_TraitsINS4_25SM100_MMA_F8F6F4_2x1SM_SSEJSI_SI_fSF_SG_NS4_17integral_constantINS4_4UMMA5MajorELS13_0EEES14_NS11_INS12_7ScaleInELS15_0EEES16_EEEEEENSK_INS5_IJSC_SC_SC_EEENS5_IJSO_SO_SO_EEEEENS5_IJNS4_10UnderscoreES1C_S1C_EEEEENS5_IJNS4_18SM100_TMA_2SM_LOADENS4_9TiledCopyINS4_9Copy_AtomIJNS4_25SM80_CP_ASYNC_CACHEALWAYSINS_9uint128_tES1J_EEfEEENSK_INS5_IJNSA_ILi32EEENSA_ILi4EEEEEENS5_IJS1N_SC_EEEEENS5_IJSG_EEEEEEEENS4_14ComposedLayoutINS4_7SwizzleILi3ELi4ELi3EEENS4_18smem_ptr_flag_bitsILi8EEENSK_INS5_IJNSA_ILi8EEESG_EEENS5_IJSG_SC_EEEEEEEvNS4_8identityENS5_IJS1F_NS1G_INS1H_IJNS1I_IffEEfEEENSK_INS5_IJSC_SC_EEENS5_IJSO_SO_EEEEENS5_IJSC_EEEEEEEES23_vS24_EENS_8epilogue10collective18CollectiveEpilogueINS2E_23Sm100TmaWarpSpecializedILi2ELi2ELi64ELb0ELb0EEEJNS5_IJSG_SG_SG_EEENS5_IJNSK_ISG_SC_EENSK_INSA_ILi64EEESC_EEEEESI_NS5_IJSC_llEEESI_S2O_NS2E_6fusion15FusionCallbacksIS2I_NS2P_17LinearCombinationISI_fSI_fLNS_15FloatRoundStyleE2EEES2J_S2N_JEEENS4_5SM1004TMEM4LOAD26SM100_TMEM_LOAD_32dp32b64xENS4_13SM90_TMA_LOADENS1U_IS1W_S1Y_NSK_INS5_IJSG_S1Z_EEENS5_IJSC_SG_EEEEEEENS4_39AutoVectorizingCopyWithAssumedAlignmentILi128EEENS4_14SM90_TMA_STOREES33_S35_S35_EEEvvEEEEvNT_6ParamsE,"a",@progbits
	.sectionflags	@""
	.align	4
.nv.constant0._ZN7cutlass13device_kernelINS_4gemm6kernel13GemmUniversalIN4cute5tupleIJiiiiEEENS1_10collective13CollectiveMmaINS1_51MainloopSm100TmaUmmaWarpSpecializedBlockwiseScalingILi7ELi5ELi4ENS5_IJNS4_1CILi2EEENSA_ILi1EEESC_EEEEENS5_IJNSA_ILi256EEENSA_ILi128EEESG_EEENS_12float_e4m3_tENS5_IJNS5_IJlSC_lEEENS4_6LayoutINS5_IJNS5_IJSC_iEEENS5_IJSG_iEEEiEEENS5_IJNS5_IJNSA_ILi0EEESC_EEENS5_IJSO_iEEEiEEEEEEEESI_NS5_IJSJ_NSK_INS5_IJSM_SM_iEEESR_EEEEENS4_8TiledMMAINS4_8MMA_AtomIJNS4_10MMA_TraitsINS4_25SM100_MMA_F8F6F4_2x1SM_SSEJSI_SI_fSF_SG_NS4_17integral_constantINS4_4UMMA5MajorELS13_0EEES14_NS11_INS12_7ScaleInELS15_0EEES16_EEEEEENSK_INS5_IJSC_SC_SC_EEENS5_IJSO_SO_SO_EEEEENS5_IJNS4_10UnderscoreES1C_S1C_EEEEENS5_IJNS4_18SM100_TMA_2SM_LOADENS4_9TiledCopyINS4_9Copy_AtomIJNS4_25SM80_CP_ASYNC_CACHEALWAYSINS_9uint128_tES1J_EEfEEENSK_INS5_IJNSA_ILi32EEENSA_ILi4EEEEEENS5_IJS1N_SC_EEEEENS5_IJSG_EEEEEEEENS4_14ComposedLayoutINS4_7SwizzleILi3ELi4ELi3EEENS4_18smem_ptr_flag_bitsILi8EEENSK_INS5_IJNSA_ILi8EEESG_EEENS5_IJSG_SC_EEEEEEEvNS4_8identityENS5_IJS1F_NS1G_INS1H_IJNS1I_IffEEfEEENSK_INS5_IJSC_SC_EEENS5_IJSO_SO_EEEEENS5_IJSC_EEEEEEEES23_vS24_EENS_8epilogue10collective18CollectiveEpilogueINS2E_23Sm100TmaWarpSpecializedILi2ELi2ELi64ELb0ELb0EEEJNS5_IJSG_SG_SG_EEENS5_IJNSK_ISG_SC_EENSK_INSA_ILi64EEESC_EEEEESI_NS5_IJSC_llEEESI_S2O_NS2E_6fusion15FusionCallbacksIS2I_NS2P_17LinearCombinationISI_fSI_fLNS_15FloatRoundStyleE2EEES2J_S2N_JEEENS4_5SM1004TMEM4LOAD26SM100_TMEM_LOAD_32dp32b64xENS4_13SM90_TMA_LOADENS1U_IS1W_S1Y_NSK_INS5_IJSG_S1Z_EEENS5_IJSC_SG_EEEEEEENS4_39AutoVectorizingCopyWithAssumedAlignmentILi128EEENS4_14SM90_TMA_STOREES33_S35_S35_EEEvvEEEEvNT_6ParamsE:
	.zero		2944


//--------------------- SYMBOLS --------------------------

	.type		.nv.reservedSmem.offset0,@object
	.size		.nv.reservedSmem.offset0,0x4
	.type		.nv.reservedSmem.cap,@object
	.size		.nv.reservedSmem.cap,0x4
	.type		__assertfail,@function
